def matmul_kernel(
    a_ptr,
    b_ptr,
    c_ptr,
    M,
    N,
    K,
    stride_am,
    stride_ak,
    stride_bk,
    stride_bn,
    stride_cm,
    stride_cn,
    BLOCK_M: tl.constexpr,
    BLOCK_N: tl.constexpr,
    BLOCK_K: tl.constexpr,
    GROUP_M: tl.constexpr,
):
    pid = tl.program_id(axis=0)
    num_pid_m = tl.cdiv(M, BLOCK_M)
    num_pid_n = tl.cdiv(N, BLOCK_N)
    num_pid_in_group = GROUP_M * num_pid_n
    group_id = pid // num_pid_in_group
    first_pid_m = group_id * GROUP_M
    group_size_m = min(num_pid_m - first_pid_m, GROUP_M)
    pid_m = first_pid_m + ((pid % num_pid_in_group) % group_size_m)
    pid_n = (pid % num_pid_in_group) // group_size_m

    offs_am = (pid_m * BLOCK_M + tl.arange(0, BLOCK_M)) % M
    offs_bn = (pid_n * BLOCK_N + tl.arange(0, BLOCK_N)) % N
    offs_k = tl.arange(0, BLOCK_K)
    a_ptrs = a_ptr + offs_am[:, None] * stride_am + offs_k[None, :] * stride_ak
    b_ptrs = b_ptr + offs_k[:, None] * stride_bk + offs_bn[None, :] * stride_bn

    acc = tl.zeros((BLOCK_M, BLOCK_N), dtype=tl.float32)
    for kk in range(0, tl.cdiv(K, BLOCK_K)):
        a = tl.load(a_ptrs, mask=offs_k[None, :] < K - kk * BLOCK_K, other=0.0)
        b = tl.load(b_ptrs, mask=offs_k[:, None] < K - kk * BLOCK_K, other=0.0)
        acc = tl.dot(a, b, acc)
        a_ptrs += BLOCK_K * stride_ak
        b_ptrs += BLOCK_K * stride_bk

    c = acc.to(c_ptr.dtype.element_ty)
    offs_cm = pid_m * BLOCK_M + tl.arange(0, BLOCK_M)
    offs_cn = pid_n * BLOCK_N + tl.arange(0, BLOCK_N)
    c_ptrs = c_ptr + offs_cm[:, None] * stride_cm + offs_cn[None, :] * stride_cn
    mask = (offs_cm[:, None] < M) & (offs_cn[None, :] < N)
    tl.store(c_ptrs, c, mask=mask)

# config = {"BLOCK_K": 128, "BLOCK_M": 512, "BLOCK_N": 16, "GROUP_M": 8, "arch": "sm_100", "dtype": "fp16", "num_ctas": 1, "num_stages": 2, "num_warps": 4}
# arch = sm_100


// ===== COMPILED SASS (sm_100a) =====

	.target	sm_100a

	.elftype	@"ET_EXEC"


//--------------------- .note.nv.tkinfo           --------------------------
	.section	.note.nv.tkinfo,"",@"SHT_NOTE"
	.sectionflags	@"SHF_NOTE_NV_TKINFO"
	.tkinfo
        /*0018*/ 	.word	0x00000081
        /*0030*/ 	.string	""
        /*0030*/ 	.string	"ptxas-blackwell"
        /*0030*/ 	.string	"Cuda compilation tools, release 12.9, V12.9.86"
        /*0030*/ 	.string	"Build cuda_12.9.r12.9/compiler.36037853_0"
        /*0030*/ 	.string	"-v  -suppress-debug-info  -lineinfo  -arch sm_100a "



//--------------------- .note.nv.cuver            --------------------------
	.section	.note.nv.cuver,"",@"SHT_NOTE"
	.sectionflags	@"SHF_NOTE_NV_CUVER"
        /*0018*/ 	.short	0x0001
        /*001a*/ 	.short	0x0064
        /*001c*/ 	.short	0x0001
        /*001e*/ 	.short	0x0000
        /*0020*/ 	.short	0x0001
        /*0022*/ 	.short	0x0000


//--------------------- .nv.info                  --------------------------
	.section	.nv.info,"",@"SHT_CUDA_INFO"
	.align	4


	//----- nvinfo : EIATTR_REGCOUNT
	.align		4
        /*0000*/ 	.byte	0x04, 0x2f
        /*0002*/ 	.short	(.L_4 - .L_3)
	.align		4
.L_3:
        /*0004*/ 	.word	index@(matmul_kernel)
        /*0008*/ 	.word	0x00000060


	//----- nvinfo : EIATTR_FRAME_SIZE
	.align		4
.L_4:
        /*000c*/ 	.byte	0x04, 0x11
        /*000e*/ 	.short	(.L_6 - .L_5)
	.align		4
.L_5:
        /*0010*/ 	.word	index@($__internal_2_$__cuda_sm10x_tcgen05_guardrail_trap_unallocated_columns_being_dealloced)
        /*0014*/ 	.word	0x00002628


	//----- nvinfo : EIATTR_FRAME_SIZE
	.align		4
.L_6:
        /*0018*/ 	.byte	0x04, 0x11
        /*001a*/ 	.short	(.L_8 - .L_7)
	.align		4
.L_7:
        /*001c*/ 	.word	index@($__internal_1_$__cuda_sm10x_tcgen05_guardrail_trap_phase_invalid_during_alloc)
        /*0020*/ 	.word	0x00002628


	//----- nvinfo : EIATTR_FRAME_SIZE
	.align		4
.L_8:
        /*0024*/ 	.byte	0x04, 0x11
        /*0026*/ 	.short	(.L_10 - .L_9)
	.align		4
.L_9:
        /*0028*/ 	.word	index@($__internal_0_$__cuda_sm10x_tcgen05_guardrail_trap_col_being_dealloced_not_returned_by_alloc)
        /*002c*/ 	.word	0x00002628


	//----- nvinfo : EIATTR_FRAME_SIZE
	.align		4
.L_10:
        /*0030*/ 	.byte	0x04, 0x11
        /*0032*/ 	.short	(.L_12 - .L_11)
	.align		4
.L_11:
        /*0034*/ 	.word	index@(matmul_kernel)
        /*0038*/ 	.word	0x00002628


	//----- nvinfo : EIATTR_MIN_STACK_SIZE
	.align		4
.L_12:
        /*003c*/ 	.byte	0x04, 0x12
        /*003e*/ 	.short	(.L_14 - .L_13)
	.align		4
.L_13:
        /*0040*/ 	.word	index@(matmul_kernel)
        /*0044*/ 	.word	0x00002628
.L_14:


//--------------------- .nv.info.matmul_kernel    --------------------------
	.section	.nv.info.matmul_kernel,"",@"SHT_CUDA_INFO"
	.sectionflags	@""
	.align	4


	//----- nvinfo : EIATTR_CUDA_API_VERSION
	.align		4
        /*0000*/ 	.byte	0x04, 0x37
        /*0002*/ 	.short	(.L_16 - .L_15)
.L_15:
        /*0004*/ 	.word	0x00000081


	//----- nvinfo : EIATTR_KPARAM_INFO
	.align		4
.L_16:
        /*0008*/ 	.byte	0x04, 0x17
        /*000a*/ 	.short	(.L_18 - .L_17)
.L_17:
        /*000c*/ 	.word	0x00000000
        /*0010*/ 	.short	0x000d
        /*0012*/ 	.short	0x0048
        /*0014*/ 	.byte	0x00, 0xf4, 0x21, 0x00


	//----- nvinfo : EIATTR_KPARAM_INFO
	.align		4
.L_18:
        /*0018*/ 	.byte	0x04, 0x17
        /*001a*/ 	.short	(.L_20 - .L_19)
.L_19:
        /*001c*/ 	.word	0x00000000
        /*0020*/ 	.short	0x000c
        /*0022*/ 	.short	0x0040
        /*0024*/ 	.byte	0x00, 0xf4, 0x21, 0x00


	//----- nvinfo : EIATTR_KPARAM_INFO
	.align		4
.L_20:
        /*0028*/ 	.byte	0x04, 0x17
        /*002a*/ 	.short	(.L_22 - .L_21)
.L_21:
        /*002c*/ 	.word	0x00000000
        /*0030*/ 	.short	0x000b
        /*0032*/ 	.short	0x0038
        /*0034*/ 	.byte	0x00, 0xf0, 0x11, 0x00


	//----- nvinfo : EIATTR_KPARAM_INFO
	.align		4
.L_22:
        /*0038*/ 	.byte	0x04, 0x17
        /*003a*/ 	.short	(.L_24 - .L_23)
.L_23:
        /*003c*/ 	.word	0x00000000
        /*0040*/ 	.short	0x000a
        /*0042*/ 	.short	0x0034
        /*0044*/ 	.byte	0x00, 0xf0, 0x11, 0x00


	//----- nvinfo : EIATTR_KPARAM_INFO
	.align		4
.L_24:
        /*0048*/ 	.byte	0x04, 0x17
        /*004a*/ 	.short	(.L_26 - .L_25)
.L_25:
        /*004c*/ 	.word	0x00000000
        /*0050*/ 	.short	0x0009
        /*0052*/ 	.short	0x0030
        /*0054*/ 	.byte	0x00, 0xf0, 0x11, 0x00


	//----- nvinfo : EIATTR_KPARAM_INFO
	.align		4
.L_26:
        /*0058*/ 	.byte	0x04, 0x17
        /*005a*/ 	.short	(.L_28 - .L_27)
.L_27:
        /*005c*/ 	.word	0x00000000
        /*0060*/ 	.short	0x0008
        /*0062*/ 	.short	0x002c
        /*0064*/ 	.byte	0x00, 0xf0, 0x11, 0x00


	//----- nvinfo : EIATTR_KPARAM_INFO
	.align		4
.L_28:
        /*0068*/ 	.byte	0x04, 0x17
        /*006a*/ 	.short	(.L_30 - .L_29)
.L_29:
        /*006c*/ 	.word	0x00000000
        /*0070*/ 	.short	0x0007
        /*0072*/ 	.short	0x0028
        /*0074*/ 	.byte	0x00, 0xf0, 0x11, 0x00


	//----- nvinfo : EIATTR_KPARAM_INFO
	.align		4
.L_30:
        /*0078*/ 	.byte	0x04, 0x17
        /*007a*/ 	.short	(.L_32 - .L_31)
.L_31:
        /*007c*/ 	.word	0x00000000
        /*0080*/ 	.short	0x0006
        /*0082*/ 	.short	0x0024
        /*0084*/ 	.byte	0x00, 0xf0, 0x11, 0x00


	//----- nvinfo : EIATTR_KPARAM_INFO
	.align		4
.L_32:
        /*0088*/ 	.byte	0x04, 0x17
        /*008a*/ 	.short	(.L_34 - .L_33)
.L_33:
        /*008c*/ 	.word	0x00000000
        /*0090*/ 	.short	0x0005
        /*0092*/ 	.short	0x0020
        /*0094*/ 	.byte	0x00, 0xf0, 0x11, 0x00


	//----- nvinfo : EIATTR_KPARAM_INFO
	.align		4
.L_34:
        /*0098*/ 	.byte	0x04, 0x17
        /*009a*/ 	.short	(.L_36 - .L_35)
.L_35:
        /*009c*/ 	.word	0x00000000
        /*00a0*/ 	.short	0x0004
        /*00a2*/ 	.short	0x001c
        /*00a4*/ 	.byte	0x00, 0xf0, 0x11, 0x00


	//----- nvinfo : EIATTR_KPARAM_INFO
	.align		4
.L_36:
        /*00a8*/ 	.byte	0x04, 0x17
        /*00aa*/ 	.short	(.L_38 - .L_37)
.L_37:
        /*00ac*/ 	.word	0x00000000
        /*00b0*/ 	.short	0x0003
        /*00b2*/ 	.short	0x0018
        /*00b4*/ 	.byte	0x00, 0xf0, 0x11, 0x00


	//----- nvinfo : EIATTR_KPARAM_INFO
	.align		4
.L_38:
        /*00b8*/ 	.byte	0x04, 0x17
        /*00ba*/ 	.short	(.L_40 - .L_39)
.L_39:
        /*00bc*/ 	.word	0x00000000
        /*00c0*/ 	.short	0x0002
        /*00c2*/ 	.short	0x0010
        /*00c4*/ 	.byte	0x00, 0xf4, 0x21, 0x00


	//----- nvinfo : EIATTR_KPARAM_INFO
	.align		4
.L_40:
        /*00c8*/ 	.byte	0x04, 0x17
        /*00ca*/ 	.short	(.L_42 - .L_41)
.L_41:
        /*00cc*/ 	.word	0x00000000
        /*00d0*/ 	.short	0x0001
        /*00d2*/ 	.short	0x0008
        /*00d4*/ 	.byte	0x00, 0xf4, 0x21, 0x00


	//----- nvinfo : EIATTR_KPARAM_INFO
	.align		4
.L_42:
        /*00d8*/ 	.byte	0x04, 0x17
        /*00da*/ 	.short	(.L_44 - .L_43)
.L_43:
        /*00dc*/ 	.word	0x00000000
        /*00e0*/ 	.short	0x0000
        /*00e2*/ 	.short	0x0000
        /*00e4*/ 	.byte	0x00, 0xf4, 0x21, 0x00


	//----- nvinfo : EIATTR_AT_ENTRY_FRAGMENTS
	.align		4
.L_44:
        /*00e8*/ 	.byte	0x04, 0x4f
        /*00ea*/ 	.short	(.L_46 - .L_45)


	//   ....[0]....
.L_45:
        /*00ec*/ 	.word	0x00000004


	//----- nvinfo : EIATTR_RESERVED_SMEM_USED
	.align		4
.L_46:
        /*00f0*/ 	.byte	0x01, 0x41
	.zero		2


	//----- nvinfo : EIATTR_SPARSE_MMA_MASK
	.align		4
        /*00f4*/ 	.byte	0x03, 0x50
        /*00f6*/ 	.short	0x0000


	//----- nvinfo : EIATTR_TCGEN05_1CTA_USED
	.align		4
        /*00f8*/ 	.byte	0x01, 0x51
	.zero		2


	//----- nvinfo : EIATTR_MAXREG_COUNT
	.align		4
        /*00fc*/ 	.byte	0x03, 0x1b
        /*00fe*/ 	.short	0x00ff


	//----- nvinfo : EIATTR_NUM_BARRIERS
	.align		4
        /*0100*/ 	.byte	0x02, 0x4c
        /*0102*/ 	.byte	0x01
	.zero		1


	//----- nvinfo : EIATTR_ANNOTATIONS
	.align		4
        /*0104*/ 	.byte	0x04, 0x55
        /*0106*/ 	.short	(.L_48 - .L_47)


	//   ....[0]....
.L_47:
        /*0108*/ 	.word	0x00000001
        /*010c*/ 	.byte	0xe0, 0x08, 0x00, 0x00, 0x01, 0x00, 0x00, 0x00, 0xe0, 0x12, 0x00, 0x00, 0x01, 0x00, 0x00, 0x00
        /* <DEDUP_REMOVED lines=3720> */
        /*e99c*/ 	.byte	0x70, 0x85, 0x03, 0x00


	//----- nvinfo : EIATTR_INT_WARP_WIDE_INSTR_OFFSETS
	.align		4
.L_48:
        /*e9a0*/ 	.byte	0x04, 0x31
        /*e9a2*/ 	.short	(.L_50 - .L_49)


	//   ....[0]....
.L_49:
        /*e9a4*/ 	.word	0x000018c0


	//   ....[1]....
        /*e9a8*/ 	.word	0x00001960


	//   ....[2]....
        /*e9ac*/ 	.word	0x00007be0


	//   ....[3]....
        /*e9b0*/ 	.word	0x00039b90


	//   ....[4]....
        /*e9b4*/ 	.word	0x00039bd0


	//----- nvinfo : EIATTR_COOP_GROUP_MASK_REGIDS
	.align		4
.L_50:
        /*e9b8*/ 	.byte	0x04, 0x29
        /*e9ba*/ 	.short	(.L_52 - .L_51)


	//   ....[0]....
.L_51:
        /*e9bc*/ 	.word	0xffffffff


	//   ....[1]....
        /*e9c0*/ 	.word	0xffffffff


	//   ....[2]....
        /*e9c4*/ 	.word	0xffffffff


	//   ....[3]....
        /*e9c8*/ 	.word	0xffffffff


	//----- nvinfo : EIATTR_COOP_GROUP_INSTR_OFFSETS
	.align		4
.L_52:
        /*e9cc*/ 	.byte	0x04, 0x28
        /*e9ce*/ 	.short	(.L_54 - .L_53)


	//   ....[0]....
.L_53:
        /*e9d0*/ 	.word	0x00000060


	//   ....[1]....
        /*e9d4*/ 	.word	0x00000320


	//   ....[2]....
        /*e9d8*/ 	.word	0x00039a10


	//   ....[3]....
        /*e9dc*/ 	.word	0x00039c80


	//----- nvinfo : EIATTR_VRC_CTA_INIT_COUNT
	.align		4
.L_54:
        /*e9e0*/ 	.byte	0x02, 0x4a
        /*e9e2*/ 	.byte	0x80
	.zero		1


	//----- nvinfo : EIATTR_MBARRIER_INSTR_OFFSETS
	.align		4
        /*e9e4*/ 	.byte	0x04, 0x39
        /*e9e6*/ 	.short	(.L_56 - .L_55)


	//   ....[0]....
.L_55:
        /*e9e8*/ 	.word	0x00002140
        /*e9ec*/ 	.word	0x000000ff
        /*e9f0*/ 	.word	0x00000000
        /*e9f4*/ 	.short	0x0100
        /*e9f6*/ 	.byte	0x04
	.zero		1


	//   ....[1]....
        /*e9f8*/ 	.word	0x00007bf0
        /*e9fc*/ 	.word	0x000000ff
        /*ea00*/ 	.word	0x00042008
        /*ea04*/ 	.short	0x0100
        /*ea06*/ 	.byte	0x4c
	.zero		1


	//   ....[2]....
        /*ea08*/ 	.word	0x0001e110
        /*ea0c*/ 	.word	0x000000ff
        /*ea10*/ 	.word	0x00000000
        /*ea14*/ 	.short	0x010a
        /*ea16*/ 	.byte	0x04
	.zero		1


	//   ....[3]....
        /*ea18*/ 	.word	0x000384f0
        /*ea1c*/ 	.word	0x000000ff
        /*ea20*/ 	.word	0x00000000
        /*ea24*/ 	.short	0x010a
        /*ea26*/ 	.byte	0x04
	.zero		1


	//   ....[4]....
        /*ea28*/ 	.word	0x00038590
        /*ea2c*/ 	.word	0x000000ff
        /*ea30*/ 	.word	0x00042000
        /*ea34*/ 	.short	0x0108
        /*ea36*/ 	.byte	0x4c
	.zero		1


	//   ....[5]....
        /*ea38*/ 	.word	0x000385b0
        /*ea3c*/ 	.word	0x000000ff
        /*ea40*/ 	.word	0x00042008
        /*ea44*/ 	.short	0x0108
        /*ea46*/ 	.byte	0x4c
	.zero		1


	//   ....[6]....
        /*ea48*/ 	.word	0x00039ca0
        /*ea4c*/ 	.word	0x000000ff
        /*ea50*/ 	.word	0x00000000
        /*ea54*/ 	.short	0x010a
        /*ea56*/ 	.byte	0x04
	.zero		1


	//   ....[7]....
        /*ea58*/ 	.word	0x00039cd0
        /*ea5c*/ 	.word	0x000000ff
        /*ea60*/ 	.word	0x00000000
        /*ea64*/ 	.short	0x010a
        /*ea66*/ 	.byte	0x04
	.zero		1


	//----- nvinfo : EIATTR_NUM_MBARRIERS
	.align		4
.L_56:
        /*ea68*/ 	.byte	0x03, 0x38
        /*ea6a*/ 	.short	0x0002


	//----- nvinfo : EIATTR_EXIT_INSTR_OFFSETS
	.align		4
        /*ea6c*/ 	.byte	0x04, 0x1c
        /*ea6e*/ 	.short	(.L_58 - .L_57)


	//   ....[0]....
.L_57:
        /*ea70*/ 	.word	0x00039c90


	//----- nvinfo : EIATTR_REQNTID
	.align		4
.L_58:
        /*ea74*/ 	.byte	0x04, 0x10
        /*ea76*/ 	.short	(.L_60 - .L_59)
.L_59:
        /*ea78*/ 	.word	0x00000080
        /*ea7c*/ 	.word	0x00000001
        /*ea80*/ 	.word	0x00000001


	//----- nvinfo : EIATTR_CRS_STACK_SIZE
	.align		4
.L_60:
        /*ea84*/ 	.byte	0x04, 0x1e
        /*ea86*/ 	.short	(.L_62 - .L_61)
.L_61:
        /*ea88*/ 	.word	0x00000000


	//----- nvinfo : EIATTR_CBANK_PARAM_SIZE
	.align		4
.L_62:
        /*ea8c*/ 	.byte	0x03, 0x19
        /*ea8e*/ 	.short	0x0050


	//----- nvinfo : EIATTR_PARAM_CBANK
	.align		4
        /*ea90*/ 	.byte	0x04, 0x0a
        /*ea92*/ 	.short	(.L_64 - .L_63)
	.align		4
.L_63:
        /*ea94*/ 	.word	index@(.nv.constant0.matmul_kernel)
        /*ea98*/ 	.short	0x0380
        /*ea9a*/ 	.short	0x0050


	//----- nvinfo : EIATTR_SW_WAR
	.align		4
.L_64:
        /*ea9c*/ 	.byte	0x04, 0x36
        /*ea9e*/ 	.short	(.L_66 - .L_65)
.L_65:
        /*eaa0*/ 	.word	0x00000008
.L_66:


//--------------------- .nv.compat                --------------------------
	.section	.nv.compat,"",@"SHT_CUDA_COMPAT_INFO"
	.align	4
        /*0000*/ 	.byte	0x02, 0x02, 0x02, 0x00, 0x02, 0x05, 0x05, 0x00, 0x02, 0x03, 0x00, 0x00, 0x02, 0x06, 0x01, 0x00


//--------------------- .nv.callgraph             --------------------------
	.section	.nv.callgraph,"",@"SHT_CUDA_CALLGRAPH"
	.align	4
	.sectionentsize	8
	.align		4
        /*0000*/ 	.word	0x00000000
	.align		4
        /*0004*/ 	.word	0xffffffff
	.align		4
        /*0008*/ 	.word	0x00000000
	.align		4
        /*000c*/ 	.word	0xfffffffe
	.align		4
        /*0010*/ 	.word	0x00000000
	.align		4
        /*0014*/ 	.word	0xfffffffd
	.align		4
        /*0018*/ 	.word	0x00000000
	.align		4
        /*001c*/ 	.word	0xfffffffc


//--------------------- .text.matmul_kernel       --------------------------
	.section	.text.matmul_kernel,"ax",@progbits
	.align	128
        .global         matmul_kernel
        .type           matmul_kernel,@function
        .size           matmul_kernel,(.L_x_20 - matmul_kernel)
        .other          matmul_kernel,@"STO_CUDA_ENTRY STV_DEFAULT"
matmul_kernel:
.text.matmul_kernel:
[----:B------:R-:W0:Y:S01]  /*0000*/  LDC R1, c[0x0][0x37c] ;  /* 0x0000df00ff017b82 */ /* 0x000e220000000800 */
[----:B------:R-:W1:Y:S01]  /*0010*/  S2R R0, SR_TID.X ;  /* 0x0000000000007919 */ /* 0x000e620000002100 */
[----:B0-----:R-:W-:Y:S01]  /*0020*/  VIADD R1, R1, 0xffffd9d8 ;  /* 0xffffd9d801017836 */ /* 0x001fe20000000000 */
[----:B-1----:R-:W-:-:S13]  /*0030*/  ISETP.GE.U32.AND P3, PT, R0, 0x20, PT ;  /* 0x000000200000780c */ /* 0x002fda0003f66070 */
[----:B------:R-:W-:Y:S05]  /*0040*/  @P3 BRA `(.L_x_0) ;  /* 0x0000000000b83947 */ /* 0x000fea0003800000 */
[----:B------:R-:W0:Y:S01]  /*0050*/  S2R R7, SR_CgaCtaId ;  /* 0x0000000000077919 */ /* 0x000e220000008800 */
[----:B------:R-:W-:Y:S01]  /*0060*/  NOP ;  /* 0x0000000000007918 */ /* 0x000fe20000000000 */
[----:B------:R-:W-:-:S04]  /*0070*/  MOV R0, 0x40 ;  /* 0x0000004000007802 */ /* 0x000fc80000000f00 */
[----:B0-----:R-:W-:Y:S02]  /*0080*/  LEA R2, R7, R0, 0x18 ;  /* 0x0000000007027211 */ /* 0x001fe400078ec0ff */
[----:B------:R-:W-:-:S04]  /*0090*/  MOV R0, 0x400 ;  /* 0x0000040000007802 */ /* 0x000fc80000000f00 */
[----:B------:R-:W0:Y:S01]  /*00a0*/  LDS.U8 R2, [R2] ;  /* 0x0000000002027984 */ /* 0x000e220000000000 */
[----:B------:R-:W-:Y:S02]  /*00b0*/  LEA R0, R7, R0, 0x18 ;  /* 0x0000000007007211 */ /* 0x000fe400078ec0ff */
[----:B0-----:R-:W-:-:S13]  /*00c0*/  ISETP.NE.AND P0, PT, R2, RZ, PT ;  /* 0x000000ff0200720c */ /* 0x001fda0003f05270 */
[----:B------:R-:W-:Y:S05]  /*00d0*/  @P0 BRA `(.L_x_1) ;  /* 0x00000000007c0947 */ /* 0x000fea0003800000 */
[----:B------:R-:W-:-:S13]  /*00e0*/  ELECT P0, URZ, PT ;  /* 0x0000000000ff782f */ /* 0x000fda0003800000 */
[----:B------:R-:W-:Y:S05]  /*00f0*/  @!P0 BRA `(.L_x_2) ;  /* 0x0000000000848947 */ /* 0x000fea0003800000 */
[----:B------:R-:W-:Y:S01]  /*0100*/  UMOV UR4, 0x2 ;  /* 0x0000000200047882 */ /* 0x000fe20000000000 */
[----:B------:R-:W-:Y:S02]  /*0110*/  IMAD.MOV.U32 R9, RZ, RZ, 0x1 ;  /* 0x00000001ff097424 */ /* 0x000fe400078e00ff */
[----:B------:R-:W-:Y:S02]  /*0120*/  IMAD.MOV.U32 R3, RZ, RZ, 0x3 ;  /* 0x00000003ff037424 */ /* 0x000fe400078e00ff */
[----:B------:R-:W-:Y:S04]  /*0130*/  DEPBAR.LE SB0, 0x36 ;  /* 0x00008d800000791a */ /* 0x000fe80000000000 */
[----:B------:R-:W0:Y:S02]  /*0140*/  UTCATOMSWS.FIND_AND_SET.ALIGN UP0, UR4, UR4 ;  /* 0x00000004000475e3 */ /* 0x000e240008000800 */
[----:B0-----:R-:W-:-:S04]  /*0150*/  PLOP3.LUT P0, PT, PT, PT, UP0, 0x80, 0x8 ;  /* 0x000000000008781c */ /* 0x001fc80003f0f008 */
[----:B------:R-:W-:-:S04]  /*0160*/  SEL R2, RZ, 0xffffffff, !P0 ;  /* 0xffffffffff027807 */ /* 0x000fc80004000000 */
[----:B------:R-:W-:Y:S01]  /*0170*/  ISETP.NE.AND P0, PT, R2, RZ, PT ;  /* 0x000000ff0200720c */ /* 0x000fe20003f05270 */
[----:B------:R-:W-:-:S12]  /*0180*/  IMAD.U32 R2, RZ, RZ, UR4 ;  /* 0x00000004ff027e24 */ /* 0x000fd8000f8e00ff */
[----:B------:R-:W-:Y:S05]  /*0190*/  @P0 BRA `(.L_x_3) ;  /* 0x0000000000240947 */ /* 0x000fea0003800000 */
.L_x_4:
[----:B------:R-:W-:Y:S05]  /*01a0*/  NANOSLEEP 0x64 ;  /* 0x000000640000795d */ /* 0x000fea0003800000 */
[----:B------:R-:W-:-:S05]  /*01b0*/  UMOV UR4, 0x2 ;  /* 0x0000000200047882 */ /* 0x000fca0000000000 */
[----:B------:R-:W-:Y:S04]  /*01c0*/  DEPBAR.LE SB0, 0x36 ;  /* 0x00008d800000791a */ /* 0x000fe80000000000 */
[----:B------:R-:W0:Y:S02]  /*01d0*/  UTCATOMSWS.FIND_AND_SET.ALIGN UP0, UR4, UR4 ;  /* 0x00000004000475e3 */ /* 0x000e240008000800 */
[----:B0-----:R-:W-:-:S04]  /*01e0*/  PLOP3.LUT P0, PT, PT, PT, UP0, 0x80, 0x8 ;  /* 0x000000000008781c */ /* 0x001fc80003f0f008 */
[----:B------:R-:W-:-:S04]  /*01f0*/  SEL R2, RZ, 0xffffffff, !P0 ;  /* 0xffffffffff027807 */ /* 0x000fc80004000000 */
[----:B------:R-:W-:Y:S01]  /*0200*/  ISETP.NE.AND P0, PT, R2, RZ, PT ;  /* 0x000000ff0200720c */ /* 0x000fe20003f05270 */
[----:B------:R-:W-:-:S12]  /*0210*/  IMAD.U32 R2, RZ, RZ, UR4 ;  /* 0x00000004ff027e24 */ /* 0x000fd8000f8e00ff */
[----:B------:R-:W-:Y:S05]  /*0220*/  @!P0 BRA `(.L_x_4) ;  /* 0xfffffffc00dc8947 */ /* 0x000fea000383ffff */
.L_x_3:
[C---:B------:R-:W-:Y:S01]  /*0230*/  VIADD R4, R2.reuse, 0x10 ;  /* 0x0000001002047836 */ /* 0x040fe20000000000 */
[----:B------:R-:W-:Y:S02]  /*0240*/  SHF.L.U32 R3, R3, R2, RZ ;  /* 0x0000000203037219 */ /* 0x000fe400000006ff */
[----:B------:R-:W-:Y:S02]  /*0250*/  MOV R5, 0x50 ;  /* 0x0000005000057802 */ /* 0x000fe40000000f00 */
[----:B------:R-:W-:Y:S02]  /*0260*/  SHF.L.U32 R4, R9, R4, RZ ;  /* 0x0000000409047219 */ /* 0x000fe400000006ff */
[----:B------:R-:W-:Y:S01]  /*0270*/  LEA R6, R7, R5, 0x18 ;  /* 0x0000000507067211 */ /* 0x000fe200078ec0ff */
[----:B------:R-:W-:Y:S01]  /*0280*/  IMAD.SHL.U32 R5, R2, 0x20, RZ ;  /* 0x0000002002057824 */ /* 0x000fe200078e00ff */
[----:B------:R-:W-:-:S05]  /*0290*/  LOP3.LUT R3, R4, R3, RZ, 0xfc, !PT ;  /* 0x0000000304037212 */ /* 0x000fca00078efcff */
[----:B------:R0:W-:Y:S04]  /*02a0*/  ATOMS.OR RZ, [R6], R3 ;  /* 0x0000000306ff738c */ /* 0x0001e80003000000 */
[----:B------:R0:W-:Y:S01]  /*02b0*/  STS [R0], R5 ;  /* 0x0000000500007388 */ /* 0x0001e20000000800 */
[----:B------:R-:W-:Y:S05]  /*02c0*/  BRA `(.L_x_2) ;  /* 0x0000000000107947 */ /* 0x000fea0003800000 */
.L_x_1:
[----:B------:R-:W-:Y:S01]  /*02d0*/  IMAD.MOV.U32 R3, RZ, RZ, -0x1 ;  /* 0xffffffffff037424 */ /* 0x000fe200078e00ff */
[----:B------:R-:W-:-:S04]  /*02e0*/  MOV R2, 0x310 ;  /* 0x0000031000027802 */ /* 0x000fc80000000f00 */
[----:B------:R0:W-:Y:S03]  /*02f0*/  STS [R0], R3 ;  /* 0x0000000300007388 */ /* 0x0001e60000000800 */
[----:B0-----:R-:W-:Y:S05]  /*0300*/  CALL.REL.NOINC `($__internal_1_$__cuda_sm10x_tcgen05_guardrail_trap_phase_invalid_during_alloc) ;  /* 0x0000039800887944 */ /* 0x001fea0003c00000 */
.L_x_2:
[----:B------:R-:W-:Y:S05]  /*0310*/  WARPSYNC.ALL ;  /* 0x0000000000007948 */ /* 0x000fea0003800000 */
[----:B------:R-:W-:Y:S01]  /*0320*/  NOP ;  /* 0x0000000000007918 */ /* 0x000fe20000000000 */
.L_x_0:
[----:B------:R-:W1:Y:S01]  /*0330*/  LDC.64 R34, c[0x0][0x398] ;  /* 0x0000e600ff227b82 */ /* 0x000e620000000a00 */
[----:B------:R-:W2:Y:S01]  /*0340*/  S2R R7, SR_CTAID.X ;  /* 0x0000000000077919 */ /* 0x000ea20000002500 */
[----:B------:R-:W3:Y:S06]  /*0350*/  S2R R20, SR_TID.X ;  /* 0x0000000000147919 */ /* 0x000eec0000002100 */
[----:B------:R-:W4:Y:S01]  /*0360*/  S2UR UR4, SR_CgaCtaId ;  /* 0x00000000000479c3 */ /* 0x000f220000008800 */
[----:B01----:R-:W-:-:S05]  /*0370*/  VIADD R0, R35, 0xf ;  /* 0x0000000f23007836 */ /* 0x003fca0000000000 */
[----:B------:R-:W-:-:S04]  /*0380*/  SHF.R.S32.HI R3, RZ, 0x1f, R0 ;  /* 0x0000001fff037819 */ /* 0x000fc80000011400 */
[----:B------:R-:W-:Y:S02]  /*0390*/  LEA.HI R3, R3, R0, RZ, 0x4 ;  /* 0x0000000003037211 */ /* 0x000fe400078f20ff */
[----:B--2---:R-:W-:Y:S02]  /*03a0*/  IABS R8, R7 ;  /* 0x0000000700087213 */ /* 0x004fe40000000000 */
[----:B------:R-:W-:Y:S02]  /*03b0*/  SHF.R.S32.HI R3, RZ, 0x4, R3 ;  /* 0x00000004ff037819 */ /* 0x000fe40000011403 */
[----:B---3--:R-:W-:Y:S02]  /*03c0*/  SHF.R.U32.HI R13, RZ, 0x5, R20 ;  /* 0x00000005ff0d7819 */ /* 0x008fe40000011614 */
[----:B------:R-:W-:Y:S01]  /*03d0*/  LOP3.LUT R92, R20, 0x7f, RZ, 0xc0, !PT ;  /* 0x0000007f145c7812 */ /* 0x000fe200078ec0ff */
[----:B------:R-:W-:-:S05]  /*03e0*/  IMAD.SHL.U32 R4, R3, 0x8, RZ ;  /* 0x0000000803047824 */ /* 0x000fca00078e00ff */
[-C--:B------:R-:W-:Y:S02]  /*03f0*/  IABS R5, R4.reuse ;  /* 0x0000000400057213 */ /* 0x080fe40000000000 */
[----:B------:R-:W-:Y:S02]  /*0400*/  IABS R10, R4 ;  /* 0x00000004000a7213 */ /* 0x000fe40000000000 */
[----:B------:R-:W0:Y:S08]  /*0410*/  I2F.RP R0, R5 ;  /* 0x0000000500007306 */ /* 0x000e300000209400 */
[----:B0-----:R-:W0:Y:S02]  /*0420*/  MUFU.RCP R0, R0 ;  /* 0x0000000000007308 */ /* 0x001e240000001000 */
[----:B0-----:R-:W-:-:S02]  /*0430*/  VIADD R2, R0, 0xffffffe ;  /* 0x0ffffffe00027836 */ /* 0x001fc40000000000 */
[----:B------:R-:W-:-:S04]  /*0440*/  IMAD.MOV R0, RZ, RZ, -R10 ;  /* 0x000000ffff007224 */ /* 0x000fc800078e0a0a */
[----:B------:R0:W1:Y:S02]  /*0450*/  F2I.FTZ.U32.TRUNC.NTZ R3, R2 ;  /* 0x0000000200037305 */ /* 0x000064000021f000 */
[----:B0-----:R-:W-:Y:S02]  /*0460*/  IMAD.MOV.U32 R2, RZ, RZ, RZ ;  /* 0x000000ffff027224 */ /* 0x001fe400078e00ff */
[----:B-1----:R-:W-:-:S04]  /*0470*/  IMAD.MOV R6, RZ, RZ, -R3 ;  /* 0x000000ffff067224 */ /* 0x002fc800078e0a03 */
[----:B------:R-:W-:Y:S02]  /*0480*/  IMAD R9, R6, R5, RZ ;  /* 0x0000000506097224 */ /* 0x000fe400078e02ff */
[----:B------:R-:W-:Y:S02]  /*0490*/  IMAD.MOV.U32 R6, RZ, RZ, R8 ;  /* 0x000000ffff067224 */ /* 0x000fe400078e0008 */
[----:B------:R-:W-:-:S06]  /*04a0*/  IMAD.HI.U32 R3, R3, R9, R2 ;  /* 0x0000000903037227 */ /* 0x000fcc00078e0002 */
[----:B------:R-:W-:-:S04]  /*04b0*/  IMAD.HI.U32 R3, R3, R6, RZ ;  /* 0x0000000603037227 */ /* 0x000fc800078e00ff */
[----:B------:R-:W-:Y:S01]  /*04c0*/  IMAD R0, R3, R0, R6 ;  /* 0x0000000003007224 */ /* 0x000fe200078e0206 */
[----:B------:R-:W-:Y:S04]  /*04d0*/  BAR.SYNC.DEFER_BLOCKING 0x0 ;  /* 0x0000000000007b1d */ /* 0x000fe80000010000 */
[----:B------:R-:W-:-:S13]  /*04e0*/  ISETP.GT.U32.AND P1, PT, R5, R0, PT ;  /* 0x000000000500720c */ /* 0x000fda0003f24070 */
[----:B------:R-:W-:Y:S02]  /*04f0*/  @!P1 IMAD.IADD R0, R0, 0x1, -R5 ;  /* 0x0000000100009824 */ /* 0x000fe400078e0a05 */
[----:B------:R-:W-:Y:S01]  /*0500*/  @!P1 VIADD R3, R3, 0x1 ;  /* 0x0000000103039836 */ /* 0x000fe20000000000 */
[----:B------:R-:W-:Y:S02]  /*0510*/  ISETP.NE.AND P1, PT, R4, RZ, PT ;  /* 0x000000ff0400720c */ /* 0x000fe40003f25270 */
[----:B------:R-:W-:Y:S02]  /*0520*/  ISETP.GE.U32.AND P0, PT, R0, R5, PT ;  /* 0x000000050000720c */ /* 0x000fe40003f06070 */
[----:B------:R-:W-:-:S04]  /*0530*/  LOP3.LUT R0, R7, R4, RZ, 0x3c, !PT ;  /* 0x0000000407007212 */ /* 0x000fc800078e3cff */
[----:B------:R-:W-:Y:S01]  /*0540*/  ISETP.GE.AND P2, PT, R0, RZ, PT ;  /* 0x000000ff0000720c */ /* 0x000fe20003f46270 */
[----:B------:R-:W-:-:S06]  /*0550*/  VIADD R0, R34, 0x1ff ;  /* 0x000001ff22007836 */ /* 0x000fcc0000000000 */
[----:B------:R-:W-:-:S04]  /*0560*/  @P0 VIADD R3, R3, 0x1 ;  /* 0x0000000103030836 */ /* 0x000fc80000000000 */
[----:B------:R-:W-:Y:S01]  /*0570*/  IMAD.MOV.U32 R2, RZ, RZ, R3 ;  /* 0x000000ffff027224 */ /* 0x000fe200078e0003 */
[----:B------:R-:W-:-:S03]  /*0580*/  SHF.R.S32.HI R3, RZ, 0x1f, R0 ;  /* 0x0000001fff037819 */ /* 0x000fc60000011400 */
[----:B------:R-:W-:Y:S01]  /*0590*/  @!P2 IMAD.MOV R2, RZ, RZ, -R2 ;  /* 0x000000ffff02a224 */ /* 0x000fe200078e0a02 */
[----:B------:R-:W-:Y:S02]  /*05a0*/  @!P1 LOP3.LUT R2, RZ, R4, RZ, 0x33, !PT ;  /* 0x00000004ff029212 */ /* 0x000fe400078e33ff */
[----:B------:R-:W-:-:S03]  /*05b0*/  LEA.HI R3, R3, R0, RZ, 0x9 ;  /* 0x0000000003037211 */ /* 0x000fc600078f48ff */
[----:B------:R-:W-:Y:S02]  /*05c0*/  IMAD.SHL.U32 R12, R2, 0x8, RZ ;  /* 0x00000008020c7824 */ /* 0x000fe400078e00ff */
[----:B------:R-:W-:-:S03]  /*05d0*/  IMAD.MOV R2, RZ, RZ, -R2 ;  /* 0x000000ffff027224 */ /* 0x000fc600078e0a02 */
[----:B------:R-:W-:Y:S01]  /*05e0*/  LEA.HI.SX32 R3, R3, -R12, 0x17 ;  /* 0x8000000c03037211 */ /* 0x000fe200078fbaff */
[----:B------:R-:W-:Y:S02]  /*05f0*/  IMAD R14, R4, R2, R7 ;  /* 0x00000002040e7224 */ /* 0x000fe400078e0207 */
[----:B------:R-:W-:Y:S01]  /*0600*/  IMAD.MOV.U32 R4, RZ, RZ, RZ ;  /* 0x000000ffff047224 */ /* 0x000fe200078e00ff */
[----:B------:R-:W-:Y:S02]  /*0610*/  VIMNMX R11, PT, PT, R3, 0x8, PT ;  /* 0x00000008030b7848 */ /* 0x000fe40003fe0100 */
[----:B------:R-:W-:Y:S02]  /*0620*/  IABS R2, R14 ;  /* 0x0000000e00027213 */ /* 0x000fe40000000000 */
[----:B------:R-:W-:Y:S02]  /*0630*/  IABS R9, R11 ;  /* 0x0000000b00097213 */ /* 0x000fe40000000000 */
[----:B------:R-:W-:-:S02]  /*0640*/  IABS R3, R35 ;  /* 0x0000002300037213 */ /* 0x000fc40000000000 */
[----:B------:R-:W0:Y:S08]  /*0650*/  I2F.RP R0, R9 ;  /* 0x0000000900007306 */ /* 0x000e300000209400 */
[----:B0-----:R-:W0:Y:S02]  /*0660*/  MUFU.RCP R0, R0 ;  /* 0x0000000000007308 */ /* 0x001e240000001000 */
[----:B0-----:R-:W-:Y:S01]  /*0670*/  VIADD R5, R0, 0xffffffe ;  /* 0x0ffffffe00057836 */ /* 0x001fe20000000000 */
[----:B------:R-:W-:-:S05]  /*0680*/  IABS R0, R11 ;  /* 0x0000000b00007213 */ /* 0x000fca0000000000 */
[----:B------:R-:W0:Y:S01]  /*0690*/  F2I.FTZ.U32.TRUNC.NTZ R5, R5 ;  /* 0x0000000500057305 */ /* 0x000e22000021f000 */
[----:B------:R-:W-:Y:S02]  /*06a0*/  IMAD.MOV R0, RZ, RZ, -R0 ;  /* 0x000000ffff007224 */ /* 0x000fe400078e0a00 */
[----:B0-----:R-:W-:-:S04]  /*06b0*/  IMAD.MOV R6, RZ, RZ, -R5 ;  /* 0x000000ffff067224 */ /* 0x001fc800078e0a05 */
[----:B------:R-:W-:-:S04]  /*06c0*/  IMAD R7, R6, R9, RZ ;  /* 0x0000000906077224 */ /* 0x000fc800078e02ff */
[----:B------:R-:W-:Y:S02]  /*06d0*/  IMAD.HI.U32 R4, R5, R7, R4 ;  /* 0x0000000705047227 */ /* 0x000fe400078e0004 */
[----:B------:R-:W0:Y:S02]  /*06e0*/  I2F.RP R7, R3 ;  /* 0x0000000300077306 */ /* 0x000e240000209400 */
[----:B------:R-:W-:Y:S01]  /*06f0*/  IMAD.MOV.U32 R5, RZ, RZ, R2 ;  /* 0x000000ffff057224 */ /* 0x000fe200078e0002 */
[----:B------:R-:W-:-:S03]  /*0700*/  IABS R2, R34 ;  /* 0x0000002200027213 */ /* 0x000fc60000000000 */
[----:B------:R-:W-:Y:S02]  /*0710*/  IMAD.HI.U32 R4, R4, R5, RZ ;  /* 0x0000000504047227 */ /* 0x000fe400078e00ff */
[----:B------:R-:W1:Y:S02]  /*0720*/  I2F.RP R6, R2 ;  /* 0x0000000200067306 */ /* 0x000e640000209400 */
[----:B------:R-:W-:-:S05]  /*0730*/  IMAD R0, R4, R0, R5 ;  /* 0x0000000004007224 */ /* 0x000fca00078e0205 */
[----:B------:R-:W-:Y:S01]  /*0740*/  ISETP.GT.U32.AND P1, PT, R9, R0, PT ;  /* 0x000000000900720c */ /* 0x000fe20003f24070 */
[----:B0-----:R-:W0:Y:S08]  /*0750*/  MUFU.RCP R7, R7 ;  /* 0x0000000700077308 */ /* 0x001e300000001000 */
[----:B-1----:R-:W1:Y:S04]  /*0760*/  MUFU.RCP R6, R6 ;  /* 0x0000000600067308 */ /* 0x002e680000001000 */
[----:B------:R-:W-:Y:S01]  /*0770*/  @!P1 IMAD.IADD R0, R0, 0x1, -R9 ;  /* 0x0000000100009824 */ /* 0x000fe200078e0a09 */
[----:B------:R-:W-:-:S02]  /*0780*/  @!P1 IADD3 R4, PT, PT, R4, 0x1, RZ ;  /* 0x0000000104049810 */ /* 0x000fc40007ffe0ff */
[----:B------:R-:W-:Y:S02]  /*0790*/  ISETP.NE.AND P1, PT, R11, RZ, PT ;  /* 0x000000ff0b00720c */ /* 0x000fe40003f25270 */
[----:B------:R-:W-:Y:S01]  /*07a0*/  ISETP.GE.U32.AND P0, PT, R0, R9, PT ;  /* 0x000000090000720c */ /* 0x000fe20003f06070 */
[----:B0-----:R-:W-:Y:S01]  /*07b0*/  VIADD R5, R7, 0xffffffe ;  /* 0x0ffffffe07057836 */ /* 0x001fe20000000000 */
[----:B------:R-:W-:-:S04]  /*07c0*/  LOP3.LUT R0, R14, R11, RZ, 0x3c, !PT ;  /* 0x0000000b0e007212 */ /* 0x000fc800078e3cff */
[----:B------:R-:W-:Y:S01]  /*07d0*/  ISETP.GE.AND P2, PT, R0, RZ, PT ;  /* 0x000000ff0000720c */ /* 0x000fe20003f46270 */
[----:B------:R-:W0:Y:S01]  /*07e0*/  F2I.FTZ.U32.TRUNC.NTZ R5, R5 ;  /* 0x0000000500057305 */ /* 0x000e22000021f000 */
[----:B-1----:R-:W-:Y:S01]  /*07f0*/  VIADD R7, R6, 0xffffffe ;  /* 0x0ffffffe06077836 */ /* 0x002fe20000000000 */
[----:B------:R-:W-:-:S04]  /*0800*/  MOV R6, 0x400 ;  /* 0x0000040000067802 */ /* 0x000fc80000000f00 */
[----:B------:R-:W-:Y:S01]  /*0810*/  @P0 VIADD R4, R4, 0x1 ;  /* 0x0000000104040836 */ /* 0x000fe20000000000 */
[----:B------:R-:W-:-:S03]  /*0820*/  R2UR UR76, R6 ;  /* 0x00000000064c72ca */ /* 0x000fc600000e0000 */
[----:B------:R-:W-:Y:S02]  /*0830*/  IMAD.MOV.U32 R10, RZ, RZ, R4 ;  /* 0x000000ffff0a7224 */ /* 0x000fe400078e0004 */
[----:B------:R-:W-:Y:S02]  /*0840*/  IMAD.MOV.U32 R4, RZ, RZ, RZ ;  /* 0x000000ffff047224 */ /* 0x000fe400078e00ff */
[----:B------:R-:W-:Y:S01]  /*0850*/  @!P2 IMAD.MOV R10, RZ, RZ, -R10 ;  /* 0x000000ffff0aa224 */ /* 0x000fe200078e0a0a */
[----:B------:R-:W-:Y:S01]  /*0860*/  @!P1 LOP3.LUT R10, RZ, R11, RZ, 0x33, !PT ;  /* 0x0000000bff0a9212 */ /* 0x000fe200078e33ff */
[----:B0-----:R-:W-:-:S04]  /*0870*/  IMAD.MOV R0, RZ, RZ, -R5 ;  /* 0x000000ffff007224 */ /* 0x001fc800078e0a05 */
[----:B------:R-:W-:Y:S01]  /*0880*/  IMAD.SHL.U32 R28, R10, 0x10, RZ ;  /* 0x000000100a1c7824 */ /* 0x000fe200078e00ff */
[----:B----4-:R-:W-:Y:S01]  /*0890*/  ULEA UR76, UR4, UR76, 0x18 ;  /* 0x0000004c044c7291 */ /* 0x010fe2000f8ec0ff */
[----:B------:R-:W-:Y:S02]  /*08a0*/  IMAD R9, R0, R3, RZ ;  /* 0x0000000300097224 */ /* 0x000fe400078e02ff */
[----:B------:R-:W-:Y:S01]  /*08b0*/  VIADD R18, R28, 0xf ;  /* 0x0000000f1c127836 */ /* 0x000fe20000000000 */
[----:B------:R-:W-:Y:S01]  /*08c0*/  IABS R39, R28 ;  /* 0x0000001c00277213 */ /* 0x000fe20000000000 */
[----:B------:R-:W-:Y:S01]  /*08d0*/  IMAD.HI.U32 R0, R5, R9, R4 ;  /* 0x0000000905007227 */ /* 0x000fe200078e0004 */
[----:B------:R0:W-:Y:S01]  /*08e0*/  STL [R1+0x1ac0], R28 ;  /* 0x001ac01c01007387 */ /* 0x0001e20000100800 */
[----:B------:R1:W2:Y:S01]  /*08f0*/  F2I.FTZ.U32.TRUNC.NTZ R5, R7 ;  /* 0x0000000700057305 */ /* 0x0002a2000021f000 */
[----:B------:R-:W-:Y:S01]  /*0900*/  IABS R40, R18 ;  /* 0x0000001200287213 */ /* 0x000fe20000000000 */
[----:B------:R-:W-:-:S02]  /*0910*/  IMAD.SHL.U32 R4, R13, 0x200000, RZ ;  /* 0x002000000d047824 */ /* 0x000fc400078e00ff */
[----:B------:R-:W-:Y:S02]  /*0920*/  VIADD R13, R28, 0x2 ;  /* 0x000000021c0d7836 */ /* 0x000fe40000000000 */
[----:B------:R-:W-:Y:S01]  /*0930*/  IMAD.HI.U32 R6, R0, R40, RZ ;  /* 0x0000002800067227 */ /* 0x000fe200078e00ff */
[----:B------:R-:W-:Y:S02]  /*0940*/  LOP3.LUT R8, R4, 0x600000, RZ, 0xc0, !PT ;  /* 0x0060000004087812 */ /* 0x000fe400078ec0ff */
[----:B------:R-:W-:Y:S01]  /*0950*/  IABS R48, R13 ;  /* 0x0000000d00307213 */ /* 0x000fe20000000000 */
[----:B------:R-:W-:Y:S01]  /*0960*/  IMAD.MOV R6, RZ, RZ, -R6 ;  /* 0x000000ffff067224 */ /* 0x000fe200078e0a06 */
[----:B------:R-:W-:Y:S01]  /*0970*/  R2UR UR8, R8 ;  /* 0x00000000080872ca */ /* 0x000fe200000e0000 */
[----:B------:R-:W-:Y:S02]  /*0980*/  VIADD R15, R28, 0x1 ;  /* 0x000000011c0f7836 */ /* 0x000fe40000000000 */
[----:B------:R-:W-:-:S02]  /*0990*/  IMAD R40, R3, R6, R40 ;  /* 0x0000000603287224 */ /* 0x000fc400078e0228 */
[C---:B------:R-:W-:Y:S01]  /*09a0*/  IMAD.HI.U32 R6, R0.reuse, R48, RZ ;  /* 0x0000003000067227 */ /* 0x040fe200078e00ff */
[----:B------:R-:W-:Y:S02]  /*09b0*/  IABS R49, R15 ;  /* 0x0000000f00317213 */ /* 0x000fe40000000000 */
[----:B------:R-:W-:Y:S01]  /*09c0*/  ISETP.GT.U32.AND P1, PT, R3, R40, PT ;  /* 0x000000280300720c */ /* 0x000fe20003f24070 */
[----:B------:R-:W-:Y:S01]  /*09d0*/  IMAD.MOV R6, RZ, RZ, -R6 ;  /* 0x000000ffff067224 */ /* 0x000fe200078e0a06 */
[----:B------:R-:W-:Y:S01]  /*09e0*/  ISETP.GE.AND P2, PT, R15, RZ, PT ;  /* 0x000000ff0f00720c */ /* 0x000fe20003f46270 */
[----:B------:R-:W-:-:S04]  /*09f0*/  IMAD.HI.U32 R4, R0, R49, RZ ;  /* 0x0000003100047227 */ /* 0x000fc800078e00ff */
[C---:B------:R-:W-:Y:S02]  /*0a00*/  IMAD R48, R3.reuse, R6, R48 ;  /* 0x0000000603307224 */ /* 0x040fe400078e0230 */
[----:B------:R-:W-:Y:S02]  /*0a10*/  VIADD R16, R28, 0x3 ;  /* 0x000000031c107836 */ /* 0x000fe40000000000 */
[----:B------:R-:W-:Y:S01]  /*0a20*/  IMAD.MOV R4, RZ, RZ, -R4 ;  /* 0x000000ffff047224 */ /* 0x000fe200078e0a04 */
[C---:B------:R-:W-:Y:S01]  /*0a30*/  ISETP.GT.U32.AND P5, PT, R3.reuse, R48, PT ;  /* 0x000000300300720c */ /* 0x040fe20003fa4070 */
[----:B------:R-:W-:Y:S01]  /*0a40*/  @!P1 IMAD.IADD R40, R40, 0x1, -R3 ;  /* 0x0000000128289824 */ /* 0x000fe200078e0a03 */
[----:B------:R-:W-:Y:S01]  /*0a50*/  IABS R47, R16 ;  /* 0x00000010002f7213 */ /* 0x000fe20000000000 */
[C---:B------:R-:W-:Y:S01]  /*0a60*/  IMAD R49, R3.reuse, R4, R49 ;  /* 0x0000000403317224 */ /* 0x040fe200078e0231 */
[----:B------:R-:W-:Y:S01]  /*0a70*/  ISETP.GE.AND P1, PT, R18, RZ, PT ;  /* 0x000000ff1200720c */ /* 0x000fe20003f26270 */
[----:B------:R-:W-:Y:S01]  /*0a80*/  VIADD R17, R28, 0x4 ;  /* 0x000000041c117836 */ /* 0x000fe20000000000 */
[C---:B------:R-:W-:Y:S01]  /*0a90*/  ISETP.GT.U32.AND P6, PT, R3.reuse, R40, PT ;  /* 0x000000280300720c */ /* 0x040fe20003fc4070 */
[----:B-1----:R-:W-:Y:S01]  /*0aa0*/  IMAD.HI.U32 R7, R0, R47, RZ ;  /* 0x0000002f00077227 */ /* 0x002fe200078e00ff */
[----:B------:R-:W-:-:S02]  /*0ab0*/  ISETP.GT.U32.AND P0, PT, R3, R49, PT ;  /* 0x000000310300720c */ /* 0x000fc40003f04070 */
[----:B------:R-:W-:Y:S01]  /*0ac0*/  IABS R46, R17 ;  /* 0x00000011002e7213 */ /* 0x000fe20000000000 */
[----:B------:R-:W-:Y:S02]  /*0ad0*/  IMAD.MOV R8, RZ, RZ, -R10 ;  /* 0x000000ffff087224 */ /* 0x000fe400078e0a0a */
[----:B------:R-:W-:Y:S02]  /*0ae0*/  IMAD.MOV R10, RZ, RZ, -R7 ;  /* 0x000000ffff0a7224 */ /* 0x000fe400078e0a07 */
[----:B------:R-:W-:Y:S02]  /*0af0*/  VIADD R7, R28, 0x5 ;  /* 0x000000051c077836 */ /* 0x000fe40000000000 */
[----:B------:R-:W-:Y:S01]  /*0b00*/  @!P5 IMAD.IADD R48, R48, 0x1, -R3 ;  /* 0x000000013030d824 */ /* 0x000fe200078e0a03 */
[----:B------:R-:W-:Y:S01]  /*0b10*/  ISETP.GE.AND P5, PT, R13, RZ, PT ;  /* 0x000000ff0d00720c */ /* 0x000fe20003fa6270 */
[----:B------:R-:W-:Y:S01]  /*0b20*/  IMAD.HI.U32 R6, R0, R46, RZ ;  /* 0x0000002e00067227 */ /* 0x000fe200078e00ff */
[----:B------:R-:W-:-:S03]  /*0b30*/  IABS R45, R7 ;  /* 0x00000007002d7213 */ /* 0x000fc60000000000 */
[C---:B------:R-:W-:Y:S02]  /*0b40*/  IMAD R47, R3.reuse, R10, R47 ;  /* 0x0000000a032f7224 */ /* 0x040fe400078e022f */
[--C-:B------:R-:W-:Y:S01]  /*0b50*/  @!P6 IMAD.IADD R40, R40, 0x1, -R3.reuse ;  /* 0x000000012828e824 */ /* 0x100fe200078e0a03 */
[----:B------:R-:W-:Y:S01]  /*0b60*/  ISETP.GT.U32.AND P6, PT, R3, R48, PT ;  /* 0x000000300300720c */ /* 0x000fe20003fc4070 */
[----:B------:R-:W-:Y:S02]  /*0b70*/  IMAD.MOV R6, RZ, RZ, -R6 ;  /* 0x000000ffff067224 */ /* 0x000fe400078e0a06 */
[----:B------:R-:W-:Y:S01]  /*0b80*/  @!P0 IMAD.IADD R49, R49, 0x1, -R3 ;  /* 0x0000000131318824 */ /* 0x000fe200078e0a03 */
[C---:B------:R-:W-:Y:S01]  /*0b90*/  ISETP.GT.U32.AND P0, PT, R3.reuse, R47, PT ;  /* 0x0000002f0300720c */ /* 0x040fe20003f04070 */
[C---:B------:R-:W-:Y:S01]  /*0ba0*/  IMAD R46, R3.reuse, R6, R46 ;  /* 0x00000006032e7224 */ /* 0x040fe200078e022e */
[----:B------:R-:W-:Y:S01]  /*0bb0*/  @!P1 IADD3 R40, PT, PT, -R40, RZ, RZ ;  /* 0x000000ff28289210 */ /* 0x000fe20007ffe1ff */
[----:B------:R-:W-:Y:S01]  /*0bc0*/  IMAD.HI.U32 R6, R0, R45, RZ ;  /* 0x0000002d00067227 */ /* 0x000fe200078e00ff */
[----:B------:R-:W-:-:S02]  /*0bd0*/  ISETP.GT.U32.AND P4, PT, R3, R49, PT ;  /* 0x000000310300720c */ /* 0x000fc40003f84070 */
[----:B------:R-:W-:Y:S01]  /*0be0*/  ISETP.GT.U32.AND P1, PT, R3, R46, PT ;  /* 0x0000002e0300720c */ /* 0x000fe20003f24070 */
[----:B------:R-:W-:Y:S02]  /*0bf0*/  IMAD.MOV R6, RZ, RZ, -R6 ;  /* 0x000000ffff067224 */ /* 0x000fe400078e0a06 */
[----:B------:R-:W-:Y:S01]  /*0c00*/  @!P6 IMAD.IADD R48, R48, 0x1, -R3 ;  /* 0x000000013030e824 */ /* 0x000fe200078e0a03 */
[----:B------:R-:W-:Y:S01]  /*0c10*/  ISETP.GE.AND P6, PT, R7, RZ, PT ;  /* 0x000000ff0700720c */ /* 0x000fe20003fc6270 */
[----:B------:R-:W-:Y:S02]  /*0c20*/  IMAD R45, R3, R6, R45 ;  /* 0x00000006032d7224 */ /* 0x000fe400078e022d */
[----:B------:R-:W-:Y:S02]  /*0c30*/  @!P0 IMAD.IADD R47, R47, 0x1, -R3 ;  /* 0x000000012f2f8824 */ /* 0x000fe400078e0a03 */
[----:B------:R-:W-:Y:S01]  /*0c40*/  @!P5 IMAD.MOV R48, RZ, RZ, -R48 ;  /* 0x000000ffff30d224 */ /* 0x000fe200078e0a30 */
[C---:B------:R-:W-:Y:S01]  /*0c50*/  ISETP.GT.U32.AND P5, PT, R3.reuse, R45, PT ;  /* 0x0000002d0300720c */ /* 0x040fe20003fa4070 */
[----:B--2---:R-:W-:Y:S01]  /*0c60*/  IMAD.MOV R9, RZ, RZ, -R5 ;  /* 0x000000ffff097224 */ /* 0x004fe200078e0a05 */
[----:B------:R-:W-:Y:S01]  /*0c70*/  ISETP.GT.U32.AND P0, PT, R3, R47, PT ;  /* 0x0000002f0300720c */ /* 0x000fe20003f04070 */
[----:B------:R-:W-:-:S02]  /*0c80*/  IMAD.MOV.U32 R4, RZ, RZ, RZ ;  /* 0x000000ffff047224 */ /* 0x000fc400078e00ff */
[----:B------:R-:W-:Y:S02]  /*0c90*/  IMAD R9, R9, R2, RZ ;  /* 0x0000000209097224 */ /* 0x000fe400078e02ff */
[--C-:B------:R-:W-:Y:S01]  /*0ca0*/  @!P4 IMAD.IADD R49, R49, 0x1, -R3.reuse ;  /* 0x000000013131c824 */ /* 0x100fe200078e0a03 */
[----:B------:R-:W-:Y:S01]  /*0cb0*/  ISETP.GE.AND P4, PT, R16, RZ, PT ;  /* 0x000000ff1000720c */ /* 0x000fe20003f86270 */
[----:B------:R-:W-:Y:S02]  /*0cc0*/  VIADD R7, R28, 0x6 ;  /* 0x000000061c077836 */ /* 0x000fe40000000000 */
[----:B------:R-:W-:Y:S02]  /*0cd0*/  @!P1 IMAD.IADD R46, R46, 0x1, -R3 ;  /* 0x000000012e2e9824 */ /* 0x000fe400078e0a03 */
[----:B------:R-:W-:Y:S01]  /*0ce0*/  IMAD.HI.U32 R4, R5, R9, R4 ;  /* 0x0000000905047227 */ /* 0x000fe200078e0004 */
[----:B------:R-:W-:Y:S02]  /*0cf0*/  IABS R44, R7 ;  /* 0x00000007002c7213 */ /* 0x000fe40000000000 */
[----:B------:R-:W-:Y:S01]  /*0d00*/  ISETP.GT.U32.AND P1, PT, R3, R46, PT ;  /* 0x0000002e0300720c */ /* 0x000fe20003f24070 */
[----:B------:R-:W-:-:S02]  /*0d10*/  IMAD R5, R11, R8, R14 ;  /* 0x000000080b057224 */ /* 0x000fc400078e020e */
[C---:B------:R-:W-:Y:S02]  /*0d20*/  VIADD R8, R28.reuse, 0x7 ;  /* 0x000000071c087836 */ /* 0x040fe40000000000 */
[----:B------:R-:W-:Y:S02]  /*0d30*/  VIADD R9, R28, 0x8 ;  /* 0x000000081c097836 */ /* 0x000fe40000000000 */
[----:B------:R-:W-:Y:S01]  /*0d40*/  @!P5 IMAD.IADD R45, R45, 0x1, -R3 ;  /* 0x000000012d2dd824 */ /* 0x000fe200078e0a03 */
[----:B------:R-:W-:Y:S01]  /*0d50*/  IABS R43, R8 ;  /* 0x00000008002b7213 */ /* 0x000fe20000000000 */
[----:B------:R-:W-:Y:S01]  /*0d60*/  @!P2 IMAD.MOV R49, RZ, RZ, -R49 ;  /* 0x000000ffff31a224 */ /* 0x000fe200078e0a31 */
[----:B------:R-:W-:Y:S01]  /*0d70*/  ISETP.GE.AND P2, PT, R17, RZ, PT ;  /* 0x000000ff1100720c */ /* 0x000fe20003f46270 */
[----:B------:R-:W-:Y:S01]  /*0d80*/  @!P0 IMAD.IADD R47, R47, 0x1, -R3 ;  /* 0x000000012f2f8824 */ /* 0x000fe200078e0a03 */
[----:B------:R-:W-:Y:S01]  /*0d90*/  IABS R42, R9 ;  /* 0x00000009002a7213 */ /* 0x000fe20000000000 */
[----:B------:R-:W-:Y:S01]  /*0da0*/  IMAD.HI.U32 R6, R0, R44, RZ ;  /* 0x0000002c00067227 */ /* 0x000fe200078e00ff */
[----:B------:R-:W-:-:S02]  /*0db0*/  ISETP.GT.U32.AND P5, PT, R3, R45, PT ;  /* 0x0000002d0300720c */ /* 0x000fc40003fa4070 */
[----:B------:R-:W-:Y:S01]  /*0dc0*/  ISETP.GE.AND P0, PT, R7, RZ, PT ;  /* 0x000000ff0700720c */ /* 0x000fe20003f06270 */
[----:B------:R-:W-:Y:S01]  /*0dd0*/  @!P4 IMAD.MOV R47, RZ, RZ, -R47 ;  /* 0x000000ffff2fc224 */ /* 0x000fe200078e0a2f */
[----:B------:R-:W-:Y:S01]  /*0de0*/  ISETP.GE.AND P4, PT, R8, RZ, PT ;  /* 0x000000ff0800720c */ /* 0x000fe20003f86270 */
[----:B------:R-:W-:-:S04]  /*0df0*/  IMAD.HI.U32 R7, R0, R43, RZ ;  /* 0x0000002b00077227 */ /* 0x000fc800078e00ff */
[----:B------:R-:W-:Y:S02]  /*0e00*/  IMAD.MOV R8, RZ, RZ, -R6 ;  /* 0x000000ffff087224 */ /* 0x000fe400078e0a06 */
[----:B------:R-:W-:-:S04]  /*0e10*/  IMAD.HI.U32 R6, R0, R42, RZ ;  /* 0x0000002a00067227 */ /* 0x000fc800078e00ff */
[----:B------:R-:W-:Y:S02]  /*0e20*/  IMAD.MOV R10, RZ, RZ, -R7 ;  /* 0x000000ffff0a7224 */ /* 0x000fe400078e0a07 */
[----:B------:R-:W-:Y:S01]  /*0e30*/  @!P1 IMAD.IADD R46, R46, 0x1, -R3 ;  /* 0x000000012e2e9824 */ /* 0x000fe200078e0a03 */
[----:B------:R-:W-:Y:S01]  /*0e40*/  ISETP.GE.AND P1, PT, R9, RZ, PT ;  /* 0x000000ff0900720c */ /* 0x000fe20003f26270 */
[C---:B------:R-:W-:Y:S02]  /*0e50*/  IMAD R44, R3.reuse, R8, R44 ;  /* 0x00000008032c7224 */ /* 0x040fe400078e022c */
[----:B------:R-:W-:Y:S02]  /*0e60*/  IMAD.MOV R6, RZ, RZ, -R6 ;  /* 0x000000ffff067224 */ /* 0x000fe400078e0a06 */
[C---:B------:R-:W-:Y:S02]  /*0e70*/  IMAD R43, R3.reuse, R10, R43 ;  /* 0x0000000a032b7224 */ /* 0x040fe400078e022b */
[----:B------:R-:W-:Y:S01]  /*0e80*/  @!P2 IMAD.MOV R46, RZ, RZ, -R46 ;  /* 0x000000ffff2ea224 */ /* 0x000fe200078e0a2e */
[C---:B------:R-:W-:Y:S01]  /*0e90*/  ISETP.GT.U32.AND P2, PT, R3.reuse, R44, PT ;  /* 0x0000002c0300720c */ /* 0x040fe20003f44070 */
[----:B------:R-:W-:-:S02]  /*0ea0*/  IMAD R42, R3, R6, R42 ;  /* 0x00000006032a7224 */ /* 0x000fc400078e022a */
[----:B------:R-:W-:Y:S01]  /*0eb0*/  @!P5 IMAD.IADD R45, R45, 0x1, -R3 ;  /* 0x000000012d2dd824 */ /* 0x000fe200078e0a03 */
[C---:B------:R-:W-:Y:S01]  /*0ec0*/  ISETP.GT.U32.AND P5, PT, R3.reuse, R43, PT ;  /* 0x0000002b0300720c */ /* 0x040fe20003fa4070 */
[C---:B------:R-:W-:Y:S02]  /*0ed0*/  VIADD R17, R28.reuse, 0x9 ;  /* 0x000000091c117836 */ /* 0x040fe40000000000 */
[----:B------:R-:W-:Y:S01]  /*0ee0*/  @!P6 IMAD.MOV R45, RZ, RZ, -R45 ;  /* 0x000000ffff2de224 */ /* 0x000fe200078e0a2d */
[----:B------:R-:W-:Y:S01]  /*0ef0*/  ISETP.GT.U32.AND P6, PT, R3, R42, PT ;  /* 0x0000002a0300720c */ /* 0x000fe20003fc4070 */
[C---:B------:R-:W-:Y:S01]  /*0f00*/  VIADD R16, R28.reuse, 0xa ;  /* 0x0000000a1c107836 */ /* 0x040fe20000000000 */
[----:B------:R-:W-:Y:S01]  /*0f10*/  IABS R41, R17 ;  /* 0x0000001100297213 */ /* 0x000fe20000000000 */
[----:B------:R-:W-:Y:S02]  /*0f20*/  VIADD R14, R28, 0xb ;  /* 0x0000000b1c0e7836 */ /* 0x000fe40000000000 */
[----:B------:R-:W-:Y:S01]  /*0f30*/  @!P2 IMAD.IADD R44, R44, 0x1, -R3 ;  /* 0x000000012c2ca824 */ /* 0x000fe200078e0a03 */
[----:B------:R-:W-:Y:S01]  /*0f40*/  IABS R38, R16 ;  /* 0x0000001000267213 */ /* 0x000fe20000000000 */
[----:B------:R-:W-:Y:S01]  /*0f50*/  IMAD.HI.U32 R6, R0, R41, RZ ;  /* 0x0000002900067227 */ /* 0x000fe200078e00ff */
[----:B------:R-:W-:-:S02]  /*0f60*/  IABS R37, R14 ;  /* 0x0000000e00257213 */ /* 0x000fc40000000000 */
[----:B------:R-:W-:Y:S01]  /*0f70*/  ISETP.GT.U32.AND P2, PT, R3, R44, PT ;  /* 0x0000002c0300720c */ /* 0x000fe20003f44070 */
[----:B------:R-:W-:Y:S02]  /*0f80*/  @!P5 IMAD.IADD R43, R43, 0x1, -R3 ;  /* 0x000000012b2bd824 */ /* 0x000fe400078e0a03 */
[----:B------:R-:W-:Y:S01]  /*0f90*/  @!P6 IADD3 R42, PT, PT, R42, -R3, RZ ;  /* 0x800000032a2ae210 */ /* 0x000fe20007ffe0ff */
[----:B------:R-:W-:Y:S02]  /*0fa0*/  IMAD.MOV R8, RZ, RZ, -R6 ;  /* 0x000000ffff087224 */ /* 0x000fe400078e0a06 */
[C---:B------:R-:W-:Y:S01]  /*0fb0*/  ISETP.GT.U32.AND P5, PT, R3.reuse, R43, PT ;  /* 0x0000002b0300720c */ /* 0x040fe20003fa4070 */
[----:B------:R-:W-:Y:S01]  /*0fc0*/  IMAD.HI.U32 R6, R0, R38, RZ ;  /* 0x0000002600067227 */ /* 0x000fe200078e00ff */
[----:B------:R-:W-:-:S03]  /*0fd0*/  ISETP.GT.U32.AND P6, PT, R3, R42, PT ;  /* 0x0000002a0300720c */ /* 0x000fc60003fc4070 */
[----:B------:R-:W-:-:S04]  /*0fe0*/  IMAD.HI.U32 R7, R0, R37, RZ ;  /* 0x0000002500077227 */ /* 0x000fc800078e00ff */
[C---:B------:R-:W-:Y:S02]  /*0ff0*/  IMAD R41, R3.reuse, R8, R41 ;  /* 0x0000000803297224 */ /* 0x040fe400078e0229 */
[----:B------:R-:W-:Y:S02]  /*1000*/  IMAD.MOV R6, RZ, RZ, -R6 ;  /* 0x000000ffff067224 */ /* 0x000fe400078e0a06 */
[----:B------:R-:W-:Y:S02]  /*1010*/  IMAD.MOV R8, RZ, RZ, -R7 ;  /* 0x000000ffff087224 */ /* 0x000fe400078e0a07 */
[C---:B------:R-:W-:Y:S02]  /*1020*/  IMAD R38, R3.reuse, R6, R38 ;  /* 0x0000000603267224 */ /* 0x040fe400078e0226 */
[C---:B------:R-:W-:Y:S02]  /*1030*/  IMAD R37, R3.reuse, R8, R37 ;  /* 0x0000000803257224 */ /* 0x040fe400078e0225 */
[--C-:B------:R-:W-:Y:S01]  /*1040*/  @!P2 IMAD.IADD R44, R44, 0x1, -R3.reuse ;  /* 0x000000012c2ca824 */ /* 0x100fe200078e0a03 */
[----:B------:R-:W-:Y:S01]  /*1050*/  ISETP.GT.U32.AND P2, PT, R3, R41, PT ;  /* 0x000000290300720c */ /* 0x000fe20003f44070 */
[--C-:B------:R-:W-:Y:S01]  /*1060*/  @!P5 IMAD.IADD R43, R43, 0x1, -R3.reuse ;  /* 0x000000012b2bd824 */ /* 0x100fe200078e0a03 */
[C---:B------:R-:W-:Y:S01]  /*1070*/  ISETP.GT.U32.AND P5, PT, R3.reuse, R38, PT ;  /* 0x000000260300720c */ /* 0x040fe20003fa4070 */
[----:B------:R-:W-:Y:S01]  /*1080*/  @!P6 IMAD.IADD R42, R42, 0x1, -R3 ;  /* 0x000000012a2ae824 */ /* 0x000fe200078e0a03 */
[----:B------:R-:W-:Y:S01]  /*1090*/  ISETP.GT.U32.AND P6, PT, R3, R37, PT ;  /* 0x000000250300720c */ /* 0x000fe20003fc4070 */
[----:B------:R-:W-:-:S02]  /*10a0*/  VIADD R18, R28, 0xc ;  /* 0x0000000c1c127836 */ /* 0x000fc40000000000 */
[----:B------:R-:W-:Y:S02]  /*10b0*/  IMAD.IADD R5, R12, 0x1, R5 ;  /* 0x000000010c057824 */ /* 0x000fe400078e0205 */
[C---:B------:R-:W-:Y:S01]  /*10c0*/  VIADD R19, R28.reuse, 0xd ;  /* 0x0000000d1c137836 */ /* 0x040fe20000000000 */
[----:B------:R-:W-:Y:S01]  /*10d0*/  IABS R9, R18 ;  /* 0x0000001200097213 */ /* 0x000fe20000000000 */
[----:B------:R-:W-:Y:S02]  /*10e0*/  VIADD R12, R28, 0xe ;  /* 0x0000000e1c0c7836 */ /* 0x000fe40000000000 */
[--C-:B------:R-:W-:Y:S01]  /*10f0*/  @!P2 IMAD.IADD R41, R41, 0x1, -R3.reuse ;  /* 0x000000012929a824 */ /* 0x100fe200078e0a03 */
[----:B------:R-:W-:Y:S01]  /*1100*/  IABS R36, R19 ;  /* 0x0000001300247213 */ /* 0x000fe20000000000 */
[----:B------:R-:W-:Y:S01]  /*1110*/  IMAD.HI.U32 R6, R0, R39, RZ ;  /* 0x0000002700067227 */ /* 0x000fe200078e00ff */
[----:B------:R-:W-:Y:S02]  /*1120*/  IABS R10, R12 ;  /* 0x0000000c000a7213 */ /* 0x000fe40000000000 */
[----:B------:R-:W-:Y:S01]  /*1130*/  ISETP.GT.U32.AND P2, PT, R3, R41, PT ;  /* 0x000000290300720c */ /* 0x000fe20003f44070 */
[----:B------:R-:W-:-:S02]  /*1140*/  @!P5 IMAD.IADD R38, R38, 0x1, -R3 ;  /* 0x000000012626d824 */ /* 0x000fc400078e0a03 */
[----:B------:R-:W-:Y:S02]  /*1150*/  @!P6 IMAD.IADD R37, R37, 0x1, -R3 ;  /* 0x000000012525e824 */ /* 0x000fe400078e0a03 */
[----:B------:R-:W-:Y:S01]  /*1160*/  IMAD.MOV R8, RZ, RZ, -R6 ;  /* 0x000000ffff087224 */ /* 0x000fe200078e0a06 */
[C---:B------:R-:W-:Y:S01]  /*1170*/  ISETP.GT.U32.AND P5, PT, R3.reuse, R38, PT ;  /* 0x000000260300720c */ /* 0x040fe20003fa4070 */
[----:B------:R-:W-:Y:S01]  /*1180*/  IMAD.HI.U32 R6, R0, R9, RZ ;  /* 0x0000000900067227 */ /* 0x000fe200078e00ff */
[----:B------:R-:W-:-:S03]  /*1190*/  ISETP.GT.U32.AND P6, PT, R3, R37, PT ;  /* 0x000000250300720c */ /* 0x000fc60003fc4070 */
[----:B------:R-:W-:-:S04]  /*11a0*/  IMAD.HI.U32 R7, R0, R36, RZ ;  /* 0x0000002400077227 */ /* 0x000fc800078e00ff */
[----:B------:R-:W-:-:S04]  /*11b0*/  IMAD.HI.U32 R0, R0, R10, RZ ;  /* 0x0000000a00007227 */ /* 0x000fc800078e00ff */
[----:B------:R-:W-:Y:S02]  /*11c0*/  IMAD.MOV R6, RZ, RZ, -R6 ;  /* 0x000000ffff067224 */ /* 0x000fe400078e0a06 */
[----:B------:R-:W-:Y:S02]  /*11d0*/  IMAD.MOV R7, RZ, RZ, -R7 ;  /* 0x000000ffff077224 */ /* 0x000fe400078e0a07 */
[----:B------:R-:W-:Y:S02]  /*11e0*/  IMAD.MOV R0, RZ, RZ, -R0 ;  /* 0x000000ffff007224 */ /* 0x000fe400078e0a00 */
[C---:B------:R-:W-:Y:S02]  /*11f0*/  IMAD R6, R3.reuse, R6, R9 ;  /* 0x0000000603067224 */ /* 0x040fe400078e0209 */
[C---:B------:R-:W-:Y:S02]  /*1200*/  IMAD R36, R3.reuse, R7, R36 ;  /* 0x0000000703247224 */ /* 0x040fe400078e0224 */
[----:B------:R-:W-:-:S02]  /*1210*/  IMAD R0, R3, R0, R10 ;  /* 0x0000000003007224 */ /* 0x000fc400078e020a */
[--C-:B------:R-:W-:Y:S01]  /*1220*/  @!P2 IMAD.IADD R41, R41, 0x1, -R3.reuse ;  /* 0x000000012929a824 */ /* 0x100fe200078e0a03 */
[C---:B------:R-:W-:Y:S01]  /*1230*/  ISETP.GT.U32.AND P2, PT, R3.reuse, R6, PT ;  /* 0x000000060300720c */ /* 0x040fe20003f44070 */
[--C-:B------:R-:W-:Y:S01]  /*1240*/  @!P5 IMAD.IADD R38, R38, 0x1, -R3.reuse ;  /* 0x000000012626d824 */ /* 0x100fe200078e0a03 */
[----:B------:R-:W-:Y:S01]  /*1250*/  ISETP.GT.U32.AND P5, PT, R3, R36, PT ;  /* 0x000000240300720c */ /* 0x000fe20003fa4070 */
[----:B------:R-:W-:Y:S01]  /*1260*/  @!P6 IMAD.IADD R37, R37, 0x1, -R3 ;  /* 0x000000012525e824 */ /* 0x000fe200078e0a03 */
[----:B------:R-:W-:Y:S01]  /*1270*/  ISETP.GT.U32.AND P6, PT, R3, R0, PT ;  /* 0x000000000300720c */ /* 0x000fe20003fc4070 */
[----:B------:R-:W-:Y:S01]  /*1280*/  IMAD R27, R5, 0x200, R92 ;  /* 0x00000200051b7824 */ /* 0x000fe200078e025c */
[----:B------:R-:W1:Y:S01]  /*1290*/  LDS R10, [UR76] ;  /* 0x0000004cff0a7984 */ /* 0x000e620008000800 */
[----:B------:R-:W-:Y:S02]  /*12a0*/  IMAD R39, R3, R8, R39 ;  /* 0x0000000803277224 */ /* 0x000fe400078e0227 */
[C---:B------:R-:W-:Y:S01]  /*12b0*/  VIADD R30, R27.reuse, 0x100 ;  /* 0x000001001b1e7836 */ /* 0x040fe20000000000 */
[----:B------:R-:W-:Y:S01]  /*12c0*/  IABS R9, R27 ;  /* 0x0000001b00097213 */ /* 0x000fe20000000000 */
[----:B------:R-:W-:Y:S01]  /*12d0*/  VIADD R26, R27, 0x80 ;  /* 0x000000801b1a7836 */ /* 0x000fe20000000000 */
[----:B------:R0:W-:Y:S01]  /*12e0*/  STL [R1+0x1dd4], R27 ;  /* 0x001dd41b01007387 */ /* 0x0001e20000100800 */
[--C-:B------:R-:W-:Y:S01]  /*12f0*/  @!P2 IMAD.IADD R6, R6, 0x1, -R3.reuse ;  /* 0x000000010606a824 */ /* 0x100fe200078e0a03 */
[----:B------:R-:W-:Y:S01]  /*1300*/  IABS R13, R30 ;  /* 0x0000001e000d7213 */ /* 0x000fe20000000000 */
[--C-:B------:R-:W-:Y:S01]  /*1310*/  @!P5 IMAD.IADD R36, R36, 0x1, -R3.reuse ;  /* 0x000000012424d824 */ /* 0x100fe200078e0a03 */
[----:B------:R-:W-:Y:S01]  /*1320*/  IABS R11, R26 ;  /* 0x0000001a000b7213 */ /* 0x000fe20000000000 */
[----:B------:R-:W-:Y:S01]  /*1330*/  @!P6 IMAD.IADD R0, R0, 0x1, -R3 ;  /* 0x000000010000e824 */ /* 0x000fe200078e0a03 */
[C---:B------:R-:W-:Y:S01]  /*1340*/  ISETP.GT.U32.AND P5, PT, R3.reuse, R6, PT ;  /* 0x000000060300720c */ /* 0x040fe20003fa4070 */
[----:B------:R-:W-:Y:S01]  /*1350*/  IMAD.HI.U32 R5, R4, R9, RZ ;  /* 0x0000000904057227 */ /* 0x000fe200078e00ff */
[----:B------:R0:W-:Y:S01]  /*1360*/  STL [R1+0x1de0], R26 ;  /* 0x001de01a01007387 */ /* 0x0001e20000100800 */
[----:B------:R-:W-:-:S02]  /*1370*/  ISETP.GT.U32.AND P2, PT, R3, R39, PT ;  /* 0x000000270300720c */ /* 0x000fc40003f44070 */
[C---:B------:R-:W-:Y:S01]  /*1380*/  IMAD.HI.U32 R8, R4.reuse, R13, RZ ;  /* 0x0000000d04087227 */ /* 0x040fe200078e00ff */
[----:B------:R-:W-:Y:S01]  /*1390*/  ISETP.GT.U32.AND P6, PT, R3, R0, PT ;  /* 0x000000000300720c */ /* 0x000fe20003fc4070 */
[----:B------:R0:W-:Y:S02]  /*13a0*/  STL [R1+0x1ddc], R30 ;  /* 0x001ddc1e01007387 */ /* 0x0001e40000100800 */
[----:B------:R-:W-:Y:S02]  /*13b0*/  IMAD.MOV R5, RZ, RZ, -R5 ;  /* 0x000000ffff057224 */ /* 0x000fe400078e0a05 */
[----:B------:R-:W-:-:S04]  /*13c0*/  IMAD.HI.U32 R7, R4, R11, RZ ;  /* 0x0000000b04077227 */ /* 0x000fc800078e00ff */
[----:B------:R-:W-:Y:S02]  /*13d0*/  IMAD.MOV R8, RZ, RZ, -R8 ;  /* 0x000000ffff087224 */ /* 0x000fe400078e0a08 */
[----:B------:R-:W-:Y:S02]  /*13e0*/  VIADD R29, R27, 0x180 ;  /* 0x000001801b1d7836 */ /* 0x000fe40000000000 */
[C---:B------:R-:W-:Y:S02]  /*13f0*/  IMAD R5, R2.reuse, R5, R9 ;  /* 0x0000000502057224 */ /* 0x040fe400078e0209 */
[----:B------:R-:W-:Y:S01]  /*1400*/  IMAD.MOV R7, RZ, RZ, -R7 ;  /* 0x000000ffff077224 */ /* 0x000fe200078e0a07 */
[----:B------:R0:W-:Y:S01]  /*1410*/  STL [R1+0x1de4], R29 ;  /* 0x001de41d01007387 */ /* 0x0001e20000100800 */
[----:B------:R-:W-:Y:S01]  /*1420*/  IMAD R9, R2, R8, R13 ;  /* 0x0000000802097224 */ /* 0x000fe200078e020d */
[----:B------:R-:W-:Y:S01]  /*1430*/  IABS R15, R29 ;  /* 0x0000001d000f7213 */ /* 0x000fe20000000000 */
[----:B------:R-:W-:Y:S01]  /*1440*/  @!P5 IMAD.IADD R6, R6, 0x1, -R3 ;  /* 0x000000010606d824 */ /* 0x000fe200078e0a03 */
[----:B------:R-:W2:Y:S01]  /*1450*/  S2R R8, SR_CgaCtaId ;  /* 0x0000000000087919 */ /* 0x000ea20000008800 */
[C---:B------:R-:W-:Y:S01]  /*1460*/  IMAD R7, R2.reuse, R7, R11 ;  /* 0x0000000702077224 */ /* 0x040fe200078e020b */
[----:B------:R-:W-:Y:S01]  /*1470*/  BAR.SYNC.DEFER_BLOCKING 0x0 ;  /* 0x0000000000007b1d */ /* 0x000fe20000010000 */
[----:B------:R-:W-:Y:S01]  /*1480*/  ISETP.GT.U32.AND P5, PT, R2, R5, PT ;  /* 0x000000050200720c */ /* 0x000fe20003fa4070 */
[----:B------:R-:W-:Y:S01]  /*1490*/  @!P0 IMAD.MOV R44, RZ, RZ, -R44 ;  /* 0x000000ffff2c8224 */ /* 0x000fe200078e0a2c */
[----:B------:R-:W-:Y:S01]  /*14a0*/  ISETP.GT.U32.AND P0, PT, R3, R36, PT ;  /* 0x000000240300720c */ /* 0x000fe20003f04070 */
[----:B------:R-:W-:Y:S01]  /*14b0*/  @!P6 IMAD.IADD R0, R0, 0x1, -R3 ;  /* 0x000000010000e824 */ /* 0x000fe200078e0a03 */
[----:B------:R-:W-:Y:S01]  /*14c0*/  ISETP.GT.U32.AND P6, PT, R2, R7, PT ;  /* 0x000000070200720c */ /* 0x000fe20003fc4070 */
[----:B------:R-:W-:-:S04]  /*14d0*/  IMAD.HI.U32 R4, R4, R15, RZ ;  /* 0x0000000f04047227 */ /* 0x000fc800078e00ff */
[----:B------:R-:W-:Y:S02]  /*14e0*/  IMAD.MOV R4, RZ, RZ, -R4 ;  /* 0x000000ffff047224 */ /* 0x000fe400078e0a04 */
[----:B------:R-:W-:Y:S02]  /*14f0*/  @!P2 IMAD.IADD R39, R39, 0x1, -R3 ;  /* 0x000000012727a824 */ /* 0x000fe400078e0a03 */
[----:B------:R-:W-:Y:S01]  /*1500*/  IMAD R11, R2, R4, R15 ;  /* 0x00000004020b7224 */ /* 0x000fe200078e020f */
[----:B------:R-:W-:Y:S01]  /*1510*/  @!P5 IADD3 R5, PT, PT, R5, -R2, RZ ;  /* 0x800000020505d210 */ /* 0x000fe20007ffe0ff */
[----:B------:R-:W-:Y:S01]  /*1520*/  @!P0 IMAD.IADD R36, R36, 0x1, -R3 ;  /* 0x0000000124248824 */ /* 0x000fe200078e0a03 */
[----:B------:R-:W-:Y:S01]  /*1530*/  ISETP.GE.AND P0, PT, R17, RZ, PT ;  /* 0x000000ff1100720c */ /* 0x000fe20003f06270 */
[----:B------:R-:W-:Y:S01]  /*1540*/  @!P4 IMAD.MOV R43, RZ, RZ, -R43 ;  /* 0x000000ffff2bc224 */ /* 0x000fe200078e0a2b */
[----:B------:R-:W-:Y:S01]  /*1550*/  ISETP.GT.U32.AND P2, PT, R3, R39, PT ;  /* 0x000000270300720c */ /* 0x000fe20003f44070 */
[----:B------:R-:W-:Y:S01]  /*1560*/  @!P1 IMAD.MOV R42, RZ, RZ, -R42 ;  /* 0x000000ffff2a9224 */ /* 0x000fe200078e0a2a */
[C---:B------:R-:W-:Y:S01]  /*1570*/  ISETP.GT.U32.AND P5, PT, R2.reuse, R9, PT ;  /* 0x000000090200720c */ /* 0x040fe20003fa4070 */
[----:B------:R-:W-:Y:S01]  /*1580*/  @!P6 IMAD.IADD R7, R7, 0x1, -R2 ;  /* 0x000000010707e824 */ /* 0x000fe200078e0a02 */
[----:B------:R-:W-:-:S02]  /*1590*/  ISETP.GT.U32.AND P1, PT, R2, R11, PT ;  /* 0x0000000b0200720c */ /* 0x000fc40003f24070 */
[----:B------:R-:W-:Y:S01]  /*15a0*/  ISETP.GT.U32.AND P4, PT, R2, R5, PT ;  /* 0x000000050200720c */ /* 0x000fe20003f84070 */
[----:B01----:R-:W-:-:S12]  /*15b0*/  @P3 BRA `(.L_x_5) ;  /* 0x0000000000183947 */ /* 0x003fd80003800000 */
[----:B------:R-:W-:Y:S01]  /*15c0*/  ELECT P6, URZ, PT ;  /* 0x0000000000ff782f */ /* 0x000fe200038c0000 */
[----:B------:R-:W-:Y:S01]  /*15d0*/  IMAD.MOV.U32 R4, RZ, RZ, 0x1 ;  /* 0x00000001ff047424 */ /* 0x000fe200078e00ff */
[----:B------:R-:W-:Y:S11]  /*15e0*/  UVIRTCOUNT.DEALLOC.SMPOOL 0x80 ;  /* 0x000000800000784c */ /* 0x000ff60000000000 */
[----:B------:R-:W-:-:S04]  /*15f0*/  @P6 MOV R13, 0x40 ;  /* 0x00000040000d6802 */ /* 0x000fc80000000f00 */
[----:B--2---:R-:W-:-:S05]  /*1600*/  @P6 LEA R13, R8, R13, 0x18 ;  /* 0x0000000d080d6211 */ /* 0x004fca00078ec0ff */
[----:B------:R0:W-:Y:S02]  /*1610*/  @P6 STS.U8 [R13], R4 ;  /* 0x000000040d006388 */ /* 0x0001e40000000000 */
.L_x_5:
[----:B------:R-:W-:Y:S01]  /*1620*/  STL.64 [R1+0x2508], R22 ;  /* 0x0025081601007387 */ /* 0x000fe20000100a00 */
[----:B------:R-:W-:Y:S01]  /*1630*/  ISETP.GT.U32.AND P6, PT, R2, R7, PT ;  /* 0x000000070200720c */ /* 0x000fe20003fc4070 */
[--C-:B------:R-:W-:Y:S01]  /*1640*/  @!P5 IMAD.IADD R9, R9, 0x1, -R2.reuse ;  /* 0x000000010909d824 */ /* 0x100fe200078e0a02 */
[----:B------:R-:W-:Y:S01]  /*1650*/  ISETP.GE.AND P5, PT, R26, RZ, PT ;  /* 0x000000ff1a00720c */ /* 0x000fe20003fa6270 */
[----:B------:R1:W-:Y:S01]  /*1660*/  STL.64 [R1+0x2528], R22 ;  /* 0x0025281601007387 */ /* 0x0003e20000100a00 */
[--C-:B------:R-:W-:Y:S01]  /*1670*/  @!P4 IMAD.IADD R5, R5, 0x1, -R2.reuse ;  /* 0x000000010505c824 */ /* 0x100fe200078e0a02 */
[----:B------:R-:W-:Y:S01]  /*1680*/  R2UR UR5, R10 ;  /* 0x000000000a0572ca */ /* 0x000fe200000e0000 */
[--C-:B------:R-:W-:Y:S01]  /*1690*/  @!P1 IMAD.IADD R11, R11, 0x1, -R2.reuse ;  /* 0x000000010b0b9824 */ /* 0x100fe200078e0a02 */
[----:B------:R-:W-:Y:S01]  /*16a0*/  STL.64 [R1+0x2500], R20 ;  /* 0x0025001401007387 */ /* 0x000fe20000100a00 */
[----:B------:R-:W-:Y:S01]  /*16b0*/  ISETP.GT.U32.AND P4, PT, R2, R9, PT ;  /* 0x000000090200720c */ /* 0x000fe20003f84070 */
[----:B------:R-:W-:Y:S01]  /*16c0*/  @!P2 IMAD.IADD R39, R39, 0x1, -R3 ;  /* 0x000000012727a824 */ /* 0x000fe200078e0a03 */
[----:B------:R-:W-:Y:S01]  /*16d0*/  ISETP.GE.AND P1, PT, R16, RZ, PT ;  /* 0x000000ff1000720c */ /* 0x000fe20003f26270 */
[----:B------:R-:W-:Y:S01]  /*16e0*/  STL.64 [R1+0x2518], R20 ;  /* 0x0025181401007387 */ /* 0x000fe20000100a00 */
[----:B------:R-:W-:Y:S01]  /*16f0*/  ISETP.GE.AND P2, PT, R27, RZ, PT ;  /* 0x000000ff1b00720c */ /* 0x000fe20003f46270 */
[--C-:B------:R-:W-:Y:S01]  /*1700*/  @!P6 IMAD.IADD R7, R7, 0x1, -R2.reuse ;  /* 0x000000010707e824 */ /* 0x100fe200078e0a02 */
[----:B------:R-:W-:Y:S01]  /*1710*/  ISETP.GE.AND P6, PT, R30, RZ, PT ;  /* 0x000000ff1e00720c */ /* 0x000fe20003fc6270 */
[----:B------:R-:W-:Y:S01]  /*1720*/  STL.64 [R1+0x24f8], R24 ;  /* 0x0024f81801007387 */ /* 0x000fe20000100a00 */
[----:B------:R-:W-:Y:S01]  /*1730*/  @!P0 IMAD.MOV R41, RZ, RZ, -R41 ;  /* 0x000000ffff298224 */ /* 0x000fe200078e0a29 */
[----:B------:R-:W-:Y:S01]  /*1740*/  ISETP.GT.U32.AND P0, PT, R2, R11, PT ;  /* 0x0000000b0200720c */ /* 0x000fe20003f04070 */
[----:B------:R-:W-:Y:S01]  /*1750*/  @!P5 IMAD.MOV R7, RZ, RZ, -R7 ;  /* 0x000000ffff07d224 */ /* 0x000fe200078e0a07 */
[----:B------:R-:W-:Y:S01]  /*1760*/  STL.64 [R1+0x24f0], R90 ;  /* 0x0024f05a01007387 */ /* 0x000fe20000100a00 */
[----:B------:R-:W-:Y:S01]  /*1770*/  ISETP.GE.AND P5, PT, R14, RZ, PT ;  /* 0x000000ff0e00720c */ /* 0x000fe20003fa6270 */
[----:B------:R-:W-:Y:S01]  /*1780*/  @!P4 IMAD.IADD R9, R9, 0x1, -R2 ;  /* 0x000000010909c824 */ /* 0x000fe200078e0a02 */
[----:B------:R-:W-:Y:S01]  /*1790*/  UIADD3 UR8, UPT, UPT, UR5, UR8, URZ ;  /* 0x0000000805087290 */ /* 0x000fe2000fffe0ff */
[----:B------:R-:W-:Y:S01]  /*17a0*/  STL.64 [R1+0x2510], R90 ;  /* 0x0025105a01007387 */ /* 0x000fe20000100a00 */
[----:B------:R-:W-:Y:S01]  /*17b0*/  @!P1 IMAD.MOV R38, RZ, RZ, -R38 ;  /* 0x000000ffff269224 */ /* 0x000fe200078e0a26 */
[----:B------:R-:W-:Y:S01]  /*17c0*/  ISETP.NE.U32.AND P1, PT, R92, RZ, PT ;  /* 0x000000ff5c00720c */ /* 0x000fe20003f25070 */
[----:B--2---:R-:W2:Y:S01]  /*17d0*/  LDC R8, c[0x0][0x3a4] ;  /* 0x0000e900ff087b82 */ /* 0x004ea20000000800 */
[----:B------:R-:W-:Y:S01]  /*17e0*/  STL.64 [R1+0x2530], R90 ;  /* 0x0025305a01007387 */ /* 0x000fe20000100a00 */
[----:B------:R-:W-:Y:S01]  /*17f0*/  @!P6 IMAD.MOV R9, RZ, RZ, -R9 ;  /* 0x000000ffff09e224 */ /* 0x000fe200078e0a09 */
[----:B------:R-:W-:Y:S01]  /*1800*/  ISETP.GE.AND P6, PT, R28, RZ, PT ;  /* 0x000000ff1c00720c */ /* 0x000fe20003fc6270 */
[----:B------:R-:W-:Y:S01]  /*1810*/  @!P2 IMAD.MOV R5, RZ, RZ, -R5 ;  /* 0x000000ffff05a224 */ /* 0x000fe200078e0a05 */
[----:B------:R-:W-:Y:S01]  /*1820*/  STL.64 [R1+0x24e8], R88 ;  /* 0x0024e85801007387 */ /* 0x000fe20000100a00 */
[----:B------:R-:W-:Y:S01]  /*1830*/  ISETP.GE.AND P2, PT, R29, RZ, PT ;  /* 0x000000ff1d00720c */ /* 0x000fe20003f46270 */
[----:B------:R-:W-:Y:S01]  /*1840*/  @!P5 IMAD.MOV R37, RZ, RZ, -R37 ;  /* 0x000000ffff25d224 */ /* 0x000fe200078e0a25 */
[----:B------:R-:W3:Y:S01]  /*1850*/  LDC.64 R92, c[0x0][0x3a8] ;  /* 0x0000ea00ff5c7b82 */ /* 0x000ee20000000a00 */
[----:B------:R4:W-:Y:S01]  /*1860*/  STL.64 [R1+0x2520], R88 ;  /* 0x0025205801007387 */ /* 0x0009e20000100a00 */
[----:B-1----:R-:W-:Y:S01]  /*1870*/  IMAD.U32 R22, RZ, RZ, UR76 ;  /* 0x0000004cff167e24 */ /* 0x002fe2000f8e00ff */
[----:B------:R-:W-:Y:S01]  /*1880*/  UMOV UR9, 0x1 ;  /* 0x0000000100097882 */ /* 0x000fe20000000000 */
[----:B------:R-:W-:Y:S01]  /*1890*/  @!P0 IMAD.IADD R11, R11, 0x1, -R2 ;  /* 0x000000010b0b8824 */ /* 0x000fe200078e0a02 */
[----:B------:R1:W-:Y:S01]  /*18a0*/  STL.64 [R1+0x24e0], R86 ;  /* 0x0024e05601007387 */ /* 0x0003e20000100a00 */
[----:B------:R-:W-:Y:S01]  /*18b0*/  ISETP.NE.AND P0, PT, R34, RZ, PT ;  /* 0x000000ff2200720c */ /* 0x000fe20003f05270 */
[----:B------:R-:W-:Y:S01]  /*18c0*/  VOTEU.ALL UP0, P1 ;  /* 0x0000000000ff7886 */ /* 0x000fe20000800000 */
[----:B------:R-:W-:Y:S01]  /*18d0*/  @!P6 IMAD.MOV R39, RZ, RZ, -R39 ;  /* 0x000000ffff27e224 */ /* 0x000fe200078e0a27 */
[----:B------:R-:W-:Y:S01]  /*18e0*/  STL.64 [R1+0x24d8], R84 ;  /* 0x0024d85401007387 */ /* 0x000fe20000100a00 */
[----:B------:R-:W0:Y:S01]  /*18f0*/  LDC.64 R26, c[0x0][0x380] ;  /* 0x0000e000ff1a7b82 */ /* 0x000e220000000a00 */
[----:B------:R-:W-:Y:S01]  /*1900*/  LOP3.LUT R34, RZ, R34, RZ, 0x33, !PT ;  /* 0x00000022ff227212 */ /* 0x000fe200078e33ff */
[----:B------:R-:W-:Y:S01]  /*1910*/  @!P2 IMAD.MOV R11, RZ, RZ, -R11 ;  /* 0x000000ffff0ba224 */ /* 0x000fe200078e0a0b */
[----:B------:R-:W-:Y:S01]  /*1920*/  STL.64 [R1+0x24d0], R82 ;  /* 0x0024d05201007387 */ /* 0x000fe20000100a00 */
[----:B------:R-:W-:-:S04]  /*1930*/  @!UP0 UIADD3 UR10, UPT, UPT, -UR9, 0x100000, URZ ;  /* 0x00100000090a8890 */ /* 0x000fc8000fffe1ff */
[----:B------:R-:W-:Y:S02]  /*1940*/  @!UP0 USHF.L.U32 UR11, UR10, 0xb, URZ ;  /* 0x0000000b0a0b8899 */ /* 0x000fe400080006ff */
[----:B------:R-:W-:Y:S01]  /*1950*/  @!UP0 USHF.L.U32 UR10, UR10, 0x1, URZ ;  /* 0x000000010a0a8899 */ /* 0x000fe200080006ff */
[----:B------:R-:W-:Y:S01]  /*1960*/  VOTEU.ALL UP1, P1 ;  /* 0x0000000000ff7886 */ /* 0x000fe20000820000 */
[C---:B------:R-:W-:Y:S01]  /*1970*/  SEL R5, R34.reuse, R5, !P0 ;  /* 0x0000000522057207 */ /* 0x040fe20004000000 */
[----:B------:R0:W-:Y:S01]  /*1980*/  STL.64 [R1+0x24c8], R80 ;  /* 0x0024c85001007387 */ /* 0x0001e20000100a00 */
[C---:B------:R-:W-:Y:S01]  /*1990*/  SEL R3, R34.reuse, R7, !P0 ;  /* 0x0000000722037207 */ /* 0x040fe20004000000 */
[----:B------:R-:W0:Y:S01]  /*19a0*/  LDCU.64 UR6, c[0x0][0x358] ;  /* 0x00006b00ff0677ac */ /* 0x000e220008000a00 */
[C---:B------:R-:W-:Y:S01]  /*19b0*/  SEL R9, R34.reuse, R9, !P0 ;  /* 0x0000000922097207 */ /* 0x040fe20004000000 */
[----:B------:R-:W-:Y:S01]  /*19c0*/  STL.64 [R1+0x24c0], R78 ;  /* 0x0024c04e01007387 */ /* 0x000fe20000100a00 */
[-C--:B--2---:R-:W-:Y:S01]  /*19d0*/  IMAD R2, R5, R8.reuse, RZ ;  /* 0x0000000805027224 */ /* 0x084fe200078e02ff */
[----:B------:R-:W-:Y:S01]  /*19e0*/  SEL R11, R34, R11, !P0 ;  /* 0x0000000b220b7207 */ /* 0x000fe20004000000 */
[-C--:B------:R-:W-:Y:S01]  /*19f0*/  IMAD R3, R3, R8.reuse, RZ ;  /* 0x0000000803037224 */ /* 0x080fe200078e02ff */
[----:B------:R2:W-:Y:S01]  /*1a00*/  STL.64 [R1+0x24b8], R76 ;  /* 0x0024b84c01007387 */ /* 0x0005e20000100a00 */
[-C--:B0-----:R-:W-:Y:S01]  /*1a10*/  IMAD R4, R9, R8.reuse, RZ ;  /* 0x0000000809047224 */ /* 0x081fe200078e02ff */
[----:B------:R-:W-:Y:S01]  /*1a20*/  ISETP.GE.AND P4, PT, R18, RZ, PT ;  /* 0x000000ff1200720c */ /* 0x000fe20003f86270 */
[----:B------:R-:W-:Y:S01]  /*1a30*/  IMAD R5, R11, R8, RZ ;  /* 0x000000080b057224 */ /* 0x000fe200078e02ff */
[----:B------:R-:W-:Y:S01]  /*1a40*/  STL.64 [R1+0x24b0], R74 ;  /* 0x0024b04a01007387 */ /* 0x000fe20000100a00 */
[----:B------:R-:W-:Y:S01]  /*1a50*/  IMAD.MOV.U32 R34, RZ, RZ, R6 ;  /* 0x000000ffff227224 */ /* 0x000fe200078e0006 */
[----:B------:R-:W-:Y:S02]  /*1a60*/  STTM.x64 tmem[UR8], RZ ;  /* 0x000000ff000079ed */ /* 0x000fe40008340008 */
[----:B------:R0:W-:Y:S01]  /*1a70*/  STL.64 [R1+0x24a8], R72 ;  /* 0x0024a84801007387 */ /* 0x0001e20000100a00 */
[----:B------:R-:W-:-:S02]  /*1a80*/  LEA R32, P0, R2, R26, 0x1 ;  /* 0x0000001a02207211 */ /* 0x000fc400078008ff */
[CC--:B------:R-:W-:Y:S01]  /*1a90*/  LEA R30, P6, R3.reuse, R26.reuse, 0x1 ;  /* 0x0000001a031e7211 */ /* 0x0c0fe200078c08ff */
[----:B------:R-:W-:Y:S01]  /*1aa0*/  STL.64 [R1+0x24a0], R70 ;  /* 0x0024a04601007387 */ /* 0x000fe20000100a00 */
[-C--:B------:R-:W-:Y:S02]  /*1ab0*/  LEA.HI.X.SX32 R33, R2, R27.reuse, 0x1, P0 ;  /* 0x0000001b02217211 */ /* 0x080fe400000f0eff */
[----:B------:R-:W-:Y:S01]  /*1ac0*/  @!P4 IMAD.MOV R34, RZ, RZ, -R34 ;  /* 0x000000ffff22c224 */ /* 0x000fe200078e0a22 */
[CC--:B------:R-:W-:Y:S01]  /*1ad0*/  LEA R28, P0, R4.reuse, R26.reuse, 0x1 ;  /* 0x0000001a041c7211 */ /* 0x0c0fe200078008ff */
[----:B------:R0:W-:Y:S01]  /*1ae0*/  STL.64 [R1+0x2498], R68 ;  /* 0x0024984401007387 */ /* 0x0001e20000100a00 */
[-C--:B------:R-:W-:Y:S02]  /*1af0*/  LEA.HI.X.SX32 R31, R3, R27.reuse, 0x1, P6 ;  /* 0x0000001b031f7211 */ /* 0x080fe400030f0eff */
[----:B------:R-:W-:Y:S01]  /*1b00*/  LEA R26, P6, R5, R26, 0x1 ;  /* 0x0000001a051a7211 */ /* 0x000fe200078c08ff */
[----:B------:R0:W-:Y:S01]  /*1b10*/  STL.64 [R1+0x2490], R66 ;  /* 0x0024904201007387 */ /* 0x0001e20000100a00 */
[----:B------:R-:W-:-:S02]  /*1b20*/  LEA.HI.X.SX32 R29, R4, R27, 0x1, P0 ;  /* 0x0000001b041d7211 */ /* 0x000fc400000f0eff */
[----:B------:R-:W-:Y:S01]  /*1b30*/  LEA.HI.X.SX32 R27, R5, R27, 0x1, P6 ;  /* 0x0000001b051b7211 */ /* 0x000fe200030f0eff */
[----:B------:R-:W-:Y:S01]  /*1b40*/  STL.64 [R1+0x2488], R64 ;  /* 0x0024884001007387 */ /* 0x000fe20000100a00 */
[----:B----4-:R-:W-:Y:S02]  /*1b50*/  PRMT R88, RZ, 0x7610, R88 ;  /* 0x00007610ff587816 */ /* 0x010fe40000000058 */
[----:B------:R-:W-:Y:S01]  /*1b60*/  PRMT R89, RZ, 0x7610, R89 ;  /* 0x00007610ff597816 */ /* 0x000fe20000000059 */
[----:B------:R-:W-:Y:S01]  /*1b70*/  STL.64 [R1+0x2480], R62 ;  /* 0x0024803e01007387 */ /* 0x000fe20000100a00 */
[----:B------:R-:W-:Y:S02]  /*1b80*/  PRMT R20, RZ, 0x7610, R20 ;  /* 0x00007610ff147816 */ /* 0x000fe40000000014 */
[----:B------:R-:W-:Y:S01]  /*1b90*/  PRMT R21, RZ, 0x7610, R21 ;  /* 0x00007610ff157816 */ /* 0x000fe20000000015 */
[----:B------:R-:W-:Y:S01]  /*1ba0*/  STL.64 [R1+0x2478], R60 ;  /* 0x0024783c01007387 */ /* 0x000fe20000100a00 */
[----:B------:R-:W-:-:S02]  /*1bb0*/  PRMT R7, RZ, 0x7610, R7 ;  /* 0x00007610ff077816 */ /* 0x000fc40000000007 */
[----:B------:R-:W-:Y:S01]  /*1bc0*/  PRMT R8, RZ, 0x7610, R8 ;  /* 0x00007610ff087816 */ /* 0x000fe20000000008 */
[----:B------:R-:W-:Y:S01]  /*1bd0*/  STL.64 [R1+0x2470], R58 ;  /* 0x0024703a01007387 */ /* 0x000fe20000100a00 */
[----:B------:R-:W-:Y:S02]  /*1be0*/  PRMT R9, RZ, 0x7610, R9 ;  /* 0x00007610ff097816 */ /* 0x000fe40000000009 */
[----:B-1----:R-:W-:Y:S01]  /*1bf0*/  PRMT R86, RZ, 0x7610, R86 ;  /* 0x00007610ff567816 */ /* 0x002fe20000000056 */
[----:B------:R-:W-:Y:S01]  /*1c00*/  STL.64 [R1+0x2468], R56 ;  /* 0x0024683801007387 */ /* 0x000fe20000100a00 */
[----:B------:R-:W-:Y:S02]  /*1c10*/  PRMT R87, RZ, 0x7610, R87 ;  /* 0x00007610ff577816 */ /* 0x000fe40000000057 */
[----:B------:R-:W-:Y:S01]  /*1c20*/  ISETP.GE.AND P2, PT, R19, RZ, PT ;  /* 0x000000ff1300720c */ /* 0x000fe20003f46270 */
[----:B------:R-:W-:Y:S01]  /*1c30*/  STL.64 [R1+0x2460], R54 ;  /* 0x0024603601007387 */ /* 0x000fe20000100a00 */
[----:B------:R-:W1:Y:S03]  /*1c40*/  FENCE.VIEW.ASYNC.T ;  /* 0x00000000000073c6 */ /* 0x000e660000000200 */
[----:B------:R-:W-:Y:S01]  /*1c50*/  STL.64 [R1+0x2458], R52 ;  /* 0x0024583401007387 */ /* 0x000fe20000100a00 */
[----:B------:R-:W-:-:S02]  /*1c60*/  PRMT R6, RZ, 0x7610, R6 ;  /* 0x00007610ff067816 */ /* 0x000fc40000000006 */
[----:B------:R-:W-:Y:S01]  /*1c70*/  PRMT R4, RZ, 0x7610, R4 ;  /* 0x00007610ff047816 */ /* 0x000fe20000000004 */
[----:B------:R-:W-:Y:S01]  /*1c80*/  STL.64 [R1+0x2450], R50 ;  /* 0x0024503201007387 */ /* 0x000fe20000100a00 */
[----:B------:R-:W-:Y:S02]  /*1c90*/  PRMT R5, RZ, 0x7610, R5 ;  /* 0x00007610ff057816 */ /* 0x000fe40000000005 */
[----:B------:R-:W-:Y:S01]  /*1ca0*/  PRMT R80, RZ, 0x7610, R80 ;  /* 0x00007610ff507816 */ /* 0x000fe20000000050 */
[----:B------:R-:W-:Y:S01]  /*1cb0*/  STL [R1+0x2448], R0 ;  /* 0x0024480001007387 */ /* 0x000fe20000100800 */
[----:B------:R-:W-:Y:S02]  /*1cc0*/  PRMT R81, RZ, 0x7610, R81 ;  /* 0x00007610ff517816 */ /* 0x000fe40000000051 */
[----:B--2---:R-:W-:Y:S01]  /*1cd0*/  PRMT R76, RZ, 0x7610, R76 ;  /* 0x00007610ff4c7816 */ /* 0x004fe2000000004c */
[----:B------:R-:W-:Y:S01]  /*1ce0*/  STL.64 [R1+0x2368], R48 ;  /* 0x0023683001007387 */ /* 0x000fe20000100a00 */
[----:B------:R-:W-:-:S02]  /*1cf0*/  PRMT R77, RZ, 0x7610, R77 ;  /* 0x00007610ff4d7816 */ /* 0x000fc4000000004d */
[----:B------:R-:W-:Y:S01]  /*1d00*/  PRMT R82, RZ, 0x7610, R82 ;  /* 0x00007610ff527816 */ /* 0x000fe20000000052 */
[----:B------:R-:W-:Y:S01]  /*1d10*/  STL.64 [R1+0x2388], R48 ;  /* 0x0023883001007387 */ /* 0x000fe20000100a00 */
[----:B------:R-:W-:Y:S02]  /*1d20*/  PRMT R83, RZ, 0x7610, R83 ;  /* 0x00007610ff537816 */ /* 0x000fe40000000053 */
[----:B0-----:R-:W-:Y:S01]  /*1d30*/  PRMT R72, RZ, 0x7610, R72 ;  /* 0x00007610ff487816 */ /* 0x001fe20000000048 */
        /* <DEDUP_REMOVED lines=22> */
[----:B------:R-:W-:-:S03]  /*1ea0*/  ISETP.GE.AND P0, PT, R12, RZ, PT ;  /* 0x000000ff0c00720c */ /* 0x000fc60003f06270 */
[----:B------:R-:W-:Y:S04]  /*1eb0*/  STL.64 [R1+0x23d8], R46 ;  /* 0x0023d82e01007387 */ /* 0x000fe80000100a00 */
[----:B------:R-:W-:Y:S04]  /*1ec0*/  STL.64 [R1+0x23f8], R46 ;  /* 0x0023f82e01007387 */ /* 0x000fe80000100a00 */
[----:B------:R-:W-:Y:S04]  /*1ed0*/  STL.64 [R1+0x2418], R46 ;  /* 0x0024182e01007387 */ /* 0x000fe80000100a00 */
[----:B------:R-:W-:Y:S04]  /*1ee0*/  STL.64 [R1+0x2438], R46 ;  /* 0x0024382e01007387 */ /* 0x000fe80000100a00 */
[----:B------:R-:W-:Y:S04]  /*1ef0*/  STL.64 [R1+0x2358], R44 ;  /* 0x0023582c01007387 */ /* 0x000fe80000100a00 */
[----:B------:R-:W-:Y:S04]  /*1f00*/  STL.64 [R1+0x2350], R42 ;  /* 0x0023502a01007387 */ /* 0x000fe80000100a00 */
[----:B------:R-:W-:Y:S04]  /*1f10*/  STL.64 [R1+0x2370], R40 ;  /* 0x0023702801007387 */ /* 0x000fe80000100a00 */
[----:B------:R0:W-:Y:S04]  /*1f20*/  STL.64 [R1+0x2390], R40 ;  /* 0x0023902801007387 */ /* 0x0001e80000100a00 */
[----:B------:R-:W-:Y:S04]  /*1f30*/  STL.64 [R1+0x2378], R38 ;  /* 0x0023782601007387 */ /* 0x000fe80000100a00 */
[----:B------:R-:W-:Y:S04]  /*1f40*/  STL.64 [R1+0x23b0], R38 ;  /* 0x0023b02601007387 */ /* 0x000fe80000100a00 */
[----:B------:R-:W-:Y:S01]  /*1f50*/  STL.64 [R1+0x23d0], R38 ;  /* 0x0023d02601007387 */ /* 0x000fe20000100a00 */
[----:B0-----:R-:W0:Y:S03]  /*1f60*/  LDC R40, c[0x0][0x3a0] ;  /* 0x0000e800ff287b82 */ /* 0x001e260000000800 */
[----:B------:R-:W-:Y:S04]  /*1f70*/  STL.64 [R1+0x23f0], R38 ;  /* 0x0023f02601007387 */ /* 0x000fe80000100a00 */
[----:B------:R-:W-:Y:S04]  /*1f80*/  STL.64 [R1+0x2410], R38 ;  /* 0x0024102601007387 */ /* 0x000fe80000100a00 */
[----:B------:R-:W-:Y:S04]  /*1f90*/  STL.64 [R1+0x2430], R38 ;  /* 0x0024302601007387 */ /* 0x000fe80000100a00 */
[----:B------:R-:W-:Y:S04]  /*1fa0*/  STL.64 [R1+0x2380], R36 ;  /* 0x0023802401007387 */ /* 0x000fe80000100a00 */
[----:B------:R-:W-:Y:S04]  /*1fb0*/  STL.64 [R1+0x23a0], R36 ;  /* 0x0023a02401007387 */ /* 0x000fe80000100a00 */
[----:B------:R-:W-:Y:S01]  /*1fc0*/  STL.64 [R1+0x23c0], R36 ;  /* 0x0023c02401007387 */ /* 0x000fe20000100a00 */
[----:B0-----:R-:W-:-:S02]  /*1fd0*/  VIADD R2, R40, 0xffffffff ;  /* 0xffffffff28027836 */ /* 0x001fc40000000000 */
[----:B------:R-:W-:Y:S01]  /*1fe0*/  VIADD R3, R40, 0xffffffef ;  /* 0xffffffef28037836 */ /* 0x000fe20000000000 */
[----:B------:R-:W-:Y:S02]  /*1ff0*/  STL.64 [R1+0x23e0], R36 ;  /* 0x0023e02401007387 */ /* 0x000fe40000100a00 */
[----:B------:R-:W-:Y:S01]  /*2000*/  ISETP.GE.U32.AND P6, PT, R2, 0x7fffff80, PT ;  /* 0x7fffff800200780c */ /* 0x000fe20003fc6070 */
[----:B------:R-:W-:Y:S01]  /*2010*/  VIADD R2, R40, 0xfffffff7 ;  /* 0xfffffff728027836 */ /* 0x000fe20000000000 */
[----:B-1----:R-:W-:Y:S01]  /*2020*/  BAR.SYNC.DEFER_BLOCKING 0x0 ;  /* 0x0000000000007b1d */ /* 0x002fe20000010000 */
[----:B------:R-:W-:-:S05]  /*2030*/  ISETP.GE.U32.AND P5, PT, R3, 0x7fffff70, PT ;  /* 0x7fffff700300780c */ /* 0x000fca0003fa6070 */
[----:B------:R-:W-:Y:S01]  /*2040*/  STL.64 [R1+0x2400], R36 ;  /* 0x0024002401007387 */ /* 0x000fe20000100a00 */
[----:B------:R-:W-:Y:S01]  /*2050*/  ISETP.GE.U32.AND P4, PT, R2, 0x7fffff78, PT ;  /* 0x7fffff780200780c */ /* 0x000fe20003f86070 */
[----:B---3--:R-:W-:Y:S02]  /*2060*/  IMAD.SHL.U32 R3, R92, 0x8, RZ ;  /* 0x000000085c037824 */ /* 0x008fe400078e00ff */
[----:B------:R-:W-:Y:S01]  /*2070*/  STL.64 [R1+0x2420], R36 ;  /* 0x0024202401007387 */ /* 0x000fe20000100a00 */
[----:B------:R-:W-:-:S03]  /*2080*/  IMAD.U32 R2, RZ, RZ, UR8 ;  /* 0x00000008ff027e24 */ /* 0x000fc6000f8e00ff */
[----:B------:R-:W-:Y:S04]  /*2090*/  STL.64 [R1+0x2440], R36 ;  /* 0x0024402401007387 */ /* 0x000fe80000100a00 */
[----:B------:R-:W-:Y:S04]  /*20a0*/  STL [R1+0x1f70], R93 ;  /* 0x001f705d01007387 */ /* 0x000fe80000100800 */
[----:B------:R0:W-:Y:S02]  /*20b0*/  STL [R1+0x13cc], R22 ;  /* 0x0013cc1601007387 */ /* 0x0001e40000100800 */
[----:B0-----:R-:W-:-:S05]  /*20c0*/  VIADD R22, R22, 0x42000 ;  /* 0x0004200016167836 */ /* 0x001fca0000000000 */
[----:B------:R-:W-:Y:S01]  /*20d0*/  R2UR UR4, R22 ;  /* 0x00000000160472ca */ /* 0x000fe200000e0000 */
[C---:B------:R-:W-:Y:S01]  /*20e0*/  IMAD.WIDE R90, R3.reuse, 0x2, R32 ;  /* 0x00000002035a7825 */ /* 0x040fe200078e0220 */
[----:B------:R0:W-:Y:S01]  /*20f0*/  STL [R1+0xea0], R22 ;  /* 0x000ea01601007387 */ /* 0x0001e20000100800 */
[----:B------:R-:W-:Y:S02]  /*2100*/  PRMT R43, RZ, 0x7610, R43 ;  /* 0x00007610ff2b7816 */ /* 0x000fe4000000002b */
[C---:B------:R-:W-:Y:S01]  /*2110*/  IMAD.WIDE R84, R3.reuse, 0x2, R30 ;  /* 0x0000000203547825 */ /* 0x040fe200078e021e */
[----:B------:R1:W-:Y:S04]  /*2120*/  STL [R1+0x1de8], R2 ;  /* 0x001de80201007387 */ /* 0x0003e80000100800 */
[----:B------:R-:W2:Y:S03]  /*2130*/  FENCE.VIEW.ASYNC.S ;  /* 0x00000000000073c6 */ /* 0x000ea60000000000 */
[----:B--2---:R-:W2:Y:S02]  /*2140*/  @!UP1 SYNCS.EXCH.64 URZ, [UR4], UR10 ;  /* 0x0000000a04ff95b2 */ /* 0x004ea40008000100 */
[----:B--2---:R-:W-:Y:S01]  /*2150*/  BAR.SYNC.DEFER_BLOCKING 0x0 ;  /* 0x0000000000007b1d */ /* 0x004fe20000010000 */
[----:B------:R-:W-:Y:S01]  /*2160*/  IMAD.WIDE R24, R3, 0x2, R28 ;  /* 0x0000000203187825 */ /* 0x000fe200078e021c */
[----:B------:R-:W-:-:S03]  /*2170*/  PRMT R42, RZ, 0x7610, R42 ;  /* 0x00007610ff2a7816 */ /* 0x000fc6000000002a */
[----:B0-----:R-:W-:Y:S01]  /*2180*/  IMAD.WIDE R22, R3, 0x2, R26 ;  /* 0x0000000203167825 */ /* 0x001fe200078e021a */
[----:B------:R-:W-:Y:S03]  /*2190*/  STL.64 [R1+0xdb0], R90 ;  /* 0x000db05a01007387 */ /* 0x000fe60000100a00 */
[----:B------:R-:W-:Y:S02]  /*21a0*/  IMAD.SHL.U32 R3, R92, 0x10, RZ ;  /* 0x000000105c037824 */ /* 0x000fe400078e00ff */
[----:B-1----:R-:W-:Y:S01]  /*21b0*/  VIADD R2, R40, 0xffffffe7 ;  /* 0xffffffe728027836 */ /* 0x002fe20000000000 */
[----:B------:R-:W-:Y:S04]  /*21c0*/  STL.64 [R1+0xda8], R84 ;  /* 0x000da85401007387 */ /* 0x000fe80000100a00 */
[----:B------:R-:W-:Y:S04]  /*21d0*/  STL.64 [R1+0xda0], R24 ;  /* 0x000da01801007387 */ /* 0x000fe80000100a00 */
[----:B------:R0:W-:Y:S04]  /*21e0*/  STL.64 [R1+0xd98], R22 ;  /* 0x000d981601007387 */ /* 0x0001e80000100a00 */
[----:B------:R0:W2:Y:S04]  /*21f0*/  @!P4 LDG.E.U16 R6, desc[UR6][R22.64] ;  /* 0x000000061606c981 */ /* 0x0000a8000c1e1500 */
[----:B------:R1:W3:Y:S04]  /*2200*/  @!P4 LDG.E.U16 R43, desc[UR6][R90.64] ;  /* 0x000000065a2bc981 */ /* 0x0002e8000c1e1500 */
[----:B------:R4:W2:Y:S01]  /*2210*/  @!P4 LDG.E.U16 R4, desc[UR6][R24.64] ;  /* 0x000000061804c981 */ /* 0x0008a2000c1e1500 */
[----:B0-----:R-:W-:-:S03]  /*2220*/  IMAD.WIDE R22, R3, 0x2, R30 ;  /* 0x0000000203167825 */ /* 0x001fc600078e021e */
[----:B------:R0:W2:Y:S01]  /*2230*/  @!P4 LDG.E.U16 R42, desc[UR6][R84.64] ;  /* 0x00000006542ac981 */ /* 0x0000a2000c1e1500 */
[----:B-1----:R-:W-:-:S03]  /*2240*/  IMAD.WIDE R90, R3, 0x2, R32 ;  /* 0x00000002035a7825 */ /* 0x002fc600078e0220 */
[----:B------:R-:W2:Y:S01]  /*2250*/  @!P5 LDG.E.U16 R88, desc[UR6][R22.64] ;  /* 0x000000061658d981 */ /* 0x000ea2000c1e1500 */
[----:B----4-:R-:W-:-:S03]  /*2260*/  IMAD.WIDE R24, R3, 0x2, R26 ;  /* 0x0000000203187825 */ /* 0x010fc600078e021a */
[----:B------:R-:W4:Y:S01]  /*2270*/  @!P6 LDG.E.U16 R5, desc[UR6][R32.64] ;  /* 0x000000062005e981 */ /* 0x000f22000c1e1500 */
[----:B0-----:R-:W-:-:S03]  /*2280*/  IMAD.WIDE R84, R3, 0x2, R28 ;  /* 0x0000000203547825 */ /* 0x001fc600078e021c */
[----:B------:R0:W-:Y:S04]  /*2290*/  STL.64 [R1+0xcb0], R90 ;  /* 0x000cb05a01007387 */ /* 0x0001e80000100a00 */
[----:B------:R-:W3:Y:S04]  /*22a0*/  @!P5 LDG.E.U16 R89, desc[UR6][R90.64] ;  /* 0x000000065a59d981 */ /* 0x000ee8000c1e1500 */
[----:B------:R1:W-:Y:S04]  /*22b0*/  STL.64 [R1+0xca8], R22 ;  /* 0x000ca81601007387 */ /* 0x0003e80000100a00 */
[----:B------:R-:W4:Y:S04]  /*22c0*/  @!P5 LDG.E.U16 R20, desc[UR6][R24.64] ;  /* 0x000000061814d981 */ /* 0x000f28000c1e1500 */
[----:B0-----:R-:W4:Y:S04]  /*22d0*/  LDL.LU.64 R90, [R1+0x2530] ;  /* 0x00253000015a7983 */ /* 0x001f280000300a00 */
[----:B------:R0:W4:Y:S04]  /*22e0*/  @!P5 LDG.E.U16 R21, desc[UR6][R84.64] ;  /* 0x000000065415d981 */ /* 0x000128000c1e1500 */
[----:B------:R0:W-:Y:S04]  /*22f0*/  STL.64 [R1+0xca0], R84 ;  /* 0x000ca05401007387 */ /* 0x0001e80000100a00 */
[----:B-1----:R-:W4:Y:S04]  /*2300*/  LDL.LU.64 R22, [R1+0x2528] ;  /* 0x0025280001167983 */ /* 0x002f280000300a00 */
[----:B------:R-:W4:Y:S04]  /*2310*/  @!P6 LDG.E.U16 R7, desc[UR6][R30.64] ;  /* 0x000000061e07e981 */ /* 0x000f28000c1e1500 */
[----:B------:R-:W4:Y:S04]  /*2320*/  @!P6 LDG.E.U16 R8, desc[UR6][R28.64] ;  /* 0x000000061c08e981 */ /* 0x000f28000c1e1500 */
[----:B------:R-:W4:Y:S01]  /*2330*/  @!P6 LDG.E.U16 R9, desc[UR6][R26.64] ;  /* 0x000000061a09e981 */ /* 0x000f22000c1e1500 */
[----:B------:R-:W-:Y:S01]  /*2340*/  ISETP.GE.U32.AND P6, PT, R2, 0x7fffff68, PT ;  /* 0x7fffff680200780c */ /* 0x000fe20003fc6070 */
[----:B------:R-:W-:Y:S01]  /*2350*/  IMAD R3, R92, 0x18, RZ ;  /* 0x000000185c037824 */ /* 0x000fe200078e02ff */
[----:B------:R-:W-:Y:S01]  /*2360*/  IADD3 R2, PT, PT, R40, -0x21, RZ ;  /* 0xffffffdf28027810 */ /* 0x000fe20007ffe0ff */
[----:B------:R1:W-:Y:S02]  /*2370*/  STL.64 [R1+0xc98], R24 ;  /* 0x000c981801007387 */ /* 0x0003e40000100a00 */
[----:B0-----:R-:W-:-:S04]  /*2380*/  IMAD.WIDE R84, R3, 0x2, R28 ;  /* 0x0000000203547825 */ /* 0x001fc800078e021c */
[C---:B-1----:R-:W-:Y:S01]  /*2390*/  IMAD.WIDE R24, R3.reuse, 0x2, R26 ;  /* 0x0000000203187825 */ /* 0x042fe200078e021a */
[----:B--2---:R-:W-:Y:S04]  /*23a0*/  STL [R1+0x3cc], R88 ;  /* 0x0003cc5801007387 */ /* 0x004fe80000100800 */
[----:B---3--:R0:W-:Y:S04]  /*23b0*/  STL [R1+0x3d0], R89 ;  /* 0x0003d05901007387 */ /* 0x0081e80000100800 */
[----:B----4-:R-:W-:Y:S01]  /*23c0*/  STL [R1+0x3c4], R20 ;  /* 0x0003c41401007387 */ /* 0x010fe20000100800 */
[----:B0-----:R-:W-:Y:S01]  /*23d0*/  IMAD.WIDE R88, R3, 0x2, R32 ;  /* 0x0000000203587825 */ /* 0x001fe200078e0220 */
[----:B------:R-:W-:-:S02]  /*23e0*/  PRMT R90, RZ, 0x7610, R90 ;  /* 0x00007610ff5a7816 */ /* 0x000fc4000000005a */
[----:B------:R-:W-:Y:S01]  /*23f0*/  PRMT R91, RZ, 0x7610, R91 ;  /* 0x00007610ff5b7816 */ /* 0x000fe2000000005b */
[----:B------:R0:W-:Y:S04]  /*2400*/  STL [R1+0x3c8], R21 ;  /* 0x0003c81501007387 */ /* 0x0001e80000100800 */
[----:B------:R1:W-:Y:S01]  /*2410*/  STL.64 [R1+0xbb0], R88 ;  /* 0x000bb05801007387 */ /* 0x0003e20000100a00 */
[----:B------:R-:W-:-:S03]  /*2420*/  PRMT R22, RZ, 0x7610, R22 ;  /* 0x00007610ff167816 */ /* 0x000fc60000000016 */
[----:B------:R-:W2:Y:S01]  /*2430*/  @!P6 LDG.E.U16 R91, desc[UR6][R88.64] ;  /* 0x00000006585be981 */ /* 0x000ea2000c1e1500 */
[----:B0-----:R-:W-:Y:S01]  /*2440*/  IMAD.WIDE R20, R3, 0x2, R30 ;  /* 0x0000000203147825 */ /* 0x001fe200078e021e */
[----:B------:R-:W-:Y:S02]  /*2450*/  PRMT R23, RZ, 0x7610, R23 ;  /* 0x00007610ff177816 */ /* 0x000fe40000000017 */
[----:B------:R-:W3:Y:S04]  /*2460*/  @!P6 LDG.E.U16 R22, desc[UR6][R24.64] ;  /* 0x000000061816e981 */ /* 0x000ee8000c1e1500 */
[----:B------:R-:W4:Y:S04]  /*2470*/  @!P6 LDG.E.U16 R90, desc[UR6][R20.64] ;  /* 0x00000006145ae981 */ /* 0x000f28000c1e1500 */
[----:B------:R0:W-:Y:S04]  /*2480*/  STL.64 [R1+0xba8], R20 ;  /* 0x000ba81401007387 */ /* 0x0001e80000100a00 */
[----:B-1----:R-:W3:Y:S04]  /*2490*/  LDL.LU.64 R88, [R1+0x2520] ;  /* 0x0025200001587983 */ /* 0x002ee80000300a00 */
[----:B------:R1:W-:Y:S04]  /*24a0*/  STL.64 [R1+0xba0], R84 ;  /* 0x000ba05401007387 */ /* 0x0003e80000100a00 */
[----:B------:R1:W3:Y:S04]  /*24b0*/  @!P6 LDG.E.U16 R23, desc[UR6][R84.64] ;  /* 0x000000065417e981 */ /* 0x0002e8000c1e1500 */
[----:B0-----:R-:W3:Y:S01]  /*24c0*/  LDL.LU.64 R20, [R1+0x2518] ;  /* 0x0025180001147983 */ /* 0x001ee20000300a00 */
[----:B------:R-:W-:Y:S01]  /*24d0*/  ISETP.GE.U32.AND P4, PT, R2, 0x7fffff60, PT ;  /* 0x7fffff600200780c */ /* 0x000fe20003f86070 */
[----:B------:R-:W-:-:S02]  /*24e0*/  IMAD.SHL.U32 R3, R92, 0x20, RZ ;  /* 0x000000205c037824 */ /* 0x000fc400078e00ff */
[----:B------:R0:W-:Y:S02]  /*24f0*/  STL.64 [R1+0xb98], R24 ;  /* 0x000b981801007387 */ /* 0x0001e40000100a00 */
[----:B-1----:R-:W-:-:S04]  /*2500*/  IMAD.WIDE R84, R3, 0x2, R28 ;  /* 0x0000000203547825 */ /* 0x002fc800078e021c */
[----:B0-----:R-:W-:Y:S01]  /*2510*/  IMAD.WIDE R24, R3, 0x2, R26 ;  /* 0x0000000203187825 */ /* 0x001fe200078e021a */
[----:B----4-:R-:W-:Y:S04]  /*2520*/  STL [R1+0x3bc], R90 ;  /* 0x0003bc5a01007387 */ /* 0x010fe80000100800 */
[----:B--2---:R0:W-:Y:S04]  /*2530*/  STL [R1+0x3c0], R91 ;  /* 0x0003c05b01007387 */ /* 0x0041e80000100800 */
[----:B---3--:R-:W-:Y:S01]  /*2540*/  STL [R1+0x354], R22 ;  /* 0x0003541601007387 */ /* 0x008fe20000100800 */
[----:B------:R-:W-:-:S02]  /*2550*/  PRMT R89, RZ, 0x7610, R89 ;  /* 0x00007610ff597816 */ /* 0x000fc40000000059 */
[----:B------:R-:W-:Y:S01]  /*2560*/  PRMT R88, RZ, 0x7610, R88 ;  /* 0x00007610ff587816 */ /* 0x000fe20000000058 */
[C---:B0-----:R-:W-:Y:S01]  /*2570*/  IMAD.WIDE R90, R3.reuse, 0x2, R32 ;  /* 0x00000002035a7825 */ /* 0x041fe200078e0220 */
[----:B------:R0:W-:Y:S01]  /*2580*/  STL [R1+0x3b8], R23 ;  /* 0x0003b81701007387 */ /* 0x0001e20000100800 */
[----:B------:R-:W-:Y:S02]  /*2590*/  PRMT R20, RZ, 0x7610, R20 ;  /* 0x00007610ff147816 */ /* 0x000fe40000000014 */
[----:B------:R-:W-:Y:S01]  /*25a0*/  PRMT R21, RZ, 0x7610, R21 ;  /* 0x00007610ff157816 */ /* 0x000fe20000000015 */
[----:B------:R-:W2:Y:S01]  /*25b0*/  @!P4 LDG.E.U16 R89, desc[UR6][R90.64] ;  /* 0x000000065a59c981 */ /* 0x000ea2000c1e1500 */
[----:B0-----:R-:W-:-:S03]  /*25c0*/  IMAD.WIDE R22, R3, 0x2, R30 ;  /* 0x0000000203167825 */ /* 0x001fc600078e021e */
[----:B------:R0:W-:Y:S04]  /*25d0*/  STL.64 [R1+0xab0], R90 ;  /* 0x000ab05a01007387 */ /* 0x0001e80000100a00 */
[----:B------:R1:W-:Y:S04]  /*25e0*/  STL.64 [R1+0xaa8], R22 ;  /* 0x000aa81601007387 */ /* 0x0003e80000100a00 */
[----:B------:R-:W3:Y:S04]  /*25f0*/  @!P4 LDG.E.U16 R20, desc[UR6][R24.64] ;  /* 0x000000061814c981 */ /* 0x000ee8000c1e1500 */
[----:B0-----:R-:W4:Y:S04]  /*2600*/  LDL.LU.64 R90, [R1+0x2510] ;  /* 0x00251000015a7983 */ /* 0x001f280000300a00 */
[----:B------:R0:W2:Y:S04]  /*2610*/  @!P4 LDG.E.U16 R21, desc[UR6][R84.64] ;  /* 0x000000065415c981 */ /* 0x0000a8000c1e1500 */
[----:B------:R-:W2:Y:S01]  /*2620*/  @!P4 LDG.E.U16 R88, desc[UR6][R22.64] ;  /* 0x000000061658c981 */ /* 0x000ea2000c1e1500 */
[----:B------:R-:W-:-:S05]  /*2630*/  VIADD R2, R40, 0xffffffd7 ;  /* 0xffffffd728027836 */ /* 0x000fca0000000000 */
[----:B------:R-:W-:Y:S01]  /*2640*/  ISETP.GE.U32.AND P5, PT, R2, 0x7fffff58, PT ;  /* 0x7fffff580200780c */ /* 0x000fe20003fa6070 */
[----:B------:R-:W-:-:S05]  /*2650*/  VIADD R2, R40, 0xffffffcf ;  /* 0xffffffcf28027836 */ /* 0x000fca0000000000 */
[----:B------:R-:W-:Y:S01]  /*2660*/  ISETP.GE.U32.AND P6, PT, R2, 0x7fffff50, PT ;  /* 0x7fffff500200780c */ /* 0x000fe20003fc6070 */
[----:B------:R-:W-:Y:S01]  /*2670*/  VIADD R2, R40, 0xffffffc7 ;  /* 0xffffffc728027836 */ /* 0x000fe20000000000 */
[----:B------:R0:W-:Y:S04]  /*2680*/  STL.64 [R1+0xaa0], R84 ;  /* 0x000aa05401007387 */ /* 0x0001e80000100a00 */
[----:B------:R-:W-:Y:S01]  /*2690*/  ISETP.GE.U32.AND P4, PT, R2, 0x7fffff48, PT ;  /* 0x7fffff480200780c */ /* 0x000fe20003f86070 */
[----:B------:R-:W-:Y:S01]  /*26a0*/  IMAD R2, R92, 0x28, RZ ;  /* 0x000000285c027824 */ /* 0x000fe200078e02ff */
[----:B-1----:R-:W2:Y:S04]  /*26b0*/  LDL.LU.64 R22, [R1+0x2508] ;  /* 0x0025080001167983 */ /* 0x002ea80000300a00 */
[----:B------:R1:W-:Y:S01]  /*26c0*/  STL.64 [R1+0xa98], R24 ;  /* 0x000a981801007387 */ /* 0x0003e20000100a00 */
[----:B0-----:R-:W-:-:S05]  /*26d0*/  IMAD.WIDE R84, R2, 0x2, R26 ;  /* 0x0000000202547825 */ /* 0x001fca00078e021a */
[----:B------:R-:W2:Y:S01]  /*26e0*/  @!P5 LDG.E.U16 R80, desc[UR6][R84.64] ;  /* 0x000000065450d981 */ /* 0x000ea2000c1e1500 */
[----:B-1----:R-:W-:-:S03]  /*26f0*/  IMAD.WIDE R24, R2, 0x2, R30 ;  /* 0x0000000202187825 */ /* 0x002fc600078e021e */
[----:B---3--:R-:W-:Y:S01]  /*2700*/  STL [R1+0x344], R20 ;  /* 0x0003441401007387 */ /* 0x008fe20000100800 */
[----:B----4-:R-:W-:Y:S02]  /*2710*/  PRMT R90, RZ, 0x7610, R90 ;  /* 0x00007610ff5a7816 */ /* 0x010fe4000000005a */
[----:B------:R-:W-:Y:S01]  /*2720*/  PRMT R91, RZ, 0x7610, R91 ;  /* 0x00007610ff5b7816 */ /* 0x000fe2000000005b */
[----:B--2---:R0:W-:Y:S04]  /*2730*/  STL [R1+0x348], R21 ;  /* 0x0003481501007387 */ /* 0x0041e80000100800 */
[----:B------:R-:W-:Y:S04]  /*2740*/  STL [R1+0x34c], R88 ;  /* 0x00034c5801007387 */ /* 0x000fe80000100800 */
[----:B------:R1:W-:Y:S01]  /*2750*/  STL [R1+0x350], R89 ;  /* 0x0003505901007387 */ /* 0x0003e20000100800 */
[----:B0-----:R-:W-:-:S03]  /*2760*/  IMAD.WIDE R20, R2, 0x2, R32 ;  /* 0x0000000202147825 */ /* 0x001fc600078e0220 */
[----:B------:R-:W2:Y:S04]  /*2770*/  @!P5 LDG.E.U16 R90, desc[UR6][R24.64] ;  /* 0x00000006185ad981 */ /* 0x000ea8000c1e1500 */
[----:B------:R-:W3:Y:S01]  /*2780*/  @!P5 LDG.E.U16 R91, desc[UR6][R20.64] ;  /* 0x00000006145bd981 */ /* 0x000ee2000c1e1500 */
[----:B-1----:R-:W-:-:S05]  /*2790*/  IMAD.WIDE R88, R2, 0x2, R28 ;  /* 0x0000000202587825 */ /* 0x002fca00078e021c */
[----:B------:R0:W4:Y:S01]  /*27a0*/  @!P5 LDG.E.U16 R81, desc[UR6][R88.64] ;  /* 0x000000065851d981 */ /* 0x000122000c1e1500 */
[----:B------:R-:W-:-:S03]  /*27b0*/  VIADD R2, R40, 0xffffffbf ;  /* 0xffffffbf28027836 */ /* 0x000fc60000000000 */
[----:B------:R1:W-:Y:S02]  /*27c0*/  STL.64 [R1+0x9b0], R20 ;  /* 0x0009b01401007387 */ /* 0x0003e40000100a00 */
[----:B------:R-:W-:Y:S02]  /*27d0*/  ISETP.GE.U32.AND P5, PT, R2, 0x7fffff40, PT ;  /* 0x7fffff400200780c */ /* 0x000fe40003fa6070 */
[----:B------:R0:W-:Y:S01]  /*27e0*/  STL.64 [R1+0x9a8], R24 ;  /* 0x0009a81801007387 */ /* 0x0001e20000100a00 */
[----:B------:R-:W-:-:S03]  /*27f0*/  IMAD R2, R92, 0x30, RZ ;  /* 0x000000305c027824 */ /* 0x000fc600078e02ff */
[----:B-1----:R-:W4:Y:S04]  /*2800*/  LDL.LU.64 R20, [R1+0x2500] ;  /* 0x0025000001147983 */ /* 0x002f280000300a00 */
[----:B------:R1:W-:Y:S04]  /*2810*/  STL.64 [R1+0x9a0], R88 ;  /* 0x0009a05801007387 */ /* 0x0003e80000100a00 */
[----:B0-----:R-:W4:Y:S04]  /*2820*/  LDL.LU.64 R24, [R1+0x24f8] ;  /* 0x0024f80001187983 */ /* 0x001f280000300a00 */
[----:B------:R0:W-:Y:S01]  /*2830*/  STL.64 [R1+0x998], R84 ;  /* 0x0009985401007387 */ /* 0x0001e20000100a00 */
[----:B-1----:R-:W-:-:S05]  /*2840*/  IMAD.WIDE R88, R2, 0x2, R30 ;  /* 0x0000000202587825 */ /* 0x002fca00078e021e */
[----:B------:R-:W4:Y:S01]  /*2850*/  @!P6 LDG.E.U16 R86, desc[UR6][R88.64] ;  /* 0x000000065856e981 */ /* 0x000f22000c1e1500 */
[----:B0-----:R-:W-:-:S05]  /*2860*/  IMAD.WIDE R84, R2, 0x2, R28 ;  /* 0x0000000202547825 */ /* 0x001fca00078e021c */
[----:B------:R0:W4:Y:S04]  /*2870*/  @!P6 LDG.E.U16 R77, desc[UR6][R84.64] ;  /* 0x00000006544de981 */ /* 0x000128000c1e1500 */
[----:B--2---:R-:W-:Y:S04]  /*2880*/  STL [R1+0x33c], R90 ;  /* 0x00033c5a01007387 */ /* 0x004fe80000100800 */
[----:B---3--:R1:W-:Y:S04]  /*2890*/  STL [R1+0x340], R91 ;  /* 0x0003405b01007387 */ /* 0x0083e80000100800 */
[----:B------:R-:W-:Y:S04]  /*28a0*/  STL [R1+0x334], R80 ;  /* 0x0003345001007387 */ /* 0x000fe80000100800 */
[----:B----4-:R2:W-:Y:S01]  /*28b0*/  STL [R1+0x338], R81 ;  /* 0x0003385101007387 */ /* 0x0105e20000100800 */
[----:B-1----:R-:W-:-:S05]  /*28c0*/  IMAD.WIDE R90, R2, 0x2, R32 ;  /* 0x00000002025a7825 */ /* 0x002fca00078e0220 */
[----:B------:R-:W3:Y:S01]  /*28d0*/  @!P6 LDG.E.U16 R87, desc[UR6][R90.64] ;  /* 0x000000065a57e981 */ /* 0x000ee2000c1e1500 */
[----:B--2---:R-:W-:-:S05]  /*28e0*/  IMAD.WIDE R80, R2, 0x2, R26 ;  /* 0x0000000202507825 */ /* 0x004fca00078e021a */
[----:B------:R1:W2:Y:S01]  /*28f0*/  @!P6 LDG.E.U16 R76, desc[UR6][R80.64] ;  /* 0x00000006504ce981 */ /* 0x0002a2000c1e1500 */
[----:B------:R-:W-:-:S03]  /*2900*/  VIADD R2, R40, 0xffffffb7 ;  /* 0xffffffb728027836 */ /* 0x000fc60000000000 */
[----:B------:R4:W-:Y:S02]  /*2910*/  STL.64 [R1+0x8b0], R90 ;  /* 0x0008b05a01007387 */ /* 0x0009e40000100a00 */
[----:B------:R-:W-:Y:S02]  /*2920*/  ISETP.GE.U32.AND P6, PT, R2, 0x7fffff38, PT ;  /* 0x7fffff380200780c */ /* 0x000fe40003fc6070 */
[----:B------:R0:W-:Y:S01]  /*2930*/  STL.64 [R1+0x8a8], R88 ;  /* 0x0008a85801007387 */ /* 0x0001e20000100a00 */
[----:B------:R-:W-:-:S03]  /*2940*/  IMAD R2, R92, 0x38, RZ ;  /* 0x000000385c027824 */ /* 0x000fc600078e02ff */
[----:B----4-:R-:W4:Y:S04]  /*2950*/  LDL.LU.64 R90, [R1+0x24f0] ;  /* 0x0024f000015a7983 */ /* 0x010f280000300a00 */
[----:B------:R1:W-:Y:S04]  /*2960*/  STL.64 [R1+0x8a0], R84 ;  /* 0x0008a05401007387 */ /* 0x0003e80000100a00 */
[----:B0-----:R-:W4:Y:S04]  /*2970*/  LDL.LU.64 R88, [R1+0x24e8] ;  /* 0x0024e80001587983 */ /* 0x001f280000300a00 */
[----:B------:R0:W-:Y:S04]  /*2980*/  STL.64 [R1+0x898], R80 ;  /* 0x0008985001007387 */ /* 0x0001e80000100a00 */
[----:B------:R-:W-:Y:S01]  /*2990*/  STL [R1+0x32c], R86 ;  /* 0x00032c5601007387 */ /* 0x000fe20000100800 */
[----:B-1----:R-:W-:-:S05]  /*29a0*/  IMAD.WIDE R84, R2, 0x2, R30 ;  /* 0x0000000202547825 */ /* 0x002fca00078e021e */
[----:B------:R-:W4:Y:S01]  /*29b0*/  @!P4 LDG.E.U16 R82, desc[UR6][R84.64] ;  /* 0x000000065452c981 */ /* 0x000f22000c1e1500 */
[----:B0-----:R-:W-:-:S05]  /*29c0*/  IMAD.WIDE R80, R2, 0x2, R28 ;  /* 0x0000000202507825 */ /* 0x001fca00078e021c */
[----:B------:R0:W4:Y:S04]  /*29d0*/  @!P4 LDG.E.U16 R73, desc[UR6][R80.64] ;  /* 0x000000065049c981 */ /* 0x000128000c1e1500 */
[----:B---3--:R1:W-:Y:S04]  /*29e0*/  STL [R1+0x330], R87 ;  /* 0x0003305701007387 */ /* 0x0083e80000100800 */
[----:B--2---:R-:W-:Y:S01]  /*29f0*/  STL [R1+0x324], R76 ;  /* 0x0003244c01007387 */ /* 0x004fe20000100800 */
[----:B-1----:R-:W-:-:S03]  /*2a00*/  IMAD.WIDE R86, R2, 0x2, R32 ;  /* 0x0000000202567825 */ /* 0x002fc600078e0220 */
[----:B------:R1:W-:Y:S04]  /*2a10*/  STL [R1+0x328], R77 ;  /* 0x0003284d01007387 */ /* 0x0003e80000100800 */
[----:B------:R-:W2:Y:S01]  /*2a20*/  @!P4 LDG.E.U16 R83, desc[UR6][R86.64] ;  /* 0x000000065653c981 */ /* 0x000ea2000c1e1500 */
[----:B-1----:R-:W-:-:S05]  /*2a30*/  IMAD.WIDE R76, R2, 0x2, R26 ;  /* 0x00000002024c7825 */ /* 0x002fca00078e021a */
[----:B------:R1:W3:Y:S01]  /*2a40*/  @!P4 LDG.E.U16 R72, desc[UR6][R76.64] ;  /* 0x000000064c48c981 */ /* 0x0002e2000c1e1500 */
[----:B------:R-:W-:-:S03]  /*2a50*/  VIADD R2, R40, 0xffffffaf ;  /* 0xffffffaf28027836 */ /* 0x000fc60000000000 */
[----:B------:R0:W-:Y:S02]  /*2a60*/  STL.64 [R1+0x7b0], R86 ;  /* 0x0007b05601007387 */ /* 0x0001e40000100a00 */
[----:B------:R-:W-:Y:S02]  /*2a70*/  ISETP.GE.U32.AND P4, PT, R2, 0x7fffff30, PT ;  /* 0x7fffff300200780c */ /* 0x000fe40003f86070 */
[----:B------:R1:W-:Y:S01]  /*2a80*/  STL.64 [R1+0x7a8], R84 ;  /* 0x0007a85401007387 */ /* 0x0003e20000100a00 */
[----:B------:R-:W-:-:S03]  /*2a90*/  IMAD.SHL.U32 R2, R92, 0x40, RZ ;  /* 0x000000405c027824 */ /* 0x000fc600078e00ff */
[----:B0-----:R-:W3:Y:S04]  /*2aa0*/  LDL.LU.64 R86, [R1+0x24e0] ;  /* 0x0024e00001567983 */ /* 0x001ee80000300a00 */
[----:B------:R0:W-:Y:S04]  /*2ab0*/  STL.64 [R1+0x7a0], R80 ;  /* 0x0007a05001007387 */ /* 0x0001e80000100a00 */
[----:B-1----:R-:W3:Y:S04]  /*2ac0*/  LDL.LU.64 R84, [R1+0x24d8] ;  /* 0x0024d80001547983 */ /* 0x002ee80000300a00 */
[----:B------:R1:W-:Y:S04]  /*2ad0*/  STL.64 [R1+0x798], R76 ;  /* 0x0007984c01007387 */ /* 0x0003e80000100a00 */
[----:B----4-:R-:W-:Y:S01]  /*2ae0*/  STL [R1+0x31c], R82 ;  /* 0x00031c5201007387 */ /* 0x010fe20000100800 */
[----:B0-----:R-:W-:-:S05]  /*2af0*/  IMAD.WIDE R80, R2, 0x2, R30 ;  /* 0x0000000202507825 */ /* 0x001fca00078e021e */
[----:B------:R-:W4:Y:S01]  /*2b00*/  @!P5 LDG.E.U16 R78, desc[UR6][R80.64] ;  /* 0x00000006504ed981 */ /* 0x000f22000c1e1500 */
[----:B-1----:R-:W-:-:S05]  /*2b10*/  IMAD.WIDE R76, R2, 0x2, R28 ;  /* 0x00000002024c7825 */ /* 0x002fca00078e021c */
[----:B------:R0:W4:Y:S04]  /*2b20*/  @!P5 LDG.E.U16 R69, desc[UR6][R76.64] ;  /* 0x000000064c45d981 */ /* 0x000128000c1e1500 */
[----:B--2---:R1:W-:Y:S02]  /*2b30*/  STL [R1+0x320], R83 ;  /* 0x0003205301007387 */ /* 0x0043e40000100800 */
[C---:B-1----:R-:W-:Y:S02]  /*2b40*/  IMAD.WIDE R82, R2.reuse, 0x2, R32 ;  /* 0x0000000202527825 */ /* 0x042fe400078e0220 */
[----:B---3--:R-:W-:Y:S04]  /*2b50*/  STL [R1+0x314], R72 ;  /* 0x0003144801007387 */ /* 0x008fe80000100800 */
        /* <DEDUP_REMOVED lines=8> */
[----:B------:R-:W-:-:S03]  /*2be0*/  IMAD R2, R92, 0x48, RZ ;  /* 0x000000485c027824 */ /* 0x000fc600078e02ff */
[----:B0-----:R-:W3:Y:S04]  /*2bf0*/  LDL.LU.64 R82, [R1+0x24d0] ;  /* 0x0024d00001527983 */ /* 0x001ee80000300a00 */
[----:B------:R0:W-:Y:S04]  /*2c00*/  STL.64 [R1+0x6a0], R76 ;  /* 0x0006a04c01007387 */ /* 0x0001e80000100a00 */
[----:B-1----:R-:W3:Y:S04]  /*2c10*/  LDL.LU.64 R80, [R1+0x24c8] ;  /* 0x0024c80001507983 */ /* 0x002ee80000300a00 */
[----:B------:R1:W-:Y:S01]  /*2c20*/  STL.64 [R1+0x698], R72 ;  /* 0x0006984801007387 */ /* 0x0003e20000100a00 */
[----:B------:R-:W-:-:S03]  /*2c30*/  PRMT R64, RZ, 0x7610, R64 ;  /* 0x00007610ff407816 */ /* 0x000fc60000000040 */
[----:B----4-:R-:W-:Y:S01]  /*2c40*/  STL [R1+0x30c], R78 ;  /* 0x00030c4e01007387 */ /* 0x010fe20000100800 */
[----:B0-----:R-:W-:Y:S01]  /*2c50*/  IMAD.WIDE R76, R2, 0x2, R30 ;  /* 0x00000002024c7825 */ /* 0x001fe200078e021e */
[----:B------:R-:W-:-:S04]  /*2c60*/  PRMT R65, RZ, 0x7610, R65 ;  /* 0x00007610ff417816 */ /* 0x000fc80000000041 */
        /* <DEDUP_REMOVED lines=60> */
[----:B------:R-:W-:Y:S01]  /*3030*/  IMAD R2, R92, 0x60, RZ ;  /* 0x000000605c027824 */ /* 0x000fe200078e02ff */
[----:B------:R-:W-:Y:S02]  /*3040*/  PRMT R62, RZ, 0x7610, R62 ;  /* 0x00007610ff3e7816 */ /* 0x000fe4000000003e */
[----:B0-----:R-:W3:Y:S04]  /*3050*/  LDL.LU.64 R70, [R1+0x24a0] ;  /* 0x0024a00001467983 */ /* 0x001ee80000300a00 */
[----:B------:R0:W-:Y:S04]  /*3060*/  STL.64 [R1+0x3a0], R64 ;  /* 0x0003a04001007387 */ /* 0x0001e80000100a00 */
[----:B-1----:R-:W3:Y:S01]  /*3070*/  LDL.LU.64 R68, [R1+0x2498] ;  /* 0x0024980001447983 */ /* 0x002ee20000300a00 */
[----:B------:R-:W-:-:S03]  /*3080*/  PRMT R63, RZ, 0x7610, R63 ;  /* 0x00007610ff3f7816 */ /* 0x000fc6000000003f */
        /* <DEDUP_REMOVED lines=41> */
[----:B------:R0:W-:Y:S04]  /*3320*/  STL.64 [R1+0x1b0], R62 ;  /* 0x0001b03e01007387 */ /* 0x0001e80000100a00 */
[----:B------:R1:W-:Y:S01]  /*3330*/  STL.64 [R1+0x1a8], R60 ;  /* 0x0001a83c01007387 */ /* 0x0003e20000100a00 */
[----:B------:R-:W-:Y:S01]  /*3340*/  ISETP.GE.U32.AND P4, PT, R2, 0x7fffff77, PT ;  /* 0x7fffff770200780c */ /* 0x000fe20003f86070 */
[----:B------:R-:W-:Y:S02]  /*3350*/  IMAD R2, R92, 0x70, RZ ;  /* 0x000000705c027824 */ /* 0x000fe400078e02ff */
[----:B0-----:R-:W3:Y:S04]  /*3360*/  LDL.LU.64 R62, [R1+0x2480] ;  /* 0x00248000013e7983 */ /* 0x001ee80000300a00 */
[----:B------:R0:W-:Y:S04]  /*3370*/  STL.64 [R1+0x1a0], R56 ;  /* 0x0001a03801007387 */ /* 0x0001e80000100a00 */
[----:B-1----:R-:W3:Y:S04]  /*3380*/  LDL.LU.64 R60, [R1+0x2478] ;  /* 0x00247800013c7983 */ /* 0x002ee80000300a00 */
[----:B------:R1:W-:Y:S04]  /*3390*/  STL.64 [R1+0x198], R22 ;  /* 0x0001981601007387 */ /* 0x0003e80000100a00 */
[----:B----4-:R-:W-:Y:S01]  /*33a0*/  STL [R1+0x2bc], R58 ;  /* 0x0002bc3a01007387 */ /* 0x010fe20000100800 */
[----:B------:R-:W-:Y:S01]  /*33b0*/  PRMT R24, RZ, 0x7610, R24 ;  /* 0x00007610ff187816 */ /* 0x000fe20000000018 */
[----:B0-----:R-:W-:Y:S01]  /*33c0*/  IMAD.WIDE R56, R2, 0x2, R30 ;  /* 0x0000000202387825 */ /* 0x001fe200078e021e */
[----:B------:R-:W-:-:S02]  /*33d0*/  PRMT R25, RZ, 0x7610, R25 ;  /* 0x00007610ff197816 */ /* 0x000fc40000000019 */
[----:B------:R-:W-:Y:S02]  /*33e0*/  PRMT R19, RZ, 0x7610, R19 ;  /* 0x00007610ff137816 */ /* 0x000fe40000000013 */
[----:B------:R-:W4:Y:S01]  /*33f0*/  @!P5 LDG.E.U16 R24, desc[UR6][R56.64] ;  /* 0x000000063818d981 */ /* 0x000f22000c1e1500 */
[----:B-1----:R-:W-:-:S05]  /*3400*/  IMAD.WIDE R22, R2, 0x2, R28 ;  /* 0x0000000202167825 */ /* 0x002fca00078e021c */
[----:B------:R0:W4:Y:S04]  /*3410*/  @!P5 LDG.E.U16 R19, desc[UR6][R22.64] ;  /* 0x000000061613d981 */ /* 0x000128000c1e1500 */
[----:B--2---:R1:W-:Y:S04]  /*3420*/  STL [R1+0x2c0], R59 ;  /* 0x0002c03b01007387 */ /* 0x0043e80000100800 */
[----:B---3--:R-:W-:Y:S04]  /*3430*/  STL [R1+0x254], R20 ;  /* 0x0002541401007387 */ /* 0x008fe80000100800 */
[----:B------:R2:W-:Y:S01]  /*3440*/  STL [R1+0x2b8], R21 ;  /* 0x0002b81501007387 */ /* 0x0005e20000100800 */
[----:B-1----:R-:W-:-:S05]  /*3450*/  IMAD.WIDE R58, R2, 0x2, R32 ;  /* 0x00000002023a7825 */ /* 0x002fca00078e0220 */
[----:B------:R-:W3:Y:S01]  /*3460*/  @!P5 LDG.E.U16 R25, desc[UR6][R58.64] ;  /* 0x000000063a19d981 */ /* 0x000ee2000c1e1500 */
[----:B--2---:R-:W-:-:S05]  /*3470*/  IMAD.WIDE R20, R2, 0x2, R26 ;  /* 0x0000000202147825 */ /* 0x004fca00078e021a */
[----:B------:R-:W2:Y:S04]  /*3480*/  @!P5 LDG.E.U16 R18, desc[UR6][R20.64] ;  /* 0x000000061412d981 */ /* 0x000ea8000c1e1500 */
[----:B------:R-:W-:Y:S04]  /*3490*/  STL.64 [R1+0xb0], R58 ;  /* 0x0000b03a01007387 */ /* 0x000fe80000100a00 */
[----:B------:R-:W-:Y:S04]  /*34a0*/  STL.64 [R1+0xa8], R56 ;  /* 0x0000a83801007387 */ /* 0x000fe80000100a00 */
[----:B------:R-:W-:Y:S04]  /*34b0*/  STL.64 [R1+0xa0], R22 ;  /* 0x0000a01601007387 */ /* 0x000fe80000100a00 */
[----:B------:R-:W-:Y:S01]  /*34c0*/  STL.64 [R1+0x98], R20 ;  /* 0x0000981401007387 */ /* 0x000fe20000100a00 */
[----:B------:R-:W-:-:S02]  /*34d0*/  PRMT R52, RZ, 0x7610, R52 ;  /* 0x00007610ff347816 */ /* 0x000fc40000000034 */
[----:B------:R-:W-:Y:S02]  /*34e0*/  PRMT R53, RZ, 0x7610, R53 ;  /* 0x00007610ff357816 */ /* 0x000fe40000000035 */
[----:B------:R-:W-:Y:S02]  /*34f0*/  PRMT R46, RZ, 0x7610, R46 ;  /* 0x00007610ff2e7816 */ /* 0x000fe4000000002e */
[----:B------:R-:W-:Y:S01]  /*3500*/  PRMT R47, RZ, 0x7610, R47 ;  /* 0x00007610ff2f7816 */ /* 0x000fe2000000002f */
[----:B--2---:R1:W-:Y:S04]  /*3510*/  STL [R1+0x238], R18 ;  /* 0x0002381201007387 */ /* 0x0043e80000100800 */
[----:B----4-:R-:W-:Y:S01]  /*3520*/  STL [R1+0x240], R24 ;  /* 0x0002401801007387 */ /* 0x010fe20000100800 */
[----:B-1----:R-:W-:-:S03]  /*3530*/  IMAD R18, R92, 0x78, RZ ;  /* 0x000000785c127824 */ /* 0x002fc600078e02ff */
[----:B---3--:R1:W-:Y:S01]  /*3540*/  STL [R1+0x244], R25 ;  /* 0x0002441901007387 */ /* 0x0083e20000100800 */
[----:B0-----:R-:W-:-:S03]  /*3550*/  IMAD.WIDE R22, R18, 0x2, R30 ;  /* 0x0000000212167825 */ /* 0x001fc600078e021e */
[----:B------:R0:W-:Y:S01]  /*3560*/  STL [R1+0x23c], R19 ;  /* 0x00023c1301007387 */ /* 0x0001e20000100800 */
[----:B------:R-:W-:-:S03]  /*3570*/  IMAD.WIDE R20, R18, 0x2, R28 ;  /* 0x0000000212147825 */ /* 0x000fc600078e021c */
[----:B------:R-:W2:Y:S01]  /*3580*/  @!P6 LDG.E.U16 R52, desc[UR6][R22.64] ;  /* 0x000000061634e981 */ /* 0x000ea2000c1e1500 */
[----:B-1----:R-:W-:-:S03]  /*3590*/  IMAD.WIDE R24, R18, 0x2, R32 ;  /* 0x0000000212187825 */ /* 0x002fc600078e0220 */
[----:B------:R-:W3:Y:S01]  /*35a0*/  @!P6 LDG.E.U16 R47, desc[UR6][R20.64] ;  /* 0x00000006142fe981 */ /* 0x000ee2000c1e1500 */
[----:B0-----:R-:W-:-:S03]  /*35b0*/  IMAD.WIDE R18, R18, 0x2, R26 ;  /* 0x0000000212127825 */ /* 0x001fc600078e021a */
[----:B------:R-:W4:Y:S04]  /*35c0*/  @!P6 LDG.E.U16 R53, desc[UR6][R24.64] ;  /* 0x000000061835e981 */ /* 0x000f28000c1e1500 */
[----:B------:R-:W3:Y:S01]  /*35d0*/  @!P6 LDG.E.U16 R46, desc[UR6][R18.64] ;  /* 0x00000006122ee981 */ /* 0x000ee2000c1e1500 */
[----:B------:R-:W-:-:S03]  /*35e0*/  VIADD R2, R40, 0xffffffee ;  /* 0xffffffee28027836 */ /* 0x000fc60000000000 */
[----:B------:R-:W-:Y:S04]  /*35f0*/  STL [R1+0x1df0], R24 ;  /* 0x001df01801007387 */ /* 0x000fe80000100800 */
[----:B------:R-:W-:Y:S01]  /*3600*/  STL [R1+0x1f24], R24 ;  /* 0x001f241801007387 */ /* 0x000fe20000100800 */
[----:B------:R-:W-:-:S03]  /*3610*/  ISETP.GE.U32.AND P5, PT, R2, 0x7fffff6f, PT ;  /* 0x7fffff6f0200780c */ /* 0x000fc60003fa6070 */
[----:B------:R-:W-:Y:S01]  /*3620*/  STL [R1+0x1dec], R25 ;  /* 0x001dec1901007387 */ /* 0x000fe20000100800 */
[----:B------:R-:W-:-:S03]  /*3630*/  VIADD R2, R40, 0xffffffe6 ;  /* 0xffffffe628027836 */ /* 0x000fc60000000000 */
[----:B------:R-:W-:Y:S04]  /*3640*/  STL [R1+0x1df8], R22 ;  /* 0x001df81601007387 */ /* 0x000fe80000100800 */
[----:B------:R-:W-:Y:S04]  /*3650*/  STL [R1+0x1f0c], R22 ;  /* 0x001f0c1601007387 */ /* 0x000fe80000100800 */
[----:B------:R-:W-:Y:S04]  /*3660*/  STL [R1+0x1df4], R23 ;  /* 0x001df41701007387 */ /* 0x000fe80000100800 */
[----:B------:R-:W-:Y:S04]  /*3670*/  STL [R1+0x1f04], R23 ;  /* 0x001f041701007387 */ /* 0x000fe80000100800 */
[----:B------:R-:W-:Y:S01]  /*3680*/  STL [R1+0x1e00], R20 ;  /* 0x001e001401007387 */ /* 0x000fe20000100800 */
[----:B------:R-:W-:-:S03]  /*3690*/  ISETP.GE.U32.AND P6, PT, R2, 0x7fffff67, PT ;  /* 0x7fffff670200780c */ /* 0x000fc60003fc6070 */
[----:B------:R-:W-:Y:S01]  /*36a0*/  STL [R1+0x1f14], R20 ;  /* 0x001f141401007387 */ /* 0x000fe20000100800 */
[----:B------:R-:W-:-:S03]  /*36b0*/  IMAD R2, R92, 0x9, RZ ;  /* 0x000000095c027824 */ /* 0x000fc600078e02ff */
[----:B------:R-:W-:Y:S04]  /*36c0*/  STL [R1+0x1dfc], R21 ;  /* 0x001dfc1501007387 */ /* 0x000fe80000100800 */
[----:B------:R-:W-:Y:S04]  /*36d0*/  STL [R1+0x1f08], R21 ;  /* 0x001f081501007387 */ /* 0x000fe80000100800 */
[----:B------:R-:W-:Y:S01]  /*36e0*/  STL [R1+0x1e08], R18 ;  /* 0x001e081201007387 */ /* 0x000fe20000100800 */
[----:B------:R-:W-:-:S03]  /*36f0*/  PRMT R54, RZ, 0x7610, R54 ;  /* 0x00007610ff367816 */ /* 0x000fc60000000036 */
[----:B------:R-:W-:Y:S01]  /*3700*/  STL [R1+0x1f28], R18 ;  /* 0x001f281201007387 */ /* 0x000fe20000100800 */
[----:B------:R-:W-:-:S03]  /*3710*/  PRMT R55, RZ, 0x7610, R55 ;  /* 0x00007610ff377816 */ /* 0x000fc60000000037 */
[----:B------:R-:W-:Y:S01]  /*3720*/  STL [R1+0x1e04], R19 ;  /* 0x001e041301007387 */ /* 0x000fe20000100800 */
[----:B------:R-:W-:-:S03]  /*3730*/  IMAD.WIDE R56, R2, 0x2, R30 ;  /* 0x0000000202387825 */ /* 0x000fc600078e021e */
[----:B------:R-:W-:Y:S01]  /*3740*/  STL [R1+0x1f10], R19 ;  /* 0x001f101301007387 */ /* 0x000fe20000100800 */
[C---:B------:R-:W-:Y:S01]  /*3750*/  IMAD.WIDE R58, R2.reuse, 0x2, R32 ;  /* 0x00000002023a7825 */ /* 0x040fe200078e0220 */
[----:B------:R-:W-:Y:S02]  /*3760*/  PRMT R44, RZ, 0x7610, R44 ;  /* 0x00007610ff2c7816 */ /* 0x000fe4000000002c */
[----:B------:R-:W-:Y:S01]  /*3770*/  PRMT R45, RZ, 0x7610, R45 ;  /* 0x00007610ff2d7816 */ /* 0x000fe2000000002d */
[----:B------:R-:W3:Y:S04]  /*3780*/  @!P4 LDG.E.U16 R54, desc[UR6][R56.64] ;  /* 0x000000063836c981 */ /* 0x000ee8000c1e1500 */
[----:B------:R-:W3:Y:S04]  /*3790*/  @!P4 LDG.E.U16 R55, desc[UR6][R58.64] ;  /* 0x000000063a37c981 */ /* 0x000ee8000c1e1500 */
[----:B--2---:R-:W-:Y:S04]  /*37a0*/  STL [R1+0x230], R52 ;  /* 0x0002303401007387 */ /* 0x004fe80000100800 */
[----:B----4-:R0:W-:Y:S04]  /*37b0*/  STL [R1+0x234], R53 ;  /* 0x0002343501007387 */ /* 0x0101e80000100800 */
[----:B---3--:R-:W-:Y:S04]  /*37c0*/  STL [R1+0x228], R46 ;  /* 0x0002282e01007387 */ /* 0x008fe80000100800 */
[----:B------:R1:W-:Y:S01]  /*37d0*/  STL [R1+0x22c], R47 ;  /* 0x00022c2f01007387 */ /* 0x0003e20000100800 */
[----:B0-----:R-:W-:-:S05]  /*37e0*/  IMAD.WIDE R52, R2, 0x2, R28 ;  /* 0x0000000202347825 */ /* 0x001fca00078e021c */
[----:B------:R0:W2:Y:S01]  /*37f0*/  @!P4 LDG.E.U16 R45, desc[UR6][R52.64] ;  /* 0x00000006342dc981 */ /* 0x0000a2000c1e1500 */
        /* <DEDUP_REMOVED lines=8> */
[----:B----4-:R-:W4:Y:S04]  /*3880*/  LDL.LU.64 R58, [R1+0x2470] ;  /* 0x00247000013a7983 */ /* 0x010f280000300a00 */
[----:B------:R1:W-:Y:S01]  /*3890*/  STL.64 [R1+0xd80], R52 ;  /* 0x000d803401007387 */ /* 0x0003e20000100a00 */
[----:B------:R-:W-:-:S03]  /*38a0*/  PRMT R51, RZ, 0x7610, R51 ;  /* 0x00007610ff337816 */ /* 0x000fc60000000033 */
[----:B0-----:R-:W4:Y:S04]  /*38b0*/  LDL.LU.64 R56, [R1+0x2468] ;  /* 0x0024680001387983 */ /* 0x001f280000300a00 */
[----:B------:R0:W-:Y:S01]  /*38c0*/  STL.64 [R1+0xd78], R46 ;  /* 0x000d782e01007387 */ /* 0x0001e20000100a00 */
[----:B-1----:R-:W-:-:S05]  /*38d0*/  IMAD.WIDE R52, R2, 0x2, R30 ;  /* 0x0000000202347825 */ /* 0x002fca00078e021e */
[----:B------:R-:W4:Y:S01]  /*38e0*/  @!P5 LDG.E.U16 R50, desc[UR6][R52.64] ;  /* 0x000000063432d981 */ /* 0x000f22000c1e1500 */
[----:B0-----:R-:W-:-:S05]  /*38f0*/  IMAD.WIDE R46, R2, 0x2, R28 ;  /* 0x00000002022e7825 */ /* 0x001fca00078e021c */
[----:B------:R-:W4:Y:S04]  /*3900*/  @!P5 LDG.E.U16 R17, desc[UR6][R46.64] ;  /* 0x000000062e11d981 */ /* 0x000f28000c1e1500 */
[----:B------:R-:W-:Y:S04]  /*3910*/  STL [R1+0x220], R54 ;  /* 0x0002203601007387 */ /* 0x000fe80000100800 */
[----:B------:R0:W-:Y:S02]  /*3920*/  STL [R1+0x224], R55 ;  /* 0x0002243701007387 */ /* 0x0001e40000100800 */
[----:B0-----:R-:W-:-:S05]  /*3930*/  IMAD.WIDE R54, R2, 0x2, R32 ;  /* 0x0000000202367825 */ /* 0x001fca00078e0220 */
[----:B------:R-:W4:Y:S04]  /*3940*/  @!P5 LDG.E.U16 R51, desc[UR6][R54.64] ;  /* 0x000000063633d981 */ /* 0x000f28000c1e1500 */
[----:B---3--:R-:W-:Y:S04]  /*3950*/  STL [R1+0x218], R44 ;  /* 0x0002182c01007387 */ /* 0x008fe80000100800 */
[----:B--2---:R0:W-:Y:S02]  /*3960*/  STL [R1+0x21c], R45 ;  /* 0x00021c2d01007387 */ /* 0x0041e40000100800 */
[----:B0-----:R-:W-:-:S05]  /*3970*/  IMAD.WIDE R44, R2, 0x2, R26 ;  /* 0x00000002022c7825 */ /* 0x001fca00078e021a */
[----:B------:R0:W2:Y:S01]  /*3980*/  @!P5 LDG.E.U16 R16, desc[UR6][R44.64] ;  /* 0x000000062c10d981 */ /* 0x0000a2000c1e1500 */
[----:B------:R-:W-:-:S03]  /*3990*/  VIADD R2, R40, 0xffffffd6 ;  /* 0xffffffd628027836 */ /* 0x000fc60000000000 */
[----:B------:R1:W-:Y:S02]  /*39a0*/  STL.64 [R1+0xc90], R54 ;  /* 0x000c903601007387 */ /* 0x0003e40000100a00 */
[----:B------:R-:W-:Y:S02]  /*39b0*/  ISETP.GE.U32.AND P5, PT, R2, 0x7fffff57, PT ;  /* 0x7fffff570200780c */ /* 0x000fe40003fa6070 */
[----:B------:R3:W-:Y:S01]  /*39c0*/  STL.64 [R1+0xc88], R52 ;  /* 0x000c883401007387 */ /* 0x0007e20000100a00 */
[----:B------:R-:W-:Y:S01]  /*39d0*/  IMAD R2, R92, 0x19, RZ ;  /* 0x000000195c027824 */ /* 0x000fe200078e02ff */
[----:B------:R-:W-:Y:S02]  /*39e0*/  PRMT R0, RZ, 0x7610, R0 ;  /* 0x00007610ff007816 */ /* 0x000fe40000000000 */
[----:B-1----:R-:W2:Y:S04]  /*39f0*/  LDL.LU.64 R54, [R1+0x2460] ;  /* 0x0024600001367983 */ /* 0x002ea80000300a00 */
[----:B------:R-:W-:Y:S04]  /*3a00*/  STL.64 [R1+0xc80], R46 ;  /* 0x000c802e01007387 */ /* 0x000fe80000100a00 */
[----:B---3--:R-:W3:Y:S04]  /*3a10*/  LDL.LU.64 R52, [R1+0x2458] ;  /* 0x0024580001347983 */ /* 0x008ee80000300a00 */
[----:B------:R0:W-:Y:S04]  /*3a20*/  STL.64 [R1+0xc78], R44 ;  /* 0x000c782c01007387 */ /* 0x0001e80000100a00 */
[----:B----4-:R-:W-:Y:S01]  /*3a30*/  STL [R1+0x200], R50 ;  /* 0x0002003201007387 */ /* 0x010fe20000100800 */
[----:B------:R-:W-:-:S02]  /*3a40*/  PRMT R12, RZ, 0x7610, R12 ;  /* 0x00007610ff0c7816 */ /* 0x000fc4000000000c */
[----:B------:R-:W-:Y:S01]  /*3a50*/  PRMT R13, RZ, 0x7610, R13 ;  /* 0x00007610ff0d7816 */ /* 0x000fe2000000000d */
[----:B0-----:R-:W-:-:S05]  /*3a60*/  IMAD.WIDE R44, R2, 0x2, R28 ;  /* 0x00000002022c7825 */ /* 0x001fca00078e021c */
[----:B------:R-:W4:Y:S04]  /*3a70*/  @!P6 LDG.E.U16 R13, desc[UR6][R44.64] ;  /* 0x000000062c0de981 */ /* 0x000f28000c1e1500 */
[----:B------:R0:W-:Y:S02]  /*3a80*/  STL [R1+0x204], R51 ;  /* 0x0002043301007387 */ /* 0x0001e40000100800 */
[----:B0-----:R-:W-:-:S05]  /*3a90*/  IMAD.WIDE R50, R2, 0x2, R32 ;  /* 0x0000000202327825 */ /* 0x001fca00078e0220 */
[----:B------:R-:W3:Y:S04]  /*3aa0*/  @!P6 LDG.E.U16 R0, desc[UR6][R50.64] ;  /* 0x000000063200e981 */ /* 0x000ee8000c1e1500 */
[----:B--2---:R-:W-:Y:S04]  /*3ab0*/  STL [R1+0x1f8], R16 ;  /* 0x0001f81001007387 */ /* 0x004fe80000100800 */
[----:B------:R0:W-:Y:S02]  /*3ac0*/  STL [R1+0x1fc], R17 ;  /* 0x0001fc1101007387 */ /* 0x0001e40000100800 */
[----:B0-----:R-:W-:-:S05]  /*3ad0*/  IMAD.WIDE R16, R2, 0x2, R26 ;  /* 0x0000000202107825 */ /* 0x001fca00078e021a */
[----:B------:R-:W2:Y:S01]  /*3ae0*/  @!P6 LDG.E.U16 R12, desc[UR6][R16.64] ;  /* 0x00000006100ce981 */ /* 0x000ea2000c1e1500 */
[----:B------:R-:W-:Y:S01]  /*3af0*/  PRMT R41, RZ, 0x7610, R41 ;  /* 0x00007610ff297816 */ /* 0x000fe20000000029 */
[----:B------:R-:W-:-:S04]  /*3b00*/  IMAD.WIDE R46, R2, 0x2, R30 ;  /* 0x00000002022e7825 */ /* 0x000fc800078e021e */
[----:B------:R-:W-:Y:S01]  /*3b10*/  VIADD R2, R40, 0xffffffce ;  /* 0xffffffce28027836 */ /* 0x000fe20000000000 */
[----:B------:R0:W-:Y:S04]  /*3b20*/  STL.64 [R1+0xb90], R50 ;  /* 0x000b903201007387 */ /* 0x0001e80000100a00 */
[----:B------:R1:W4:Y:S01]  /*3b30*/  @!P6 LDG.E.U16 R41, desc[UR6][R46.64] ;  /* 0x000000062e29e981 */ /* 0x000322000c1e1500 */
[----:B------:R-:W-:Y:S01]  /*3b40*/  ISETP.GE.U32.AND P6, PT, R2, 0x7fffff4f, PT ;  /* 0x7fffff4f0200780c */ /* 0x000fe20003fc6070 */
[----:B------:R-:W-:Y:S02]  /*3b50*/  IMAD R2, R92, 0x21, RZ ;  /* 0x000000215c027824 */ /* 0x000fe400078e02ff */
[----:B------:R1:W-:Y:S01]  /*3b60*/  STL.64 [R1+0xb88], R46 ;  /* 0x000b882e01007387 */ /* 0x0003e20000100a00 */
[----:B------:R-:W-:-:S03]  /*3b70*/  PRMT R36, RZ, 0x7610, R36 ;  /* 0x00007610ff247816 */ /* 0x000fc60000000024 */
[----:B0-----:R-:W4:Y:S01]  /*3b80*/  LDL.LU.64 R50, [R1+0x2450] ;  /* 0x0024500001327983 */ /* 0x001f220000300a00 */
[----:B------:R-:W-:Y:S02]  /*3b90*/  PRMT R37, RZ, 0x7610, R37 ;  /* 0x00007610ff257816 */ /* 0x000fe40000000025 */
[----:B------:R-:W-:Y:S02]  /*3ba0*/  PRMT R10, RZ, 0x7610, R10 ;  /* 0x00007610ff0a7816 */ /* 0x000fe4000000000a */
[----:B------:R-:W-:Y:S01]  /*3bb0*/  PRMT R11, RZ, 0x7610, R11 ;  /* 0x00007610ff0b7816 */ /* 0x000fe2000000000b */
[----:B-1----:R-:W-:-:S05]  /*3bc0*/  IMAD.WIDE R46, R2, 0x2, R32 ;  /* 0x00000002022e7825 */ /* 0x002fca00078e0220 */
[----:B------:R-:W4:Y:S04]  /*3bd0*/  @!P4 LDG.E.U16 R37, desc[UR6][R46.64] ;  /* 0x000000062e25c981 */ /* 0x000f28000c1e1500 */
[----:B---3--:R0:W-:Y:S04]  /*3be0*/  STL [R1+0x144], R0 ;  /* 0x0001440001007387 */ /* 0x0081e80000100800 */
[----:B0-----:R-:W3:Y:S04]  /*3bf0*/  LDL.LU R0, [R1+0x2448] ;  /* 0x0024480001007983 */ /* 0x001ee80000300800 */
[----:B------:R0:W-:Y:S04]  /*3c00*/  STL.64 [R1+0xb80], R44 ;  /* 0x000b802c01007387 */ /* 0x0001e80000100a00 */
[----:B------:R1:W-:Y:S01]  /*3c10*/  STL.64 [R1+0xb78], R16 ;  /* 0x000b781001007387 */ /* 0x0003e20000100a00 */
[----:B0-----:R-:W-:-:S04]  /*3c20*/  IMAD.WIDE R44, R2, 0x2, R30 ;  /* 0x00000002022c7825 */ /* 0x001fc800078e021e */
[C---:B-1----:R-:W-:Y:S01]  /*3c30*/  IMAD.WIDE R16, R2.reuse, 0x2, R28 ;  /* 0x0000000202107825 */ /* 0x042fe200078e021c */
[----:B------:R-:W3:Y:S04]  /*3c40*/  @!P4 LDG.E.U16 R36, desc[UR6][R44.64] ;  /* 0x000000062c24c981 */ /* 0x000ee8000c1e1500 */
[----:B------:R0:W3:Y:S04]  /*3c50*/  @!P4 LDG.E.U16 R11, desc[UR6][R16.64] ;  /* 0x00000006100bc981 */ /* 0x0000e8000c1e1500 */
[----:B--2---:R-:W-:Y:S04]  /*3c60*/  STL [R1+0x138], R12 ;  /* 0x0001380c01007387 */ /* 0x004fe80000100800 */
[----:B----4-:R1:W-:Y:S02]  /*3c70*/  STL [R1+0x13c], R13 ;  /* 0x00013c0d01007387 */ /* 0x0103e40000100800 */
[----:B-1----:R-:W-:-:S05]  /*3c80*/  IMAD.WIDE R12, R2, 0x2, R26 ;  /* 0x00000002020c7825 */ /* 0x002fca00078e021a */
[----:B------:R1:W2:Y:S01]  /*3c90*/  @!P4 LDG.E.U16 R10, desc[UR6][R12.64] ;  /* 0x000000060c0ac981 */ /* 0x0002a2000c1e1500 */
[----:B------:R-:W-:-:S03]  /*3ca0*/  VIADD R2, R40, 0xffffffc6 ;  /* 0xffffffc628027836 */ /* 0x000fc60000000000 */
[----:B------:R-:W-:Y:S04]  /*3cb0*/  STL.64 [R1+0xa90], R46 ;  /* 0x000a902e01007387 */ /* 0x000fe80000100a00 */
[----:B------:R-:W-:Y:S01]  /*3cc0*/  STL.64 [R1+0xa88], R44 ;  /* 0x000a882c01007387 */ /* 0x000fe20000100a00 */
[----:B------:R-:W-:-:S03]  /*3cd0*/  ISETP.GE.U32.AND P4, PT, R2, 0x7fffff47, PT ;  /* 0x7fffff470200780c */ /* 0x000fc60003f86070 */
[----:B------:R0:W-:Y:S01]  /*3ce0*/  STL.64 [R1+0xa80], R16 ;  /* 0x000a801001007387 */ /* 0x0001e20000100a00 */
[----:B------:R-:W-:-:S03]  /*3cf0*/  IMAD R2, R92, 0x29, RZ ;  /* 0x000000295c027824 */ /* 0x000fc600078e02ff */
[----:B------:R1:W-:Y:S01]  /*3d00*/  STL.64 [R1+0xa78], R12 ;  /* 0x000a780c01007387 */ /* 0x0003e20000100a00 */
[----:B------:R-:W-:Y:S02]  /*3d10*/  PRMT R91, RZ, 0x7610, R91 ;  /* 0x00007610ff5b7816 */ /* 0x000fe4000000005b */
[----:B------:R-:W-:Y:S02]  /*3d20*/  PRMT R90, RZ, 0x7610, R90 ;  /* 0x00007610ff5a7816 */ /* 0x000fe4000000005a */
[----:B------:R-:W-:Y:S02]  /*3d30*/  PRMT R14, RZ, 0x7610, R14 ;  /* 0x00007610ff0e7816 */ /* 0x000fe4000000000e */
[----:B------:R-:W-:Y:S01]  /*3d40*/  PRMT R15, RZ, 0x7610, R15 ;  /* 0x00007610ff0f7816 */ /* 0x000fe2000000000f */
[----:B0-----:R-:W-:-:S04]  /*3d50*/  IMAD.WIDE R16, R2, 0x2, R30 ;  /* 0x0000000202107825 */ /* 0x001fc800078e021e */
[C---:B-1----:R-:W-:Y:S01]  /*3d60*/  IMAD.WIDE R12, R2.reuse, 0x2, R28 ;  /* 0x00000002020c7825 */ /* 0x042fe200078e021c */
[----:B------:R0:W4:Y:S04]  /*3d70*/  @!P5 LDG.E.U16 R14, desc[UR6][R16.64] ;  /* 0x00000006100ed981 */ /* 0x000128000c1e1500 */
[----:B------:R1:W4:Y:S04]  /*3d80*/  @!P5 LDG.E.U16 R91, desc[UR6][R12.64] ;  /* 0x000000060c5bd981 */ /* 0x000328000c1e1500 */
[----:B---3--:R-:W-:Y:S04]  /*3d90*/  STL [R1+0x10], R36 ;  /* 0x0000102401007387 */ /* 0x008fe80000100800 */
[----:B------:R-:W-:Y:S04]  /*3da0*/  STL [R1+0x140], R41 ;  /* 0x0001402901007387 */ /* 0x000fe80000100800 */
[----:B------:R3:W-:Y:S02]  /*3db0*/  STL [R1+0x14], R37 ;  /* 0x0000142501007387 */ /* 0x0007e40000100800 */
[----:B---3--:R-:W-:-:S05]  /*3dc0*/  IMAD.WIDE R36, R2, 0x2, R32 ;  /* 0x0000000202247825 */ /* 0x008fca00078e0220 */
[----:B------:R-:W3:Y:S04]  /*3dd0*/  @!P5 LDG.E.U16 R15, desc[UR6][R36.64] ;  /* 0x00000006240fd981 */ /* 0x000ee8000c1e1500 */
[----:B--2---:R-:W-:Y:S04]  /*3de0*/  STL [R1+0x8], R10 ;  /* 0x0000080a01007387 */ /* 0x004fe80000100800 */
[----:B------:R2:W-:Y:S02]  /*3df0*/  STL [R1+0xc], R11 ;  /* 0x00000c0b01007387 */ /* 0x0005e40000100800 */
[----:B--2---:R-:W-:-:S05]  /*3e00*/  IMAD.WIDE R10, R2, 0x2, R26 ;  /* 0x00000002020a7825 */ /* 0x004fca00078e021a */
[----:B------:R2:W4:Y:S01]  /*3e10*/  @!P5 LDG.E.U16 R90, desc[UR6][R10.64] ;  /* 0x000000060a5ad981 */ /* 0x000522000c1e1500 */
[----:B------:R-:W-:-:S03]  /*3e20*/  VIADD R2, R40, 0xffffffbe ;  /* 0xffffffbe28027836 */ /* 0x000fc60000000000 */
[----:B------:R-:W-:Y:S02]  /*3e30*/  STL.64 [R1+0x990], R36 ;  /* 0x0009902401007387 */ /* 0x000fe40000100a00 */
[----:B------:R-:W-:Y:S02]  /*3e40*/  ISETP.GE.U32.AND P5, PT, R2, 0x7fffff3f, PT ;  /* 0x7fffff3f0200780c */ /* 0x000fe40003fa6070 */
[----:B------:R0:W-:Y:S01]  /*3e50*/  STL.64 [R1+0x988], R16 ;  /* 0x0009881001007387 */ /* 0x0001e20000100a00 */
[----:B------:R-:W-:-:S03]  /*3e60*/  IMAD R2, R92, 0x31, RZ ;  /* 0x000000315c027824 */ /* 0x000fc600078e02ff */
[----:B------:R1:W-:Y:S01]  /*3e70*/  STL.64 [R1+0x980], R12 ;  /* 0x0009800c01007387 */ /* 0x0003e20000100a00 */
[----:B------:R-:W-:-:S03]  /*3e80*/  PRMT R89, RZ, 0x7610, R89 ;  /* 0x00007610ff597816 */ /* 0x000fc60000000059 */
[----:B------:R2:W-:Y:S01]  /*3e90*/  STL.64 [R1+0x978], R10 ;  /* 0x0009780a01007387 */ /* 0x0005e20000100a00 */
[----:B------:R-:W-:Y:S02]  /*3ea0*/  PRMT R88, RZ, 0x7610, R88 ;  /* 0x00007610ff587816 */ /* 0x000fe40000000058 */
[----:B------:R-:W-:Y:S01]  /*3eb0*/  PRMT R87, RZ, 0x7610, R87 ;  /* 0x00007610ff577816 */ /* 0x000fe20000000057 */
[----:B0-----:R-:W-:Y:S01]  /*3ec0*/  IMAD.WIDE R16, R2, 0x2, R32 ;  /* 0x0000000202107825 */ /* 0x001fe200078e0220 */
[----:B------:R-:W-:-:S03]  /*3ed0*/  PRMT R86, RZ, 0x7610, R86 ;  /* 0x00007610ff567816 */ /* 0x000fc60000000056 */
[C---:B-1----:R-:W-:Y:S01]  /*3ee0*/  IMAD.WIDE R12, R2.reuse, 0x2, R28 ;  /* 0x00000002020c7825 */ /* 0x042fe200078e021c */
[----:B------:R0:W3:Y:S03]  /*3ef0*/  @!P6 LDG.E.U16 R89, desc[UR6][R16.64] ;  /* 0x000000061059e981 */ /* 0x0000e6000c1e1500 */
[C---:B--2---:R-:W-:Y:S01]  /*3f00*/  IMAD.WIDE R10, R2.reuse, 0x2, R26 ;  /* 0x00000002020a7825 */ /* 0x044fe200078e021a */
[----:B------:R-:W2:Y:S04]  /*3f10*/  @!P6 LDG.E.U16 R87, desc[UR6][R12.64] ;  /* 0x000000060c57e981 */ /* 0x000ea8000c1e1500 */
[----:B------:R-:W2:Y:S04]  /*3f20*/  @!P6 LDG.E.U16 R86, desc[UR6][R10.64] ;  /* 0x000000060a56e981 */ /* 0x000ea8000c1e1500 */
[----:B----4-:R-:W-:Y:S04]  /*3f30*/  STL.64 [R1+0x2338], R90 ;  /* 0x0023385a01007387 */ /* 0x010fe80000100a00 */
[----:B------:R-:W-:Y:S04]  /*3f40*/  STL [R1], R14 ;  /* 0x0000000e01007387 */ /* 0x000fe80000100800 */
[----:B---3--:R1:W-:Y:S02]  /*3f50*/  STL [R1+0x4], R15 ;  /* 0x0000040f01007387 */ /* 0x0083e40000100800 */
[----:B-1----:R-:W-:-:S05]  /*3f60*/  IMAD.WIDE R14, R2, 0x2, R30 ;  /* 0x00000002020e7825 */ /* 0x002fca00078e021e */
[----:B------:R1:W3:Y:S01]  /*3f70*/  @!P6 LDG.E.U16 R88, desc[UR6][R14.64] ;  /* 0x000000060e58e981 */ /* 0x0002e2000c1e1500 */
[----:B------:R-:W-:-:S03]  /*3f80*/  VIADD R2, R40, 0xffffffb6 ;  /* 0xffffffb628027836 */ /* 0x000fc60000000000 */
[----:B------:R0:W-:Y:S02]  /*3f90*/  STL.64 [R1+0x890], R16 ;  /* 0x0008901001007387 */ /* 0x0001e40000100a00 */
[----:B------:R-:W-:Y:S01]  /*3fa0*/  ISETP.GE.U32.AND P6, PT, R2, 0x7fffff37, PT ;  /* 0x7fffff370200780c */ /* 0x000fe20003fc6070 */
[----:B------:R-:W-:Y:S01]  /*3fb0*/  IMAD R2, R92, 0x39, RZ ;  /* 0x000000395c027824 */ /* 0x000fe200078e02ff */
[----:B------:R1:W-:Y:S01]  /*3fc0*/  STL.64 [R1+0x888], R14 ;  /* 0x0008880e01007387 */ /* 0x0003e20000100a00 */
[----:B------:R-:W-:Y:S02]  /*3fd0*/  PRMT R85, RZ, 0x7610, R85 ;  /* 0x00007610ff557816 */ /* 0x000fe40000000055 */
[----:B------:R-:W-:Y:S01]  /*3fe0*/  PRMT R84, RZ, 0x7610, R84 ;  /* 0x00007610ff547816 */ /* 0x000fe20000000054 */
[----:B------:R4:W-:Y:S01]  /*3ff0*/  STL.64 [R1+0x880], R12 ;  /* 0x0008800c01007387 */ /* 0x0009e20000100a00 */
[----:B------:R-:W-:Y:S02]  /*4000*/  PRMT R83, RZ, 0x7610, R83 ;  /* 0x00007610ff537816 */ /* 0x000fe40000000053 */
[----:B------:R-:W-:Y:S01]  /*4010*/  PRMT R82, RZ, 0x7610, R82 ;  /* 0x00007610ff527816 */ /* 0x000fe20000000052 */
[----:B------:R2:W-:Y:S01]  /*4020*/  STL.64 [R1+0x878], R10 ;  /* 0x0008780a01007387 */ /* 0x0005e20000100a00 */
[----:B0-----:R-:W-:-:S04]  /*4030*/  IMAD.WIDE R16, R2, 0x2, R32 ;  /* 0x0000000202107825 */ /* 0x001fc800078e0220 */
[C---:B-1----:R-:W-:Y:S01]  /*4040*/  IMAD.WIDE R14, R2.reuse, 0x2, R30 ;  /* 0x00000002020e7825 */ /* 0x042fe200078e021e */
[----:B------:R0:W3:Y:S03]  /*4050*/  @!P4 LDG.E.U16 R85, desc[UR6][R16.64] ;  /* 0x000000061055c981 */ /* 0x0000e6000c1e1500 */
[C---:B----4-:R-:W-:Y:S01]  /*4060*/  IMAD.WIDE R12, R2.reuse, 0x2, R28 ;  /* 0x00000002020c7825 */ /* 0x050fe200078e021c */
[----:B------:R1:W4:Y:S03]  /*4070*/  @!P4 LDG.E.U16 R84, desc[UR6][R14.64] ;  /* 0x000000060e54c981 */ /* 0x000326000c1e1500 */
[----:B--2---:R-:W-:Y:S01]  /*4080*/  IMAD.WIDE R10, R2, 0x2, R26 ;  /* 0x00000002020a7825 */ /* 0x004fe200078e021a */
[----:B------:R2:W4:Y:S03]  /*4090*/  @!P4 LDG.E.U16 R83, desc[UR6][R12.64] ;  /* 0x000000060c53c981 */ /* 0x000526000c1e1500 */
[----:B------:R-:W-:Y:S01]  /*40a0*/  VIADD R2, R40, 0xffffffae ;  /* 0xffffffae28027836 */ /* 0x000fe20000000000 */
[----:B------:R0:W4:Y:S04]  /*40b0*/  @!P4 LDG.E.U16 R82, desc[UR6][R10.64] ;  /* 0x000000060a52c981 */ /* 0x000128000c1e1500 */
[----:B------:R-:W-:Y:S01]  /*40c0*/  ISETP.GE.U32.AND P4, PT, R2, 0x7fffff2f, PT ;  /* 0x7fffff2f0200780c */ /* 0x000fe20003f86070 */
[----:B------:R-:W-:Y:S01]  /*40d0*/  IMAD R2, R92, 0x41, RZ ;  /* 0x000000415c027824 */ /* 0x000fe200078e02ff */
[----:B------:R-:W-:-:S02]  /*40e0*/  PRMT R81, RZ, 0x7610, R81 ;  /* 0x00007610ff517816 */ /* 0x000fc40000000051 */
[----:B------:R-:W-:Y:S02]  /*40f0*/  PRMT R80, RZ, 0x7610, R80 ;  /* 0x00007610ff507816 */ /* 0x000fe40000000050 */
[----:B------:R-:W-:Y:S02]  /*4100*/  PRMT R79, RZ, 0x7610, R79 ;  /* 0x00007610ff4f7816 */ /* 0x000fe4000000004f */
[----:B------:R-:W-:Y:S02]  /*4110*/  PRMT R78, RZ, 0x7610, R78 ;  /* 0x00007610ff4e7816 */ /* 0x000fe4000000004e */
[----:B------:R-:W-:Y:S02]  /*4120*/  PRMT R77, RZ, 0x7610, R77 ;  /* 0x00007610ff4d7816 */ /* 0x000fe4000000004d */
[----:B------:R-:W-:Y:S02]  /*4130*/  PRMT R76, RZ, 0x7610, R76 ;  /* 0x00007610ff4c7816 */ /* 0x000fe4000000004c */
        /* <DEDUP_REMOVED lines=21> */
[----:B------:R-:W-:Y:S01]  /*4290*/  PRMT R55, RZ, 0x7610, R55 ;  /* 0x00007610ff377816 */ /* 0x000fe20000000037 */
[C---:B------:R-:W-:Y:S01]  /*42a0*/  IMAD.WIDE R36, R92.reuse, 0x2, R32 ;  /* 0x000000025c247825 */ /* 0x040fe200078e0220 */
[----:B------:R-:W-:Y:S02]  /*42b0*/  PRMT R49, RZ, 0x7610, R49 ;  /* 0x00007610ff317816 */ /* 0x000fe40000000031 */
[----:B------:R-:W-:Y:S01]  /*42c0*/  PRMT R38, RZ, 0x7610, R38 ;  /* 0x00007610ff267816 */ /* 0x000fe20000000026 */
[----:B------:R-:W-:Y:S01]  /*42d0*/  IMAD.WIDE R46, R92, 0x2, R30 ;  /* 0x000000025c2e7825 */ /* 0x000fe200078e021e */
[----:B------:R-:W-:-:S02]  /*42e0*/  PRMT R39, RZ, 0x7610, R39 ;  /* 0x00007610ff277816 */ /* 0x000fc40000000027 */
[----:B------:R-:W-:Y:S01]  /*42f0*/  PRMT R48, RZ, 0x7610, R48 ;  /* 0x00007610ff307816 */ /* 0x000fe20000000030 */
[----:B------:R-:W-:Y:S01]  /*4300*/  IMAD.WIDE R44, R92, 0x2, R28 ;  /* 0x000000025c2c7825 */ /* 0x000fe200078e021c */
[----:B---3--:R-:W-:Y:S04]  /*4310*/  STL.64 [R1+0x2340], R88 ;  /* 0x0023405801007387 */ /* 0x008fe80000100a00 */
[----:B------:R-:W-:Y:S04]  /*4320*/  STL.64 [R1+0x2348], R86 ;  /* 0x0023485601007387 */ /* 0x000fe80000100a00 */
[----:B------:R0:W-:Y:S04]  /*4330*/  STL.64 [R1+0x790], R16 ;  /* 0x0007901001007387 */ /* 0x0001e80000100a00 */
[----:B------:R1:W-:Y:S04]  /*4340*/  STL.64 [R1+0x788], R14 ;  /* 0x0007880e01007387 */ /* 0x0003e80000100a00 */
[----:B------:R2:W-:Y:S04]  /*4350*/  STL.64 [R1+0x780], R12 ;  /* 0x0007800c01007387 */ /* 0x0005e80000100a00 */
[----:B------:R3:W-:Y:S01]  /*4360*/  STL.64 [R1+0x778], R10 ;  /* 0x0007780a01007387 */ /* 0x0007e20000100a00 */
[----:B0-----:R-:W-:-:S04]  /*4370*/  IMAD.WIDE R16, R2, 0x2, R32 ;  /* 0x0000000202107825 */ /* 0x001fc800078e0220 */
[C---:B-1----:R-:W-:Y:S01]  /*4380*/  IMAD.WIDE R14, R2.reuse, 0x2, R30 ;  /* 0x00000002020e7825 */ /* 0x042fe200078e021e */
[----:B------:R0:W4:Y:S03]  /*4390*/  @!P5 LDG.E.U16 R81, desc[UR6][R16.64] ;  /* 0x000000061051d981 */ /* 0x000126000c1e1500 */
[C---:B--2---:R-:W-:Y:S01]  /*43a0*/  IMAD.WIDE R12, R2.reuse, 0x2, R28 ;  /* 0x00000002020c7825 */ /* 0x044fe200078e021c */
[----:B------:R1:W2:Y:S03]  /*43b0*/  @!P5 LDG.E.U16 R80, desc[UR6][R14.64] ;  /* 0x000000060e50d981 */ /* 0x0002a6000c1e1500 */
[----:B---3--:R-:W-:Y:S01]  /*43c0*/  IMAD.WIDE R10, R2, 0x2, R26 ;  /* 0x00000002020a7825 */ /* 0x008fe200078e021a */
[----:B------:R3:W2:Y:S03]  /*43d0*/  @!P5 LDG.E.U16 R79, desc[UR6][R12.64] ;  /* 0x000000060c4fd981 */ /* 0x0006a6000c1e1500 */
[----:B------:R-:W-:Y:S01]  /*43e0*/  VIADD R2, R40, 0xffffffa6 ;  /* 0xffffffa628027836 */ /* 0x000fe20000000000 */
[----:B------:R0:W2:Y:S04]  /*43f0*/  @!P5 LDG.E.U16 R78, desc[UR6][R10.64] ;  /* 0x000000060a4ed981 */ /* 0x0000a8000c1e1500 */
[----:B------:R-:W-:Y:S01]  /*4400*/  ISETP.GE.U32.AND P5, PT, R2, 0x7fffff27, PT ;  /* 0x7fffff270200780c */ /* 0x000fe20003fa6070 */
[----:B------:R0:W-:Y:S01]  /*4410*/  STL.64 [R1+0x690], R16 ;  /* 0x0006901001007387 */ /* 0x0001e20000100a00 */
[----:B------:R-:W-:-:S03]  /*4420*/  IMAD R2, R92, 0x49, RZ ;  /* 0x000000495c027824 */ /* 0x000fc600078e02ff */
[----:B------:R1:W-:Y:S04]  /*4430*/  STL.64 [R1+0x688], R14 ;  /* 0x0006880e01007387 */ /* 0x0003e80000100a00 */
[----:B------:R3:W-:Y:S04]  /*4440*/  STL.64 [R1+0x680], R12 ;  /* 0x0006800c01007387 */ /* 0x0007e80000100a00 */
[----:B------:R3:W-:Y:S01]  /*4450*/  STL.64 [R1+0x678], R10 ;  /* 0x0006780a01007387 */ /* 0x0007e20000100a00 */
[----:B0-----:R-:W-:-:S04]  /*4460*/  IMAD.WIDE R16, R2, 0x2, R32 ;  /* 0x0000000202107825 */ /* 0x001fc800078e0220 */
[C---:B-1----:R-:W-:Y:S01]  /*4470*/  IMAD.WIDE R14, R2.reuse, 0x2, R30 ;  /* 0x00000002020e7825 */ /* 0x042fe200078e021e */
[----:B------:R0:W2:Y:S03]  /*4480*/  @!P6 LDG.E.U16 R77, desc[UR6][R16.64] ;  /* 0x00000006104de981 */ /* 0x0000a6000c1e1500 */
[C---:B---3--:R-:W-:Y:S01]  /*4490*/  IMAD.WIDE R12, R2.reuse, 0x2, R28 ;  /* 0x00000002020c7825 */ /* 0x048fe200078e021c */
[----:B------:R1:W3:Y:S03]  /*44a0*/  @!P6 LDG.E.U16 R76, desc[UR6][R14.64] ;  /* 0x000000060e4ce981 */ /* 0x0002e6000c1e1500 */
[----:B------:R-:W-:Y:S01]  /*44b0*/  IMAD.WIDE R10, R2, 0x2, R26 ;  /* 0x00000002020a7825 */ /* 0x000fe200078e021a */
        /* <DEDUP_REMOVED lines=12> */
[C---:B------:R-:W-:Y:S01]  /*4580*/  IMAD.WIDE R12, R2.reuse, 0x2, R28 ;  /* 0x00000002020c7825 */ /* 0x040fe200078e021c */
[----:B------:R1:W2:Y:S03]  /*4590*/  @!P4 LDG.E.U16 R72, desc[UR6][R14.64] ;  /* 0x000000060e48c981 */ /* 0x0002a6000c1e1500 */
        /* <DEDUP_REMOVED lines=46> */
[----:B------:R-:W-:Y:S01]  /*4880*/  IADD3 R2, PT, PT, R40, -0x2, RZ ;  /* 0xfffffffe28027810 */ /* 0x000fe20007ffe0ff */
[----:B------:R0:W2:Y:S04]  /*4890*/  @!P4 LDG.E.U16 R59, desc[UR6][R12.64] ;  /* 0x000000060c3bc981 */ /* 0x0000a8000c1e1500 */
[----:B------:R0:W2:Y:S01]  /*48a0*/  @!P4 LDG.E.U16 R58, desc[UR6][R10.64] ;  /* 0x000000060a3ac981 */ /* 0x0000a2000c1e1500 */
[----:B------:R-:W-:Y:S01]  /*48b0*/  ISETP.GE.U32.AND P4, PT, R2, 0x7fffff7f, PT ;  /* 0x7fffff7f0200780c */ /* 0x000fe20003f86070 */
[----:B------:R-:W-:-:S02]  /*48c0*/  IMAD R2, R92, 0x71, RZ ;  /* 0x000000715c027824 */ /* 0x000fc400078e02ff */
[----:B------:R0:W-:Y:S04]  /*48d0*/  STL.64 [R1+0x190], R16 ;  /* 0x0001901001007387 */ /* 0x0001e80000100a00 */
[----:B------:R1:W-:Y:S04]  /*48e0*/  STL.64 [R1+0x188], R14 ;  /* 0x0001880e01007387 */ /* 0x0003e80000100a00 */
[----:B------:R1:W-:Y:S01]  /*48f0*/  STL.64 [R1+0x180], R12 ;  /* 0x0001800c01007387 */ /* 0x0003e20000100a00 */
[----:B0-----:R-:W-:-:S03]  /*4900*/  IMAD.WIDE R16, R2, 0x2, R32 ;  /* 0x0000000202107825 */ /* 0x001fc600078e0220 */
[----:B------:R0:W-:Y:S01]  /*4910*/  STL.64 [R1+0x178], R10 ;  /* 0x0001780a01007387 */ /* 0x0001e20000100a00 */
[----:B-1----:R-:W-:-:S03]  /*4920*/  IMAD.WIDE R14, R2, 0x2, R30 ;  /* 0x00000002020e7825 */ /* 0x002fc600078e021e */
[----:B------:R-:W-:Y:S01]  /*4930*/  STL.64 [R1+0x90], R16 ;  /* 0x0000901001007387 */ /* 0x000fe20000100a00 */
[----:B------:R-:W-:-:S03]  /*4940*/  IMAD.WIDE R12, R2, 0x2, R28 ;  /* 0x00000002020c7825 */ /* 0x000fc600078e021c */
[----:B------:R-:W-:Y:S01]  /*4950*/  STL.64 [R1+0x88], R14 ;  /* 0x0000880e01007387 */ /* 0x000fe20000100a00 */
[----:B0-----:R-:W-:-:S03]  /*4960*/  IMAD.WIDE R10, R2, 0x2, R26 ;  /* 0x00000002020a7825 */ /* 0x001fc600078e021a */
[----:B------:R-:W-:Y:S04]  /*4970*/  STL.64 [R1+0x80], R12 ;  /* 0x0000800c01007387 */ /* 0x000fe80000100a00 */
[----:B------:R0:W-:Y:S04]  /*4980*/  STL.64 [R1+0x78], R10 ;  /* 0x0000780a01007387 */ /* 0x0001e80000100a00 */
[----:B------:R0:W2:Y:S04]  /*4990*/  @!P5 LDG.E.U16 R54, desc[UR6][R10.64] ;  /* 0x000000060a36d981 */ /* 0x0000a8000c1e1500 */
[----:B------:R1:W2:Y:S04]  /*49a0*/  @!P5 LDG.E.U16 R57, desc[UR6][R16.64] ;  /* 0x000000061039d981 */ /* 0x0002a8000c1e1500 */
[----:B------:R1:W2:Y:S01]  /*49b0*/  @!P5 LDG.E.U16 R56, desc[UR6][R14.64] ;  /* 0x000000060e38d981 */ /* 0x0002a2000c1e1500 */
[----:B0-----:R-:W-:-:S03]  /*49c0*/  IMAD R10, R92, 0x79, RZ ;  /* 0x000000795c0a7824 */ /* 0x001fc600078e02ff */
[----:B------:R0:W2:Y:S01]  /*49d0*/  @!P5 LDG.E.U16 R55, desc[UR6][R12.64] ;  /* 0x000000060c37d981 */ /* 0x0000a2000c1e1500 */
[----:B-1----:R-:W-:-:S03]  /*49e0*/  IMAD.WIDE R16, R10, 0x2, R32 ;  /* 0x000000020a107825 */ /* 0x002fc600078e0220 */
[----:B------:R-:W2:Y:S01]  /*49f0*/  @!P4 LDG.E.U16 R49, desc[UR6][R36.64] ;  /* 0x000000062431c981 */ /* 0x000ea2000c1e1500 */
[----:B------:R-:W-:-:S03]  /*4a00*/  IMAD.WIDE R14, R10, 0x2, R30 ;  /* 0x000000020a0e7825 */ /* 0x000fc600078e021e */
[----:B------:R-:W-:Y:S01]  /*4a10*/  STL [R1+0x1e10], R16 ;  /* 0x001e101001007387 */ /* 0x000fe20000100800 */
[----:B0-----:R-:W-:-:S03]  /*4a20*/  IMAD.WIDE R12, R10, 0x2, R28 ;  /* 0x000000020a0c7825 */ /* 0x001fc600078e021c */
[----:B------:R-:W-:Y:S04]  /*4a30*/  STL [R1+0x1f18], R16 ;  /* 0x001f181001007387 */ /* 0x000fe80000100800 */
[----:B------:R-:W-:Y:S01]  /*4a40*/  STL [R1+0x1e0c], R17 ;  /* 0x001e0c1101007387 */ /* 0x000fe20000100800 */
[----:B------:R-:W-:-:S03]  /*4a50*/  VIADD R2, R40, 0xfffffffd ;  /* 0xfffffffd28027836 */ /* 0x000fc60000000000 */
[----:B------:R-:W-:Y:S01]  /*4a60*/  STL [R1+0x1f1c], R17 ;  /* 0x001f1c1101007387 */ /* 0x000fe20000100800 */
[----:B------:R-:W-:-:S03]  /*4a70*/  IMAD.WIDE R10, R10, 0x2, R26 ;  /* 0x000000020a0a7825 */ /* 0x000fc600078e021a */
[----:B------:R-:W-:Y:S04]  /*4a80*/  STL [R1+0x1e18], R14 ;  /* 0x001e180e01007387 */ /* 0x000fe80000100800 */
[----:B------:R-:W-:Y:S04]  /*4a90*/  STL [R1+0x1f34], R14 ;  /* 0x001f340e01007387 */ /* 0x000fe80000100800 */
[----:B------:R-:W-:Y:S01]  /*4aa0*/  STL [R1+0x1e14], R15 ;  /* 0x001e140f01007387 */ /* 0x000fe20000100800 */
[----:B------:R-:W-:-:S03]  /*4ab0*/  ISETP.GE.U32.AND P5, PT, R2, 0x7fffff7e, PT ;  /* 0x7fffff7e0200780c */ /* 0x000fc60003fa6070 */
[----:B------:R-:W-:Y:S01]  /*4ac0*/  STL [R1+0x1f20], R15 ;  /* 0x001f200f01007387 */ /* 0x000fe20000100800 */
[----:B------:R-:W-:-:S03]  /*4ad0*/  VIADD R2, R40, 0xfffffff5 ;  /* 0xfffffff528027836 */ /* 0x000fc60000000000 */
[----:B------:R-:W-:Y:S01]  /*4ae0*/  STL [R1+0x1e20], R12 ;  /* 0x001e200c01007387 */ /* 0x000fe20000100800 */
[----:B------:R-:W-:-:S03]  /*4af0*/  IMAD.WIDE R40, R92, 0x2, R26 ;  /* 0x000000025c287825 */ /* 0x000fc600078e021a */
[----:B------:R-:W-:Y:S04]  /*4b00*/  STL [R1+0x1f2c], R12 ;  /* 0x001f2c0c01007387 */ /* 0x000fe80000100800 */
[----:B------:R-:W-:Y:S04]  /*4b10*/  STL [R1+0x1e1c], R13 ;  /* 0x001e1c0d01007387 */ /* 0x000fe80000100800 */
[----:B------:R-:W-:Y:S04]  /*4b20*/  STL [R1+0x1f30], R13 ;  /* 0x001f300d01007387 */ /* 0x000fe80000100800 */
[----:B------:R-:W-:Y:S04]  /*4b30*/  STL [R1+0x1e28], R10 ;  /* 0x001e280a01007387 */ /* 0x000fe80000100800 */
[----:B------:R-:W-:Y:S04]  /*4b40*/  STL [R1+0x1e24], R11 ;  /* 0x001e240b01007387 */ /* 0x000fe80000100800 */
[----:B------:R-:W-:Y:S04]  /*4b50*/  STL [R1+0x1f38], R11 ;  /* 0x001f380b01007387 */ /* 0x000fe80000100800 */
[----:B------:R-:W-:Y:S04]  /*4b60*/  STL.64 [R1+0x2218], R10 ;  /* 0x0022180a01007387 */ /* 0x000fe80000100a00 */
[----:B------:R0:W-:Y:S04]  /*4b70*/  STL.64 [R1+0xe90], R36 ;  /* 0x000e902401007387 */ /* 0x0001e80000100a00 */
[----:B------:R1:W-:Y:S04]  /*4b80*/  STL.64 [R1+0xe88], R46 ;  /* 0x000e882e01007387 */ /* 0x0003e80000100a00 */
[----:B------:R1:W2:Y:S04]  /*4b90*/  @!P4 LDG.E.U16 R38, desc[UR6][R40.64] ;  /* 0x000000062826c981 */ /* 0x0002a8000c1e1500 */
[----:B0-----:R-:W3:Y:S04]  /*4ba0*/  LDL.LU.64 R36, [R1+0x2440] ;  /* 0x0024400001247983 */ /* 0x001ee80000300a00 */
[----:B------:R0:W4:Y:S04]  /*4bb0*/  @!P4 LDG.E.U16 R39, desc[UR6][R44.64] ;  /* 0x000000062c27c981 */ /* 0x000128000c1e1500 */
[----:B------:R-:W-:Y:S04]  /*4bc0*/  STL.64 [R1+0xe80], R44 ;  /* 0x000e802c01007387 */ /* 0x000fe80000100a00 */
[----:B------:R-:W4:Y:S04]  /*4bd0*/  @!P4 LDG.E.U16 R48, desc[UR6][R46.64] ;  /* 0x000000062e30c981 */ /* 0x000f28000c1e1500 */
[----:B-1----:R-:W4:Y:S01]  /*4be0*/  LDL.LU.64 R46, [R1+0x2438] ;  /* 0x00243800012e7983 */ /* 0x002f220000300a00 */
[----:B------:R-:W-:-:S02]  /*4bf0*/  PRMT R53, RZ, 0x7610, R53 ;  /* 0x00007610ff357816 */ /* 0x000fc40000000035 */
[----:B------:R-:W-:Y:S02]  /*4c00*/  PRMT R52, RZ, 0x7610, R52 ;  /* 0x00007610ff347816 */ /* 0x000fe40000000034 */
[----:B------:R-:W-:Y:S02]  /*4c10*/  PRMT R51, RZ, 0x7610, R51 ;  /* 0x00007610ff337816 */ /* 0x000fe40000000033 */
[----:B------:R-:W-:Y:S01]  /*4c20*/  PRMT R50, RZ, 0x7610, R50 ;  /* 0x00007610ff327816 */ /* 0x000fe20000000032 */
[----:B------:R-:W4:Y:S04]  /*4c30*/  @!P6 LDG.E.U16 R53, desc[UR6][R16.64] ;  /* 0x000000061035e981 */ /* 0x000f28000c1e1500 */
[----:B------:R-:W4:Y:S04]  /*4c40*/  @!P6 LDG.E.U16 R52, desc[UR6][R14.64] ;  /* 0x000000060e34e981 */ /* 0x000f28000c1e1500 */
[----:B------:R-:W4:Y:S04]  /*4c50*/  @!P6 LDG.E.U16 R51, desc[UR6][R12.64] ;  /* 0x000000060c33e981 */ /* 0x000f28000c1e1500 */
[----:B------:R-:W4:Y:S01]  /*4c60*/  @!P6 LDG.E.U16 R50, desc[UR6][R10.64] ;  /* 0x000000060a32e981 */ /* 0x000f22000c1e1500 */
[----:B------:R-:W-:-:S02]  /*4c70*/  ISETP.GE.U32.AND P6, PT, R2, 0x7fffff76, PT ;  /* 0x7fffff760200780c */ /* 0x000fc40003fc6070 */
[----:B------:R-:W1:Y:S01]  /*4c80*/  LDC R2, c[0x0][0x3a0] ;  /* 0x0000e800ff027b82 */ /* 0x000e620000000800 */
[----:B------:R0:W-:Y:S01]  /*4c90*/  STL.64 [R1+0xe78], R40 ;  /* 0x000e782801007387 */ /* 0x0001e20000100a00 */
[----:B-1----:R-:W-:-:S05]  /*4ca0*/  VIADD R2, R2, 0xffffffed ;  /* 0xffffffed02027836 */ /* 0x002fca0000000000 */
[----:B------:R-:W-:Y:S01]  /*4cb0*/  ISETP.GE.U32.AND P4, PT, R2, 0x7fffff6e, PT ;  /* 0x7fffff6e0200780c */ /* 0x000fe20003f86070 */
[----:B------:R-:W-:-:S04]  /*4cc0*/  IMAD.SHL.U32 R2, R92, 0x2, RZ ;  /* 0x000000025c027824 */ /* 0x000fc800078e00ff */
[----:B0-----:R-:W-:-:S04]  /*4cd0*/  IMAD.WIDE R40, R2, 0x2, R26 ;  /* 0x0000000202287825 */ /* 0x001fc800078e021a */
[----:B------:R-:W-:Y:S01]  /*4ce0*/  IMAD.WIDE R44, R2, 0x2, R28 ;  /* 0x00000002022c7825 */ /* 0x000fe200078e021c */
[----:B--2---:R-:W-:Y:S01]  /*4cf0*/  STL [R1+0x1d8], R38 ;  /* 0x0001d82601007387 */ /* 0x004fe20000100800 */
[----:B---3--:R-:W-:-:S03]  /*4d00*/  PRMT R36, RZ, 0x7610, R36 ;  /* 0x00007610ff247816 */ /* 0x008fc60000000024 */
[----:B----4-:R0:W-:Y:S01]  /*4d10*/  STL [R1+0x1dc], R39 ;  /* 0x0001dc2701007387 */ /* 0x0101e20000100800 */
[----:B------:R-:W-:-:S03]  /*4d20*/  PRMT R37, RZ, 0x7610, R37 ;  /* 0x00007610ff257816 */ /* 0x000fc60000000025 */
[----:B------:R-:W2:Y:S04]  /*4d30*/  @!P5 LDG.E.U16 R36, desc[UR6][R40.64] ;  /* 0x000000062824d981 */ /* 0x000ea8000c1e1500 */
[----:B------:R-:W-:Y:S01]  /*4d40*/  STL [R1+0x1e0], R48 ;  /* 0x0001e03001007387 */ /* 0x000fe20000100800 */
[----:B0-----:R-:W-:-:S03]  /*4d50*/  IMAD.WIDE R38, R2, 0x2, R32 ;  /* 0x0000000202267825 */ /* 0x001fc600078e0220 */
[----:B------:R0:W-:Y:S01]  /*4d60*/  STL [R1+0x1e4], R49 ;  /* 0x0001e43101007387 */ /* 0x0001e20000100800 */
[----:B------:R-:W-:-:S03]  /*4d70*/  PRMT R47, RZ, 0x7610, R47 ;  /* 0x00007610ff2f7816 */ /* 0x000fc6000000002f */
[----:B------:R1:W3:Y:S01]  /*4d80*/  @!P5 LDG.E.U16 R37, desc[UR6][R44.64] ;  /* 0x000000062c25d981 */ /* 0x0002e2000c1e1500 */
[----:B------:R-:W-:Y:S01]  /*4d90*/  PRMT R46, RZ, 0x7610, R46 ;  /* 0x00007610ff2e7816 */ /* 0x000fe2000000002e */
[----:B0-----:R-:W-:Y:S02]  /*4da0*/  IMAD.WIDE R48, R2, 0x2, R30 ;  /* 0x0000000202307825 */ /* 0x001fe400078e021e */
[----:B------:R0:W-:Y:S01]  /*4db0*/  STL.64 [R1+0xe70], R38 ;  /* 0x000e702601007387 */ /* 0x0001e20000100a00 */
[----:B------:R-:W4:Y:S03]  /*4dc0*/  LDC R2, c[0x0][0x3a0] ;  /* 0x0000e800ff027b82 */ /* 0x000f260000000800 */
[----:B------:R0:W-:Y:S04]  /*4dd0*/  STL.64 [R1+0xe68], R48 ;  /* 0x000e683001007387 */ /* 0x0001e80000100a00 */
[----:B------:R-:W3:Y:S04]  /*4de0*/  @!P5 LDG.E.U16 R47, desc[UR6][R38.64] ;  /* 0x00000006262fd981 */ /* 0x000ee8000c1e1500 */
[----:B------:R-:W3:Y:S04]  /*4df0*/  @!P5 LDG.E.U16 R46, desc[UR6][R48.64] ;  /* 0x00000006302ed981 */ /* 0x000ee8000c1e1500 */
[----:B0-----:R-:W3:Y:S04]  /*4e00*/  LDL.LU.64 R38, [R1+0x2430] ;  /* 0x0024300001267983 */ /* 0x001ee80000300a00 */
[----:B------:R1:W-:Y:S04]  /*4e10*/  STL.64 [R1+0xe60], R44 ;  /* 0x000e602c01007387 */ /* 0x0003e80000100a00 */
[----:B------:R-:W3:Y:S01]  /*4e20*/  LDL.LU.64 R48, [R1+0x2428] ;  /* 0x0024280001307983 */ /* 0x000ee20000300a00 */
[----:B----4-:R-:W-:-:S03]  /*4e30*/  VIADD R2, R2, 0xffffffe5 ;  /* 0xffffffe502027836 */ /* 0x010fc60000000000 */
[----:B------:R0:W-:Y:S02]  /*4e40*/  STL.64 [R1+0xe58], R40 ;  /* 0x000e582801007387 */ /* 0x0001e40000100a00 */
[----:B------:R-:W-:Y:S01]  /*4e50*/  ISETP.GE.U32.AND P5, PT, R2, 0x7fffff66, PT ;  /* 0x7fffff660200780c */ /* 0x000fe20003fa6070 */
[----:B------:R-:W-:-:S04]  /*4e60*/  IMAD R2, R92, 0xa, RZ ;  /* 0x0000000a5c027824 */ /* 0x000fc800078e02ff */
[----:B-1----:R-:W-:-:S04]  /*4e70*/  IMAD.WIDE R44, R2, 0x2, R28 ;  /* 0x00000002022c7825 */ /* 0x002fc800078e021c */
[C---:B0-----:R-:W-:Y:S01]  /*4e80*/  IMAD.WIDE R40, R2.reuse, 0x2, R26 ;  /* 0x0000000202287825 */ /* 0x041fe200078e021a */
[----:B--2---:R-:W-:Y:S04]  /*4e90*/  STL [R1+0x1c8], R36 ;  /* 0x0001c82401007387 */ /* 0x004fe80000100800 */
[----:B---3--:R0:W-:Y:S02]  /*4ea0*/  STL [R1+0x1cc], R37 ;  /* 0x0001cc2501007387 */ /* 0x0081e40000100800 */
[----:B0-----:R-:W-:Y:S02]  /*4eb0*/  IMAD.WIDE R36, R2, 0x2, R32 ;  /* 0x0000000202247825 */ /* 0x001fe400078e0220 */
[----:B------:R-:W-:Y:S04]  /*4ec0*/  STL [R1+0x1d0], R46 ;  /* 0x0001d02e01007387 */ /* 0x000fe80000100800 */
[----:B------:R0:W-:Y:S01]  /*4ed0*/  STL [R1+0x1d4], R47 ;  /* 0x0001d42f01007387 */ /* 0x0001e20000100800 */
[----:B------:R-:W-:-:S02]  /*4ee0*/  PRMT R38, RZ, 0x7610, R38 ;  /* 0x00007610ff267816 */ /* 0x000fc40000000026 */
[----:B------:R-:W-:Y:S01]  /*4ef0*/  PRMT R39, RZ, 0x7610, R39 ;  /* 0x00007610ff277816 */ /* 0x000fe20000000027 */
[----:B------:R1:W-:Y:S04]  /*4f00*/  STL.64 [R1+0xd70], R36 ;  /* 0x000d702401007387 */ /* 0x0003e80000100a00 */
[----:B------:R-:W2:Y:S01]  /*4f10*/  @!P6 LDG.E.U16 R38, desc[UR6][R40.64] ;  /* 0x000000062826e981 */ /* 0x000ea2000c1e1500 */
[----:B------:R-:W-:Y:S01]  /*4f20*/  PRMT R49, RZ, 0x7610, R49 ;  /* 0x00007610ff317816 */ /* 0x000fe20000000031 */
[----:B0-----:R-:W-:Y:S01]  /*4f30*/  IMAD.WIDE R46, R2, 0x2, R30 ;  /* 0x00000002022e7825 */ /* 0x001fe200078e021e */
[----:B------:R-:W-:Y:S01]  /*4f40*/  PRMT R48, RZ, 0x7610, R48 ;  /* 0x00007610ff307816 */ /* 0x000fe20000000030 */
[----:B------:R0:W3:Y:S01]  /*4f50*/  @!P6 LDG.E.U16 R39, desc[UR6][R44.64] ;  /* 0x000000062c27e981 */ /* 0x0000e2000c1e1500 */
[----:B------:R-:W4:Y:S03]  /*4f60*/  LDC R2, c[0x0][0x3a0] ;  /* 0x0000e800ff027b82 */ /* 0x000f260000000800 */
[----:B------:R0:W-:Y:S04]  /*4f70*/  STL.64 [R1+0xd68], R46 ;  /* 0x000d682e01007387 */ /* 0x0001e80000100a00 */
[----:B------:R-:W3:Y:S04]  /*4f80*/  @!P6 LDG.E.U16 R49, desc[UR6][R36.64] ;  /* 0x000000062431e981 */ /* 0x000ee8000c1e1500 */
[----:B------:R-:W3:Y:S04]  /*4f90*/  @!P6 LDG.E.U16 R48, desc[UR6][R46.64] ;  /* 0x000000062e30e981 */ /* 0x000ee8000c1e1500 */
[----:B-1----:R-:W3:Y:S04]  /*4fa0*/  LDL.LU.64 R36, [R1+0x2420] ;  /* 0x0024200001247983 */ /* 0x002ee80000300a00 */
[----:B------:R1:W-:Y:S04]  /*4fb0*/  STL.64 [R1+0xd60], R44 ;  /* 0x000d602c01007387 */ /* 0x0003e80000100a00 */
[----:B0-----:R-:W3:Y:S01]  /*4fc0*/  LDL.LU.64 R46, [R1+0x2418] ;  /* 0x00241800012e7983 */ /* 0x001ee20000300a00 */
        /* <DEDUP_REMOVED lines=194> */
[----:B------:R-:W-:Y:S02]  /*5bf0*/  PRMT R39, RZ, 0x7610, R39 ;  /* 0x00007610ff277816 */ /* 0x000fe40000000027 */
[----:B------:R-:W-:Y:S01]  /*5c00*/  PRMT R48, RZ, 0x7610, R48 ;  /* 0x00007610ff307816 */ /* 0x000fe20000000030 */
[----:B0-----:R-:W-:Y:S01]  /*5c10*/  IMAD.WIDE R46, R2, 0x2, R30 ;  /* 0x00000002022e7825 */ /* 0x001fe200078e021e */
[----:B------:R-:W-:Y:S01]  /*5c20*/  PRMT R49, RZ, 0x7610, R49 ;  /* 0x00007610ff317816 */ /* 0x000fe20000000031 */
[----:B------:R0:W-:Y:S01]  /*5c30*/  STL.64 [R1+0x570], R36 ;  /* 0x0005702401007387 */ /* 0x0001e20000100a00 */
[----:B------:R-:W1:Y:S03]  /*5c40*/  LDC R2, c[0x0][0x3a0] ;  /* 0x0000e800ff027b82 */ /* 0x000e660000000800 */
[----:B------:R-:W2:Y:S04]  /*5c50*/  @!P5 LDG.E.U16 R48, desc[UR6][R46.64] ;  /* 0x000000062e30d981 */ /* 0x000ea8000c1e1500 */
[----:B------:R3:W-:Y:S04]  /*5c60*/  STL.64 [R1+0x568], R46 ;  /* 0x0005682e01007387 */ /* 0x0007e80000100a00 */
[----:B------:R-:W4:Y:S04]  /*5c70*/  @!P5 LDG.E.U16 R49, desc[UR6][R36.64] ;  /* 0x000000062431d981 */ /* 0x000f28000c1e1500 */
[----:B------:R-:W4:Y:S04]  /*5c80*/  @!P5 LDG.E.U16 R38, desc[UR6][R40.64] ;  /* 0x000000062826d981 */ /* 0x000f28000c1e1500 */
[----:B------:R1:W4:Y:S04]  /*5c90*/  @!P5 LDG.E.U16 R39, desc[UR6][R44.64] ;  /* 0x000000062c27d981 */ /* 0x000328000c1e1500 */
[----:B0-----:R-:W4:Y:S04]  /*5ca0*/  LDL.LU.64 R36, [R1+0x23a0] ;  /* 0x0023a00001247983 */ /* 0x001f280000300a00 */
[----:B------:R0:W-:Y:S04]  /*5cb0*/  STL.64 [R1+0x560], R44 ;  /* 0x0005602c01007387 */ /* 0x0001e80000100a00 */
[----:B---3--:R-:W3:Y:S01]  /*5cc0*/  LDL.LU.64 R46, [R1+0x2398] ;  /* 0x00239800012e7983 */ /* 0x008ee20000300a00 */
[----:B-1----:R-:W-:-:S03]  /*5cd0*/  VIADD R2, R2, 0xffffff9d ;  /* 0xffffff9d02027836 */ /* 0x002fc60000000000 */
[----:B------:R1:W-:Y:S02]  /*5ce0*/  STL.64 [R1+0x558], R40 ;  /* 0x0005582801007387 */ /* 0x0003e40000100a00 */
[----:B------:R-:W-:Y:S01]  /*5cf0*/  ISETP.GE.U32.AND P5, PT, R2, 0x7fffff1e, PT ;  /* 0x7fffff1e0200780c */ /* 0x000fe20003fa6070 */
[----:B------:R-:W-:-:S04]  /*5d00*/  IMAD R2, R92, 0x52, RZ ;  /* 0x000000525c027824 */ /* 0x000fc800078e02ff */
[----:B0-----:R-:W-:-:S04]  /*5d10*/  IMAD.WIDE R44, R2, 0x2, R28 ;  /* 0x00000002022c7825 */ /* 0x001fc800078e021c */
[C---:B-1----:R-:W-:Y:S01]  /*5d20*/  IMAD.WIDE R40, R2.reuse, 0x2, R32 ;  /* 0x0000000202287825 */ /* 0x042fe200078e0220 */
[----:B--2---:R-:W-:Y:S04]  /*5d30*/  STL [R1+0xd0], R48 ;  /* 0x0000d03001007387 */ /* 0x004fe80000100800 */
[----:B----4-:R0:W-:Y:S04]  /*5d40*/  STL [R1+0xd4], R49 ;  /* 0x0000d43101007387 */ /* 0x0101e80000100800 */
[----:B------:R-:W-:Y:S04]  /*5d50*/  STL [R1+0xc8], R38 ;  /* 0x0000c82601007387 */ /* 0x000fe80000100800 */
[----:B------:R1:W-:Y:S01]  /*5d60*/  STL [R1+0xcc], R39 ;  /* 0x0000cc2701007387 */ /* 0x0003e20000100800 */
[----:B0-----:R-:W-:Y:S01]  /*5d70*/  IMAD.WIDE R48, R2, 0x2, R30 ;  /* 0x0000000202307825 */ /* 0x001fe200078e021e */
[----:B------:R-:W-:-:S02]  /*5d80*/  PRMT R36, RZ, 0x7610, R36 ;  /* 0x00007610ff247816 */ /* 0x000fc40000000024 */
[----:B------:R-:W-:Y:S01]  /*5d90*/  PRMT R37, RZ, 0x7610, R37 ;  /* 0x00007610ff257816 */ /* 0x000fe20000000025 */
[----:B-1----:R-:W-:Y:S01]  /*5da0*/  IMAD.WIDE R38, R2, 0x2, R26 ;  /* 0x0000000202267825 */ /* 0x002fe200078e021a */
[----:B---3--:R-:W-:Y:S02]  /*5db0*/  PRMT R47, RZ, 0x7610, R47 ;  /* 0x00007610ff2f7816 */ /* 0x008fe4000000002f */
[----:B------:R-:W-:Y:S01]  /*5dc0*/  PRMT R46, RZ, 0x7610, R46 ;  /* 0x00007610ff2e7816 */ /* 0x000fe2000000002e */
[----:B------:R0:W-:Y:S01]  /*5dd0*/  STL.64 [R1+0x470], R40 ;  /* 0x0004702801007387 */ /* 0x0001e20000100a00 */
[----:B------:R-:W1:Y:S03]  /*5de0*/  LDC R2, c[0x0][0x3a0] ;  /* 0x0000e800ff027b82 */ /* 0x000e660000000800 */
[----:B------:R-:W2:Y:S04]  /*5df0*/  @!P6 LDG.E.U16 R36, desc[UR6][R38.64] ;  /* 0x000000062624e981 */ /* 0x000ea8000c1e1500 */
[----:B------:R3:W-:Y:S04]  /*5e00*/  STL.64 [R1+0x468], R48 ;  /* 0x0004683001007387 */ /* 0x0007e80000100a00 */
[----:B------:R-:W4:Y:S04]  /*5e10*/  @!P6 LDG.E.U16 R47, desc[UR6][R40.64] ;  /* 0x00000006282fe981 */ /* 0x000f28000c1e1500 */
[----:B------:R1:W4:Y:S04]  /*5e20*/  @!P6 LDG.E.U16 R37, desc[UR6][R44.64] ;  /* 0x000000062c25e981 */ /* 0x000328000c1e1500 */
[----:B------:R-:W4:Y:S04]  /*5e30*/  @!P6 LDG.E.U16 R46, desc[UR6][R48.64] ;  /* 0x00000006302ee981 */ /* 0x000f28000c1e1500 */
        /* <DEDUP_REMOVED lines=8> */
[----:B-1----:R-:W-:Y:S01]  /*5ec0*/  IMAD.WIDE R38, R2, 0x2, R30 ;  /* 0x0000000202267825 */ /* 0x002fe200078e021e */
[----:B--2---:R-:W-:Y:S04]  /*5ed0*/  STL [R1+0xb8], R36 ;  /* 0x0000b82401007387 */ /* 0x004fe80000100800 */
[----:B----4-:R0:W-:Y:S04]  /*5ee0*/  STL [R1+0xbc], R37 ;  /* 0x0000bc2501007387 */ /* 0x0101e80000100800 */
[----:B------:R-:W-:Y:S01]  /*5ef0*/  STL [R1+0xc0], R46 ;  /* 0x0000c02e01007387 */ /* 0x000fe20000100800 */
[----:B------:R-:W-:-:S03]  /*5f00*/  PRMT R40, RZ, 0x7610, R40 ;  /* 0x00007610ff287816 */ /* 0x000fc60000000028 */
[----:B------:R1:W-:Y:S01]  /*5f10*/  STL [R1+0xc4], R47 ;  /* 0x0000c42f01007387 */ /* 0x0003e20000100800 */
[----:B------:R-:W-:Y:S01]  /*5f20*/  PRMT R41, RZ, 0x7610, R41 ;  /* 0x00007610ff297816 */ /* 0x000fe20000000029 */
[C---:B0-----:R-:W-:Y:S02]  /*5f30*/  IMAD.WIDE R36, R2.reuse, 0x2, R32 ;  /* 0x0000000202247825 */ /* 0x041fe400078e0220 */
[----:B------:R-:W2:Y:S01]  /*5f40*/  @!P4 LDG.E.U16 R40, desc[UR6][R44.64] ;  /* 0x000000062c28c981 */ /* 0x000ea2000c1e1500 */
[----:B---3--:R-:W-:Y:S02]  /*5f50*/  PRMT R48, RZ, 0x7610, R48 ;  /* 0x00007610ff307816 */ /* 0x008fe40000000030 */
[----:B------:R-:W-:Y:S01]  /*5f60*/  PRMT R49, RZ, 0x7610, R49 ;  /* 0x00007610ff317816 */ /* 0x000fe20000000031 */
[----:B-1----:R-:W-:Y:S02]  /*5f70*/  IMAD.WIDE R46, R2, 0x2, R28 ;  /* 0x00000002022e7825 */ /* 0x002fe400078e021c */
[----:B------:R-:W0:Y:S01]  /*5f80*/  LDC R2, c[0x0][0x3a0] ;  /* 0x0000e800ff027b82 */ /* 0x000e220000000800 */
[----:B------:R-:W3:Y:S04]  /*5f90*/  @!P4 LDG.E.U16 R48, desc[UR6][R38.64] ;  /* 0x000000062630c981 */ /* 0x000ee8000c1e1500 */
[----:B------:R1:W4:Y:S04]  /*5fa0*/  @!P4 LDG.E.U16 R41, desc[UR6][R46.64] ;  /* 0x000000062e29c981 */ /* 0x000328000c1e1500 */
[----:B------:R-:W3:Y:S04]  /*5fb0*/  @!P4 LDG.E.U16 R49, desc[UR6][R36.64] ;  /* 0x000000062431c981 */ /* 0x000ee8000c1e1500 */
[----:B------:R0:W-:Y:S04]  /*5fc0*/  STL.64 [R1+0x370], R36 ;  /* 0x0003702401007387 */ /* 0x0001e80000100a00 */
[----:B------:R0:W-:Y:S02]  /*5fd0*/  STL.64 [R1+0x368], R38 ;  /* 0x0003682601007387 */ /* 0x0001e40000100a00 */
[----:B0-----:R-:W-:-:S02]  /*5fe0*/  VIADD R2, R2, 0xffffff8d ;  /* 0xffffff8d02027836 */ /* 0x001fc40000000000 */
[----:B------:R-:W3:Y:S04]  /*5ff0*/  LDL.LU.64 R36, [R1+0x2380] ;  /* 0x0023800001247983 */ /* 0x000ee80000300a00 */
[----:B------:R1:W-:Y:S01]  /*6000*/  STL.64 [R1+0x360], R46 ;  /* 0x0003602e01007387 */ /* 0x0003e20000100a00 */
[----:B------:R-:W-:Y:S01]  /*6010*/  ISETP.GE.U32.AND P4, PT, R2, 0x7fffff0e, PT ;  /* 0x7fffff0e0200780c */ /* 0x000fe20003f86070 */
[----:B------:R-:W-:Y:S02]  /*6020*/  IMAD R2, R92, 0x62, RZ ;  /* 0x000000625c027824 */ /* 0x000fe400078e02ff */
[----:B------:R-:W3:Y:S01]  /*6030*/  LDL.LU.64 R38, [R1+0x2378] ;  /* 0x0023780001267983 */ /* 0x000ee20000300a00 */
[----:B------:R-:W-:-:S03]  /*6040*/  PRMT R24, RZ, 0x7610, R24 ;  /* 0x00007610ff187816 */ /* 0x000fc60000000018 */
[----:B------:R0:W-:Y:S01]  /*6050*/  STL.64 [R1+0x358], R44 ;  /* 0x0003582c01007387 */ /* 0x0001e20000100a00 */
[----:B------:R-:W-:Y:S02]  /*6060*/  PRMT R22, RZ, 0x7610, R22 ;  /* 0x00007610ff167816 */ /* 0x000fe40000000016 */
[----:B------:R-:W-:Y:S01]  /*6070*/  PRMT R86, RZ, 0x7610, R86 ;  /* 0x00007610ff567816 */ /* 0x000fe20000000056 */
[----:B-1----:R-:W-:Y:S01]  /*6080*/  IMAD.WIDE R46, R2, 0x2, R28 ;  /* 0x00000002022e7825 */ /* 0x002fe200078e021c */
[----:B------:R-:W-:-:S04]  /*6090*/  PRMT R87, RZ, 0x7610, R87 ;  /* 0x00007610ff577816 */ /* 0x000fc80000000057 */
[----:B------:R1:W3:Y:S01]  /*60a0*/  @!P5 LDG.E.U16 R24, desc[UR6][R46.64] ;  /* 0x000000062e18d981 */ /* 0x0002e2000c1e1500 */
[----:B0-----:R-:W-:-:S05]  /*60b0*/  IMAD.WIDE R44, R2, 0x2, R26 ;  /* 0x00000002022c7825 */ /* 0x001fca00078e021a */
[----:B------:R-:W3:Y:S04]  /*60c0*/  @!P5 LDG.E.U16 R22, desc[UR6][R44.64] ;  /* 0x000000062c16d981 */ /* 0x000ee8000c1e1500 */
[----:B--2---:R-:W-:Y:S04]  /*60d0*/  STL [R1+0x48], R40 ;  /* 0x0000482801007387 */ /* 0x004fe80000100800 */
[----:B----4-:R0:W-:Y:S04]  /*60e0*/  STL [R1+0x4c], R41 ;  /* 0x00004c2901007387 */ /* 0x0101e80000100800 */
[----:B---3--:R-:W-:Y:S04]  /*60f0*/  STL [R1+0x50], R48 ;  /* 0x0000503001007387 */ /* 0x008fe80000100800 */
[----:B------:R2:W-:Y:S01]  /*6100*/  STL [R1+0x54], R49 ;  /* 0x0000543101007387 */ /* 0x0005e20000100800 */
[----:B0-----:R-:W-:-:S05]  /*6110*/  IMAD.WIDE R40, R2, 0x2, R32 ;  /* 0x0000000202287825 */ /* 0x001fca00078e0220 */
[----:B------:R-:W3:Y:S01]  /*6120*/  @!P5 LDG.E.U16 R87, desc[UR6][R40.64] ;  /* 0x000000062857d981 */ /* 0x000ee2000c1e1500 */
[----:B--2---:R-:W-:Y:S02]  /*6130*/  IMAD.WIDE R48, R2, 0x2, R30 ;  /* 0x0000000202307825 */ /* 0x004fe400078e021e */
[----:B------:R-:W0:Y:S03]  /*6140*/  LDC R2, c[0x0][0x3a0] ;  /* 0x0000e800ff027b82 */ /* 0x000e260000000800 */
[----:B------:R-:W2:Y:S04]  /*6150*/  @!P5 LDG.E.U16 R86, desc[UR6][R48.64] ;  /* 0x000000063056d981 */ /* 0x000ea8000c1e1500 */
[----:B------:R4:W-:Y:S04]  /*6160*/  STL.64 [R1+0x270], R40 ;  /* 0x0002702801007387 */ /* 0x0009e80000100a00 */
[----:B------:R0:W-:Y:S01]  /*6170*/  STL.64 [R1+0x268], R48 ;  /* 0x0002683001007387 */ /* 0x0001e20000100a00 */
[----:B------:R-:W-:-:S02]  /*6180*/  PRMT R90, RZ, 0x7610, R90 ;  /* 0x00007610ff5a7816 */ /* 0x000fc4000000005a */
[----:B------:R-:W-:Y:S01]  /*6190*/  PRMT R91, RZ, 0x7610, R91 ;  /* 0x00007610ff5b7816 */ /* 0x000fe2000000005b */
[----:B----4-:R-:W4:Y:S01]  /*61a0*/  LDL.LU.64 R40, [R1+0x2370] ;  /* 0x0023700001287983 */ /* 0x010f220000300a00 */
[----:B0-----:R-:W-:-:S03]  /*61b0*/  VIADD R2, R2, 0xffffff85 ;  /* 0xffffff8502027836 */ /* 0x001fc60000000000 */
[----:B------:R1:W-:Y:S02]  /*61c0*/  STL.64 [R1+0x260], R46 ;  /* 0x0002602e01007387 */ /* 0x0003e40000100a00 */
[----:B------:R-:W-:Y:S01]  /*61d0*/  ISETP.GE.U32.AND P5, PT, R2, 0x7fffff06, PT ;  /* 0x7fffff060200780c */ /* 0x000fe20003fa6070 */
[----:B------:R-:W-:Y:S01]  /*61e0*/  IMAD R2, R92, 0x6a, RZ ;  /* 0x0000006a5c027824 */ /* 0x000fe200078e02ff */
[----:B------:R-:W4:Y:S01]  /*61f0*/  LDL.LU.64 R48, [R1+0x2368] ;  /* 0x0023680001307983 */ /* 0x000f220000300a00 */
[----:B------:R-:W-:-:S03]  /*6200*/  PRMT R20, RZ, 0x7610, R20 ;  /* 0x00007610ff147816 */ /* 0x000fc60000000014 */
[----:B------:R0:W-:Y:S01]  /*6210*/  STL.64 [R1+0x258], R44 ;  /* 0x0002582c01007387 */ /* 0x0001e20000100a00 */
[----:B------:R-:W-:Y:S01]  /*6220*/  PRMT R21, RZ, 0x7610, R21 ;  /* 0x00007610ff157816 */ /* 0x000fe20000000015 */
[C---:B-1----:R-:W-:Y:S02]  /*6230*/  IMAD.WIDE R46, R2.reuse, 0x2, R32 ;  /* 0x00000002022e7825 */ /* 0x042fe400078e0220 */
[----:B------:R1:W-:Y:S04]  /*6240*/  STL [R1+0x3c], R24 ;  /* 0x00003c1801007387 */ /* 0x0003e80000100800 */
[----:B------:R1:W-:Y:S01]  /*6250*/  STL [R1+0x38], R22 ;  /* 0x0000381601007387 */ /* 0x0003e20000100800 */
[----:B0-----:R-:W-:-:S03]  /*6260*/  IMAD.WIDE R44, R2, 0x2, R30 ;  /* 0x00000002022c7825 */ /* 0x001fc600078e021e */
[----:B------:R-:W4:Y:S01]  /*6270*/  @!P6 LDG.E.U16 R91, desc[UR6][R46.64] ;  /* 0x000000062e5be981 */ /* 0x000f22000c1e1500 */
[----:B-1----:R-:W-:-:S03]  /*6280*/  IMAD.MOV.U32 R24, RZ, RZ, R43 ;  /* 0x000000ffff187224 */ /* 0x002fc600078e002b */
[----:B------:R-:W4:Y:S01]  /*6290*/  @!P6 LDG.E.U16 R90, desc[UR6][R44.64] ;  /* 0x000000062c5ae981 */ /* 0x000f22000c1e1500 */
[----:B------:R-:W-:Y:S02]  /*62a0*/  IMAD.MOV.U32 R22, RZ, RZ, R42 ;  /* 0x000000ffff167224 */ /* 0x000fe400078e002a */
[----:B------:R-:W-:-:S05]  /*62b0*/  IMAD.WIDE R42, R2, 0x2, R26 ;  /* 0x00000002022a7825 */ /* 0x000fca00078e021a */
[----:B------:R-:W4:Y:S04]  /*62c0*/  @!P6 LDG.E.U16 R20, desc[UR6][R42.64] ;  /* 0x000000062a14e981 */ /* 0x000f28000c1e1500 */
[----:B--2---:R-:W-:Y:S04]  /*62d0*/  STL [R1+0x40], R86 ;  /* 0x0000405601007387 */ /* 0x004fe80000100800 */
[----:B---3--:R0:W-:Y:S02]  /*62e0*/  STL [R1+0x44], R87 ;  /* 0x0000445701007387 */ /* 0x0081e40000100800 */
[----:B0-----:R-:W-:-:S02]  /*62f0*/  IMAD.WIDE R86, R2, 0x2, R28 ;  /* 0x0000000202567825 */ /* 0x001fc400078e021c */
[----:B------:R-:W0:Y:S03]  /*6300*/  LDC R2, c[0x0][0x3a0] ;  /* 0x0000e800ff027b82 */ /* 0x000e260000000800 */
[----:B------:R1:W2:Y:S01]  /*6310*/  @!P6 LDG.E.U16 R21, desc[UR6][R86.64] ;  /* 0x000000065615e981 */ /* 0x0002a2000c1e1500 */
[----:B------:R-:W-:-:S03]  /*6320*/  PRMT R23, RZ, 0x7610, R23 ;  /* 0x00007610ff177816 */ /* 0x000fc60000000017 */
[----:B------:R3:W-:Y:S04]  /*6330*/  STL.64 [R1+0x170], R46 ;  /* 0x0001702e01007387 */ /* 0x0007e80000100a00 */
[----:B------:R0:W-:Y:S04]  /*6340*/  STL.64 [R1+0x168], R44 ;  /* 0x0001682c01007387 */ /* 0x0001e80000100a00 */
[----:B---3--:R-:W3:Y:S01]  /*6350*/  LDL.LU.64 R46, [R1+0x2360] ;  /* 0x00236000012e7983 */ /* 0x008ee20000300a00 */
[----:B0-----:R-:W-:-:S03]  /*6360*/  VIADD R2, R2, 0xfffffffc ;  /* 0xfffffffc02027836 */ /* 0x001fc60000000000 */
[----:B------:R1:W-:Y:S02]  /*6370*/  STL.64 [R1+0x160], R86 ;  /* 0x0001605601007387 */ /* 0x0003e40000100a00 */
[----:B------:R-:W-:Y:S01]  /*6380*/  ISETP.GE.U32.AND P6, PT, R2, 0x7fffff7d, PT ;  /* 0x7fffff7d0200780c */ /* 0x000fe20003fc6070 */
[----:B------:R-:W-:Y:S01]  /*6390*/  IMAD R2, R92, 0x72, RZ ;  /* 0x000000725c027824 */ /* 0x000fe200078e02ff */
[----:B------:R-:W3:Y:S03]  /*63a0*/  LDL.LU.64 R44, [R1+0x2358] ;  /* 0x00235800012c7983 */ /* 0x000ee60000300a00 */
[----:B-1----:R-:W-:-:S05]  /*63b0*/  IMAD.WIDE R86, R2, 0x2, R28 ;  /* 0x0000000202567825 */ /* 0x002fca00078e021c */
[----:B------:R-:W3:Y:S04]  /*63c0*/  @!P4 LDG.E.U16 R23, desc[UR6][R86.64] ;  /* 0x000000065617c981 */ /* 0x000ee8000c1e1500 */
[----:B------:R-:W-:Y:S01]  /*63d0*/  STL.64 [R1+0x158], R42 ;  /* 0x0001582a01007387 */ /* 0x000fe20000100a00 */
[----:B------:R-:W-:-:S03]  /*63e0*/  PRMT R19, RZ, 0x7610, R19 ;  /* 0x00007610ff137816 */ /* 0x000fc60000000013 */
[----:B----4-:R-:W-:Y:S04]  /*63f0*/  STL [R1+0x30], R90 ;  /* 0x0000305a01007387 */ /* 0x010fe80000100800 */
[----:B------:R-:W-:Y:S04]  /*6400*/  STL [R1+0x34], R91 ;  /* 0x0000345b01007387 */ /* 0x000fe80000100800 */
[----:B------:R-:W-:Y:S04]  /*6410*/  STL [R1+0x28], R20 ;  /* 0x0000281401007387 */ /* 0x000fe80000100800 */
[----:B--2---:R0:W-:Y:S02]  /*6420*/  STL [R1+0x2c], R21 ;  /* 0x00002c1501007387 */ /* 0x0041e40000100800 */
[----:B0-----:R-:W-:-:S05]  /*6430*/  IMAD.WIDE R20, R2, 0x2, R26 ;  /* 0x0000000202147825 */ /* 0x001fca00078e021a */
[----:B------:R0:W2:Y:S01]  /*6440*/  @!P4 LDG.E.U16 R19, desc[UR6][R20.64] ;  /* 0x000000061413c981 */ /* 0x0000a2000c1e1500 */
[----:B------:R-:W-:-:S04]  /*6450*/  IMAD.WIDE R42, R2, 0x2, R32 ;  /* 0x00000002022a7825 */ /* 0x000fc800078e0220 */
[----:B------:R-:W-:Y:S02]  /*6460*/  IMAD.WIDE R90, R2, 0x2, R30 ;  /* 0x00000002025a7825 */ /* 0x000fe400078e021e */
[----:B------:R-:W1:Y:S01]  /*6470*/  LDC R2, c[0x0][0x3a0] ;  /* 0x0000e800ff027b82 */ /* 0x000e620000000800 */
[----:B------:R-:W-:Y:S02]  /*6480*/  PRMT R89, RZ, 0x7610, R89 ;  /* 0x00007610ff597816 */ /* 0x000fe40000000059 */
[----:B------:R-:W-:-:S04]  /*6490*/  PRMT R88, RZ, 0x7610, R88 ;  /* 0x00007610ff587816 */ /* 0x000fc80000000058 */
[----:B------:R-:W4:Y:S01]  /*64a0*/  @!P4 LDG.E.U16 R89, desc[UR6][R42.64] ;  /* 0x000000062a59c981 */ /* 0x000f22000c1e1500 */
[----:B------:R-:W-:-:S03]  /*64b0*/  PRMT R18, RZ, 0x7610, R18 ;  /* 0x00007610ff127816 */ /* 0x000fc60000000012 */
[----:B------:R0:W4:Y:S01]  /*64c0*/  @!P4 LDG.E.U16 R88, desc[UR6][R90.64] ;  /* 0x000000065a58c981 */ /* 0x000122000c1e1500 */
[----:B------:R-:W-:-:S03]  /*64d0*/  PRMT R17, RZ, 0x7610, R17 ;  /* 0x00007610ff117816 */ /* 0x000fc60000000011 */
[----:B------:R0:W-:Y:S01]  /*64e0*/  STL.64 [R1+0x70], R42 ;  /* 0x0000702a01007387 */ /* 0x0001e20000100a00 */
[----:B------:R-:W-:-:S03]  /*64f0*/  PRMT R16, RZ, 0x7610, R16 ;  /* 0x00007610ff107816 */ /* 0x000fc60000000010 */
[----:B------:R-:W-:Y:S01]  /*6500*/  STL.64 [R1+0x68], R90 ;  /* 0x0000685a01007387 */ /* 0x000fe20000100a00 */
[----:B-1----:R-:W-:-:S03]  /*6510*/  VIADD R2, R2, 0xfffffff4 ;  /* 0xfffffff402027836 */ /* 0x002fc60000000000 */
[----:B0-----:R-:W4:Y:S02]  /*6520*/  LDL.LU.64 R42, [R1+0x2350] ;  /* 0x00235000012a7983 */ /* 0x001f240000300a00 */
[----:B------:R-:W-:Y:S02]  /*6530*/  ISETP.GE.U32.AND P4, PT, R2, 0x7fffff75, PT ;  /* 0x7fffff750200780c */ /* 0x000fe40003f86070 */
[----:B------:R-:W-:Y:S01]  /*6540*/  STL.64 [R1+0x60], R86 ;  /* 0x0000605601007387 */ /* 0x000fe20000100a00 */
[----:B------:R-:W-:-:S03]  /*6550*/  PRMT R2, RZ, 0x7610, R2 ;  /* 0x00007610ff027816 */ /* 0x000fc60000000002 */
[----:B------:R0:W-:Y:S04]  /*6560*/  STL.64 [R1+0x58], R20 ;  /* 0x0000581401007387 */ /* 0x0001e80000100a00 */
[----:B------:R-:W-:Y:S04]  /*6570*/  STL.S16 [R1+0x214], R18 ;  /* 0x0002141201007387 */ /* 0x000fe80000100600 */
[----:B------:R-:W-:Y:S04]  /*6580*/  STL.S16 [R1+0x210], R17 ;  /* 0x0002101101007387 */ /* 0x000fe80000100600 */
[----:B------:R-:W-:Y:S04]  /*6590*/  STL.S16 [R1+0x20c], R16 ;  /* 0x00020c1001007387 */ /* 0x000fe80000100600 */
[----:B---3--:R-:W-:Y:S04]  /*65a0*/  STL [R1+0x1c], R23 ;  /* 0x00001c1701007387 */ /* 0x008fe80000100800 */
[----:B------:R1:W-:Y:S01]  /*65b0*/  STL.S16 [R1+0x208], R2 ;  /* 0x0002080201007387 */ /* 0x0003e20000100600 */
[----:B------:R-:W-:Y:S01]  /*65c0*/  PRMT R15, RZ, 0x7610, R15 ;  /* 0x00007610ff0f7816 */ /* 0x000fe2000000000f */
[----:B0-----:R-:W-:-:S02]  /*65d0*/  IMAD.MOV.U32 R20, RZ, RZ, R9 ;  /* 0x000000ffff147224 */ /* 0x001fc400078e0009 */
[----:B------:R-:W-:Y:S02]  /*65e0*/  IMAD.MOV.U32 R21, RZ, RZ, R8 ;  /* 0x000000ffff157224 */ /* 0x000fe400078e0008 */
[----:B-1----:R-:W-:-:S04]  /*65f0*/  IMAD R2, R92, 0x7a, RZ ;  /* 0x0000007a5c027824 */ /* 0x002fc800078e02ff */
[----:B------:R-:W-:Y:S01]  /*6600*/  IMAD.WIDE R8, R2, 0x2, R32 ;  /* 0x0000000202087825 */ /* 0x000fe200078e0220 */
[----:B------:R-:W-:-:S03]  /*6610*/  PRMT R14, RZ, 0x7610, R14 ;  /* 0x00007610ff0e7816 */ /* 0x000fc6000000000e */
[----:B------:R-:W-:Y:S01]  /*6620*/  IMAD.MOV.U32 R23, RZ, RZ, R24 ;  /* 0x000000ffff177224 */ /* 0x000fe200078e0018 */
[----:B------:R-:W3:Y:S01]  /*6630*/  @!P5 LDG.E.U16 R15, desc[UR6][R8.64] ;  /* 0x00000006080fd981 */ /* 0x000ee2000c1e1500 */
[----:B------:R-:W-:Y:S02]  /*6640*/  IMAD.MOV.U32 R18, RZ, RZ, R7 ;  /* 0x000000ffff127224 */ /* 0x000fe400078e0007 */
[----:B------:R-:W-:Y:S02]  /*6650*/  IMAD.MOV.U32 R24, RZ, RZ, R6 ;  /* 0x000000ffff187224 */ /* 0x000fe400078e0006 */
[----:B------:R-:W-:Y:S01]  /*6660*/  IMAD.WIDE R6, R2, 0x2, R30 ;  /* 0x0000000202067825 */ /* 0x000fe200078e021e */
[----:B------:R-:W-:-:S03]  /*6670*/  PRMT R13, RZ, 0x7610, R13 ;  /* 0x00007610ff0d7816 */ /* 0x000fc6000000000d */
[----:B------:R-:W-:Y:S01]  /*6680*/  IMAD.MOV.U32 R91, RZ, RZ, R5 ;  /* 0x000000ffff5b7224 */ /* 0x000fe200078e0005 */
[----:B------:R-:W3:Y:S04]  /*6690*/  @!P5 LDG.E.U16 R14, desc[UR6][R6.64] ;  /* 0x00000006060ed981 */ /* 0x000ee8000c1e1500 */
[----:B--2---:R0:W-:Y:S02]  /*66a0*/  STL [R1+0x18], R19 ;  /* 0x0000181301007387 */ /* 0x0041e40000100800 */
[----:B0-----:R-:W-:Y:S02]  /*66b0*/  IMAD.MOV.U32 R19, RZ, RZ, R4 ;  /* 0x000000ffff137224 */ /* 0x001fe400078e0004 */
[----:B------:R-:W-:-:S05]  /*66c0*/  IMAD.WIDE R4, R2, 0x2, R28 ;  /* 0x0000000202047825 */ /* 0x000fca00078e021c */
[----:B------:R-:W2:Y:S01]  /*66d0*/  @!P5 LDG.E.U16 R13, desc[UR6][R4.64] ;  /* 0x00000006040dd981 */ /* 0x000ea2000c1e1500 */
[----:B------:R-:W-:-:S03]  /*66e0*/  PRMT R3, RZ, 0x7610, R3 ;  /* 0x00007610ff037816 */ /* 0x000fc60000000003 */
[----:B----4-:R-:W-:Y:S04]  /*66f0*/  STL [R1+0x24], R89 ;  /* 0x0000245901007387 */ /* 0x010fe80000100800 */
[----:B------:R-:W-:Y:S04]  /*6700*/  STL.S16 [R1+0x250], R3 ;  /* 0x0002500301007387 */ /* 0x000fe80000100600 */
[----:B------:R-:W-:Y:S04]  /*6710*/  STL [R1+0x20], R88 ;  /* 0x0000205801007387 */ /* 0x000fe80000100800 */
[----:B------:R-:W-:Y:S04]  /*6720*/  STL [R1+0x1e30], R8 ;  /* 0x001e300801007387 */ /* 0x000fe80000100800 */
[----:B------:R-:W-:Y:S04]  /*6730*/  STL [R1+0x1f48], R8 ;  /* 0x001f480801007387 */ /* 0x000fe80000100800 */
[----:B------:R0:W-:Y:S04]  /*6740*/  STL [R1+0x22c8], R8 ;  /* 0x0022c80801007387 */ /* 0x0001e80000100800 */
[----:B0-----:R-:W4:Y:S04]  /*6750*/  LDL.LU R8, [R1+0x20c] ;  /* 0x00020c0001087983 */ /* 0x001f280000300800 */
[----:B------:R-:W-:Y:S04]  /*6760*/  STL [R1+0x1e2c], R9 ;  /* 0x001e2c0901007387 */ /* 0x000fe80000100800 */
[----:B------:R-:W-:Y:S04]  /*6770*/  STL [R1+0x1f3c], R9 ;  /* 0x001f3c0901007387 */ /* 0x000fe80000100800 */
[----:B------:R-:W-:Y:S04]  /*6780*/  STL [R1+0x1e38], R6 ;  /* 0x001e380601007387 */ /* 0x000fe80000100800 */
[----:B------:R-:W-:Y:S04]  /*6790*/  STL [R1+0x1e34], R7 ;  /* 0x001e340701007387 */ /* 0x000fe80000100800 */
[----:B------:R0:W-:Y:S04]  /*67a0*/  STL.64 [R1+0x2028], R6 ;  /* 0x0020280601007387 */ /* 0x0001e80000100a00 */
[----:B0-----:R-:W4:Y:S04]  /*67b0*/  LDL.LU R7, [R1+0x250] ;  /* 0x0002500001077983 */ /* 0x001f280000300800 */
[----:B------:R-:W-:Y:S04]  /*67c0*/  STL [R1+0x1e40], R4 ;  /* 0x001e400401007387 */ /* 0x000fe80000100800 */
[----:B------:R-:W-:Y:S04]  /*67d0*/  STL [R1+0x1e3c], R5 ;  /* 0x001e3c0501007387 */ /* 0x000fe80000100800 */
[----:B------:R-:W-:Y:S04]  /*67e0*/  STL.64 [R1+0x2030], R4 ;  /* 0x0020300401007387 */ /* 0x000fe80000100a00 */
        /* <DEDUP_REMOVED lines=8> */
[----:B---3--:R-:W-:Y:S04]  /*6870*/  STL [R1+0x1f4], R15 ;  /* 0x0001f40f01007387 */ /* 0x008fe80000100800 */
[----:B------:R-:W-:Y:S01]  /*6880*/  STL.64 [R1+0x2148], R4 ;  /* 0x0021480401007387 */ /* 0x000fe20000100a00 */
[----:B------:R-:W-:-:S03]  /*6890*/  PRMT R12, RZ, 0x7610, R12 ;  /* 0x00007610ff0c7816 */ /* 0x000fc6000000000c */
[----:B------:R-:W-:Y:S01]  /*68a0*/  STL.64 [R1+0x2168], R4 ;  /* 0x0021680401007387 */ /* 0x000fe20000100a00 */
[----:B------:R-:W-:-:S03]  /*68b0*/  IMAD.WIDE R2, R2, 0x2, R26 ;  /* 0x0000000202027825 */ /* 0x000fc600078e021a */
[----:B------:R-:W-:Y:S04]  /*68c0*/  STL.64 [R1+0x2188], R4 ;  /* 0x0021880401007387 */ /* 0x000fe80000100a00 */
[----:B------:R-:W-:Y:S04]  /*68d0*/  STL.64 [R1+0x21a8], R4 ;  /* 0x0021a80401007387 */ /* 0x000fe80000100a00 */
[----:B------:R-:W-:Y:S04]  /*68e0*/  STL.64 [R1+0x21c8], R4 ;  /* 0x0021c80401007387 */ /* 0x000fe80000100a00 */
[----:B------:R-:W-:Y:S04]  /*68f0*/  STL.64 [R1+0x21e8], R4 ;  /* 0x0021e80401007387 */ /* 0x000fe80000100a00 */
[----:B------:R-:W-:Y:S04]  /*6900*/  STL.64 [R1+0x2208], R4 ;  /* 0x0022080401007387 */ /* 0x000fe80000100a00 */
[----:B------:R-:W-:Y:S04]  /*6910*/  STL [R1+0x1f0], R14 ;  /* 0x0001f00e01007387 */ /* 0x000fe80000100800 */
[----:B------:R-:W-:Y:S04]  /*6920*/  STL.64 [R1+0x2228], R4 ;  /* 0x0022280401007387 */ /* 0x000fe80000100a00 */
[----:B------:R-:W-:Y:S04]  /*6930*/  STL.64 [R1+0x2248], R4 ;  /* 0x0022480401007387 */ /* 0x000fe80000100a00 */
[----:B------:R-:W-:Y:S04]  /*6940*/  STL.64 [R1+0x2268], R4 ;  /* 0x0022680401007387 */ /* 0x000fe80000100a00 */
[----:B------:R-:W3:Y:S04]  /*6950*/  @!P5 LDG.E.U16 R12, desc[UR6][R2.64] ;  /* 0x00000006020cd981 */ /* 0x000ee8000c1e1500 */
[----:B------:R-:W-:Y:S04]  /*6960*/  STL.64 [R1+0x2288], R4 ;  /* 0x0022880401007387 */ /* 0x000fe80000100a00 */
[----:B------:R-:W-:Y:S04]  /*6970*/  STL.64 [R1+0x22a8], R4 ;  /* 0x0022a80401007387 */ /* 0x000fe80000100a00 */
[----:B--2---:R-:W-:Y:S04]  /*6980*/  STL [R1+0x1ec], R13 ;  /* 0x0001ec0d01007387 */ /* 0x004fe80000100800 */
[----:B------:R0:W-:Y:S04]  /*6990*/  STL [R1+0x22d0], R4 ;  /* 0x0022d00401007387 */ /* 0x0001e80000100800 */
[----:B0-----:R-:W2:Y:S04]  /*69a0*/  LDL.LU R4, [R1+0x214] ;  /* 0x0002140001047983 */ /* 0x001ea80000300800 */
[----:B------:R0:W-:Y:S04]  /*69b0*/  STL [R1+0x22cc], R5 ;  /* 0x0022cc0501007387 */ /* 0x0001e80000100800 */
        /* <DEDUP_REMOVED lines=17> */
[----:B------:R-:W-:Y:S01]  /*6ad0*/  STL.64 [R1+0x21f8], R2 ;  /* 0x0021f80201007387 */ /* 0x000fe20000100a00 */
[----:B------:R-:W-:-:S03]  /*6ae0*/  IMAD R16, R92, 0x3, RZ ;  /* 0x000000035c107824 */ /* 0x000fc600078e02ff */
[----:B------:R-:W-:Y:S04]  /*6af0*/  STL.64 [R1+0x2220], R2 ;  /* 0x0022200201007387 */ /* 0x000fe80000100a00 */
[----:B------:R-:W-:Y:S04]  /*6b00*/  STL.64 [R1+0x2238], R2 ;  /* 0x0022380201007387 */ /* 0x000fe80000100a00 */
[----:B------:R-:W-:Y:S04]  /*6b10*/  STL.64 [R1+0x2258], R2 ;  /* 0x0022580201007387 */ /* 0x000fe80000100a00 */
[----:B------:R-:W-:Y:S04]  /*6b20*/  STL.64 [R1+0x2278], R2 ;  /* 0x0022780201007387 */ /* 0x000fe80000100a00 */
[----:B------:R-:W-:Y:S01]  /*6b30*/  STL.64 [R1+0x2298], R2 ;  /* 0x0022980201007387 */ /* 0x000fe20000100a00 */
[----:B------:R-:W-:-:S03]  /*6b40*/  IMAD.WIDE R88, R16, 0x2, R30 ;  /* 0x0000000210587825 */ /* 0x000fc600078e021e */
[----:B------:R0:W-:Y:S04]  /*6b50*/  STL.64 [R1+0x22b8], R2 ;  /* 0x0022b80201007387 */ /* 0x0001e80000100a00 */
[----:B---3--:R1:W-:Y:S04]  /*6b60*/  STL [R1+0x1e8], R12 ;  /* 0x0001e80c01007387 */ /* 0x0083e80000100800 */
[----:B0-----:R-:W3:Y:S01]  /*6b70*/  LDL.LU R2, [R1+0x208] ;  /* 0x0002080001027983 */ /* 0x001ee20000300800 */
[----:B-1----:R-:W-:-:S05]  /*6b80*/  IMAD.WIDE R12, R16, 0x2, R32 ;  /* 0x00000002100c7825 */ /* 0x002fca00078e0220 */
[----:B--2---:R0:W2:Y:S04]  /*6b90*/  @!P6 LDG.E.U16 R4, desc[UR6][R12.64] ;  /* 0x000000060c04e981 */ /* 0x0040a8000c1e1500 */
[----:B----4-:R-:W4:Y:S01]  /*6ba0*/  @!P6 LDG.E.U16 R5, desc[UR6][R88.64] ;  /* 0x000000065805e981 */ /* 0x010f22000c1e1500 */
[----:B------:R-:W-:Y:S02]  /*6bb0*/  IMAD R3, R92, 0xb, RZ ;  /* 0x0000000b5c037824 */ /* 0x000fe400078e02ff */
[----:B------:R-:W-:-:S04]  /*6bc0*/  IMAD.WIDE R86, R16, 0x2, R28 ;  /* 0x0000000210567825 */ /* 0x000fc800078e021c */
[----:B------:R-:W-:Y:S01]  /*6bd0*/  IMAD.WIDE R14, R3, 0x2, R32 ;  /* 0x00000002030e7825 */ /* 0x000fe200078e0220 */
[----:B------:R0:W-:Y:S03]  /*6be0*/  STL.64 [R1+0xe50], R12 ;  /* 0x000e500c01007387 */ /* 0x0001e60000100a00 */
[----:B------:R-:W-:Y:S01]  /*6bf0*/  IMAD.WIDE R16, R16, 0x2, R26 ;  /* 0x0000000210107825 */ /* 0x000fe200078e021a */
[----:B------:R-:W-:Y:S01]  /*6c00*/  STL.64 [R1+0xd50], R14 ;  /* 0x000d500e01007387 */ /* 0x000fe20000100a00 */
[----:B------:R-:W-:-:S03]  /*6c10*/  PRMT R11, RZ, 0x7610, R11 ;  /* 0x00007610ff0b7816 */ /* 0x000fc6000000000b */
[----:B------:R-:W-:Y:S01]  /*6c20*/  STL.64 [R1+0xe48], R88 ;  /* 0x000e485801007387 */ /* 0x000fe20000100a00 */
[----:B------:R-:W-:-:S03]  /*6c30*/  PRMT R10, RZ, 0x7610, R10 ;  /* 0x00007610ff0a7816 */ /* 0x000fc6000000000a */
[----:B------:R-:W-:Y:S01]  /*6c40*/  STL.64 [R1+0xe40], R86 ;  /* 0x000e405601007387 */ /* 0x000fe20000100a00 */
[----:B0-----:R-:W-:-:S03]  /*6c50*/  IMAD.WIDE R12, R3, 0x2, R30 ;  /* 0x00000002030c7825 */ /* 0x001fc600078e021e */
[----:B------:R-:W-:Y:S04]  /*6c60*/  STL.64 [R1+0xe38], R16 ;  /* 0x000e381001007387 */ /* 0x000fe80000100a00 */
[----:B------:R-:W4:Y:S04]  /*6c70*/  @!P6 LDG.E.U16 R8, desc[UR6][R86.64] ;  /* 0x000000065608e981 */ /* 0x000f28000c1e1500 */
[----:B------:R0:W4:Y:S04]  /*6c80*/  @!P4 LDG.E.U16 R7, desc[UR6][R14.64] ;  /* 0x000000060e07c981 */ /* 0x000128000c1e1500 */
[----:B------:R1:W4:Y:S04]  /*6c90*/  @!P4 LDG.E.U16 R11, desc[UR6][R12.64] ;  /* 0x000000060c0bc981 */ /* 0x000328000c1e1500 */
[----:B---3--:R3:W3:Y:S04]  /*6ca0*/  @!P6 LDG.E.U16 R2, desc[UR6][R16.64] ;  /* 0x000000061002e981 */ /* 0x0086e8000c1e1500 */
[----:B--2---:R-:W-:Y:S04]  /*6cb0*/  STL [R1+0x22d4], R4 ;  /* 0x0022d40401007387 */ /* 0x004fe80000100800 */
[----:B----4-:R2:W-:Y:S02]  /*6cc0*/  STL [R1+0x22d8], R5 ;  /* 0x0022d80501007387 */ /* 0x0105e40000100800 */
[----:B--2---:R-:W-:-:S05]  /*6cd0*/  IMAD.WIDE R4, R3, 0x2, R28 ;  /* 0x0000000203047825 */ /* 0x004fca00078e021c */
[----:B------:R2:W4:Y:S01]  /*6ce0*/  @!P4 LDG.E.U16 R10, desc[UR6][R4.64] ;  /* 0x00000006040ac981 */ /* 0x000522000c1e1500 */
[----:B------:R-:W-:Y:S02]  /*6cf0*/  ISETP.NE.AND P5, PT, R35, RZ, PT ;  /* 0x000000ff2300720c */ /* 0x000fe40003fa5270 */
[----:B------:R-:W-:Y:S01]  /*6d00*/  LOP3.LUT R35, RZ, R35, RZ, 0x33, !PT ;  /* 0x00000023ff237212 */ /* 0x000fe200078e33ff */
[----:B------:R1:W-:Y:S03]  /*6d10*/  STL.64 [R1+0xd48], R12 ;  /* 0x000d480c01007387 */ /* 0x0003e60000100a00 */
[C---:B0-----:R-:W-:Y:S01]  /*6d20*/  SEL R14, R35.reuse, R49, !P5 ;  /* 0x00000031230e7207 */ /* 0x041fe20006800000 */
[----:B------:R0:W-:Y:S01]  /*6d30*/  STL [R1+0x22dc], R8 ;  /* 0x0022dc0801007387 */ /* 0x0001e20000100800 */
[----:B------:R-:W-:Y:S01]  /*6d40*/  IMAD.MOV.U32 R90, RZ, RZ, R24 ;  /* 0x000000ffff5a7224 */ /* 0x000fe200078e0018 */
[----:B-1----:R-:W-:-:S02]  /*6d50*/  SEL R12, R35, R48, !P5 ;  /* 0x00000030230c7207 */ /* 0x002fc40006800000 */
[C---:B------:R-:W-:Y:S02]  /*6d60*/  SEL R24, R35.reuse, R47, !P5 ;  /* 0x0000002f23187207 */ /* 0x040fe40006800000 */
[----:B0-----:R-:W-:Y:S01]  /*6d70*/  SEL R8, R35, R46, !P5 ;  /* 0x0000002e23087207 */ /* 0x001fe20006800000 */
[----:B------:R-:W-:Y:S01]  /*6d80*/  @!P2 IMAD.MOV R36, RZ, RZ, -R36 ;  /* 0x000000ffff24a224 */ /* 0x000fe200078e0a24 */
[----:B------:R-:W-:Y:S01]  /*6d90*/  @!P0 IADD3 R0, PT, PT, -R0, RZ, RZ ;  /* 0x000000ff00008210 */ /* 0x000fe20007ffe1ff */
[----:B------:R-:W-:-:S03]  /*6da0*/  IMAD.MOV.U32 R86, RZ, RZ, R19 ;  /* 0x000000ffff567224 */ /* 0x000fc600078e0013 */
[C---:B------:R-:W-:Y:S01]  /*6db0*/  SEL R19, R35.reuse, R36, !P5 ;  /* 0x0000002423137207 */ /* 0x040fe20006800000 */
[----:B------:R-:W-:Y:S01]  /*6dc0*/  IMAD.MOV.U32 R88, RZ, RZ, R21 ;  /* 0x000000ffff587224 */ /* 0x000fe200078e0015 */
[C---:B------:R-:W-:Y:S01]  /*6dd0*/  SEL R21, R35.reuse, R0, !P5 ;  /* 0x0000000023157207 */ /* 0x040fe20006800000 */
[----:B------:R-:W-:Y:S01]  /*6de0*/  IMAD.MOV.U32 R87, RZ, RZ, R18 ;  /* 0x000000ffff577224 */ /* 0x000fe200078e0012 */
[C---:B---3--:R-:W-:Y:S01]  /*6df0*/  SEL R16, R35.reuse, R45, !P5 ;  /* 0x0000002d23107207 */ /* 0x048fe20006800000 */
[----:B------:R-:W-:Y:S01]  /*6e00*/  IMAD.MOV.U32 R89, RZ, RZ, R20 ;  /* 0x000000ffff597224 */ /* 0x000fe200078e0014 */
[C---:B------:R-:W-:Y:S02]  /*6e10*/  SEL R20, R35.reuse, R44, !P5 ;  /* 0x0000002c23147207 */ /* 0x040fe40006800000 */
[C---:B------:R-:W-:Y:S02]  /*6e20*/  SEL R9, R35.reuse, R42, !P5 ;  /* 0x0000002a23097207 */ /* 0x040fe40006800000 */
[----:B------:R-:W-:-:S02]  /*6e30*/  SEL R13, R35, R41, !P5 ;  /* 0x00000029230d7207 */ /* 0x000fc40006800000 */
[C---:B------:R-:W-:Y:S02]  /*6e40*/  SEL R18, R35.reuse, R38, !P5 ;  /* 0x0000002623127207 */ /* 0x040fe40006800000 */
[C---:B------:R-:W-:Y:S02]  /*6e50*/  SEL R15, R35.reuse, R37, !P5 ;  /* 0x00000025230f7207 */ /* 0x040fe40006800000 */
[C---:B------:R-:W-:Y:S01]  /*6e60*/  SEL R17, R35.reuse, R34, !P5 ;  /* 0x0000002223117207 */ /* 0x040fe20006800000 */
[----:B------:R-:W-:Y:S04]  /*6e70*/  STL [R1+0x22e0], R2 ;  /* 0x0022e00201007387 */ /* 0x000fe80000100800 */
[----:B------:R-:W-:Y:S04]  /*6e80*/  STL [R1+0x22e4], R3 ;  /* 0x0022e40301007387 */ /* 0x000fe80000100800 */
[----:B------:R2:W-:Y:S04]  /*6e90*/  STL.64 [R1+0xd40], R4 ;  /* 0x000d400401007387 */ /* 0x0005e80000100a00 */
[----:B------:R-:W-:Y:S04]  /*6ea0*/  STL [R1+0x22e8], R7 ;  /* 0x0022e80701007387 */ /* 0x000fe80000100800 */
[----:B------:R0:W-:Y:S01]  /*6eb0*/  STL [R1+0x22ec], R11 ;  /* 0x0022ec0b01007387 */ /* 0x0001e20000100800 */
[----:B--2---:R-:W-:Y:S01]  /*6ec0*/  SEL R4, R35, R39, !P5 ;  /* 0x0000002723047207 */ /* 0x004fe20006800000 */
[----:B------:R-:W-:-:S02]  /*6ed0*/  IMAD.MOV.U32 R5, RZ, RZ, R90 ;  /* 0x000000ffff057224 */ /* 0x000fc400078e005a */
[----:B------:R-:W-:Y:S01]  /*6ee0*/  IMAD.MOV.U32 R90, RZ, RZ, R23 ;  /* 0x000000ffff5a7224 */ /* 0x000fe200078e0017 */
[----:B------:R-:W-:Y:S02]  /*6ef0*/  SEL R23, R35, R40, !P5 ;  /* 0x0000002823177207 */ /* 0x000fe40006800000 */
[----:B0-----:R-:W-:Y:S01]  /*6f00*/  PRMT R11, RZ, 0x7610, R11 ;  /* 0x00007610ff0b7816 */ /* 0x001fe2000000000b */
[----:B----4-:R-:W-:Y:S04]  /*6f10*/  STL [R1+0x22f0], R10 ;  /* 0x0022f00a01007387 */ /* 0x010fe80000100800 */
[----:B------:R-:W-:Y:S04]  /*6f20*/  STL [R1+0x1390], R4 ;  /* 0x0013900401007387 */ /* 0x000fe80000100800 */
[----:B------:R-:W-:Y:S04]  /*6f30*/  STL [R1+0x22f4], R39 ;  /* 0x0022f42701007387 */ /* 0x000fe80000100800 */
        /* <DEDUP_REMOVED lines=21> */
[----:B------:R-:W-:Y:S04]  /*7090*/  STL [R1+0x2300], R48 ;  /* 0x0023003001007387 */ /* 0x000fe80000100800 */
        /* <DEDUP_REMOVED lines=8> */
[----:B------:R0:W-:Y:S02]  /*7120*/  STL [R1+0x13b0], R8 ;  /* 0x0013b00801007387 */ /* 0x0001e40000100800 */
[----:B0-----:R-:W0:Y:S01]  /*7130*/  LDC R8, c[0x0][0x3a0] ;  /* 0x0000e800ff087b82 */ /* 0x001e220000000800 */
[----:B------:R-:W-:-:S02]  /*7140*/  IMAD.MOV.U32 R4, RZ, RZ, R91 ;  /* 0x000000ffff047224 */ /* 0x000fc400078e005b */
[----:B------:R-:W-:Y:S01]  /*7150*/  IMAD.MOV.U32 R91, RZ, RZ, R22 ;  /* 0x000000ffff5b7224 */ /* 0x000fe200078e0016 */
[----:B------:R-:W-:Y:S02]  /*7160*/  SEL R22, R35, R43, !P5 ;  /* 0x0000002b23167207 */ /* 0x000fe40006800000 */
[----:B------:R-:W-:Y:S01]  /*7170*/  PRMT R10, RZ, 0x7610, R10 ;  /* 0x00007610ff0a7816 */ /* 0x000fe2000000000a */
[C---:B0-----:R-:W-:Y:S02]  /*7180*/  VIADD R36, R8.reuse, 0xfffffffb ;  /* 0xfffffffb08247836 */ /* 0x041fe40000000000 */
[----:B------:R-:W-:-:S03]  /*7190*/  VIADD R0, R8, 0xfffffff8 ;  /* 0xfffffff808007836 */ /* 0x000fc60000000000 */
[----:B------:R-:W-:Y:S02]  /*71a0*/  ISETP.GE.U32.AND P5, PT, R36, 0x7fffff7c, PT ;  /* 0x7fffff7c2400780c */ /* 0x000fe40003fa6070 */
[----:B------:R-:W-:Y:S01]  /*71b0*/  ISETP.GE.U32.AND P2, PT, R0, 0x7fffff79, PT ;  /* 0x7fffff790000780c */ /* 0x000fe20003f46070 */
[----:B------:R-:W-:-:S04]  /*71c0*/  IMAD.SHL.U32 R0, R92, 0x4, RZ ;  /* 0x000000045c007824 */ /* 0x000fc800078e00ff */
[----:B------:R-:W-:-:S04]  /*71d0*/  IMAD.WIDE R24, R0, 0x2, R26 ;  /* 0x0000000200187825 */ /* 0x000fc800078e021a */
[----:B------:R-:W-:Y:S02]  /*71e0*/  IMAD.WIDE R48, R0, 0x2, R28 ;  /* 0x0000000200307825 */ /* 0x000fe400078e021c */
[----:B------:R0:W2:Y:S04]  /*71f0*/  @!P5 LDG.E.U16 R10, desc[UR6][R24.64] ;  /* 0x00000006180ad981 */ /* 0x0000a8000c1e1500 */
[----:B------:R-:W3:Y:S04]  /*7200*/  @!P5 LDG.E.U16 R11, desc[UR6][R48.64] ;  /* 0x00000006300bd981 */ /* 0x000ee8000c1e1500 */
        /* <DEDUP_REMOVED lines=19> */
[----:B------:R-:W-:Y:S04]  /*7340*/  STL.64 [R1+0x2060], R44 ;  /* 0x0020602c01007387 */ /* 0x000fe80000100a00 */
[----:B------:R-:W-:Y:S04]  /*7350*/  STL.64 [R1+0x20d0], R44 ;  /* 0x0020d02c01007387 */ /* 0x000fe80000100a00 */
[----:B------:R-:W-:Y:S04]  /*7360*/  STL [R1+0x2318], R44 ;  /* 0x0023182c01007387 */ /* 0x000fe80000100800 */
[----:B------:R1:W-:Y:S04]  /*7370*/  STL [R1+0x2314], R45 ;  /* 0x0023142d01007387 */ /* 0x0003e80000100800 */
[----:B------:R-:W-:Y:S04]  /*7380*/  STL [R1+0x1f54], R20 ;  /* 0x001f541401007387 */ /* 0x000fe80000100800 */
[----:B------:R-:W-:Y:S04]  /*7390*/  STL [R1+0x231c], R20 ;  /* 0x00231c1401007387 */ /* 0x000fe80000100800 */
[----:B------:R-:W-:Y:S04]  /*73a0*/  STL [R1+0x2320], R43 ;  /* 0x0023202b01007387 */ /* 0x000fe80000100800 */
[----:B------:R-:W-:Y:S04]  /*73b0*/  STL [R1+0x1f58], R22 ;  /* 0x001f581601007387 */ /* 0x000fe80000100800 */
[----:B------:R-:W-:Y:S04]  /*73c0*/  STL [R1+0x2324], R22 ;  /* 0x0023241601007387 */ /* 0x000fe80000100800 */
[----:B------:R-:W-:Y:S04]  /*73d0*/  STL [R1+0x2328], R42 ;  /* 0x0023282a01007387 */ /* 0x000fe80000100800 */
[----:B------:R-:W-:Y:S01]  /*73e0*/  STL [R1+0x1f5c], R9 ;  /* 0x001f5c0901007387 */ /* 0x000fe20000100800 */
[----:B------:R-:W-:-:S03]  /*73f0*/  VIADD R35, R8, 0xfffffffa ;  /* 0xfffffffa08237836 */ /* 0x000fc60000000000 */
[----:B------:R-:W-:Y:S01]  /*7400*/  STL [R1+0x232c], R9 ;  /* 0x00232c0901007387 */ /* 0x000fe20000100800 */
[----:B------:R-:W-:-:S03]  /*7410*/  PRMT R39, RZ, 0x7610, R39 ;  /* 0x00007610ff277816 */ /* 0x000fc60000000027 */
[----:B------:R-:W-:Y:S01]  /*7420*/  STL [R1+0x2330], R41 ;  /* 0x0023302901007387 */ /* 0x000fe20000100800 */
[----:B------:R-:W-:-:S03]  /*7430*/  PRMT R14, RZ, 0x7610, R14 ;  /* 0x00007610ff0e7816 */ /* 0x000fc6000000000e */
[----:B------:R-:W-:Y:S01]  /*7440*/  STL [R1+0x1f60], R13 ;  /* 0x001f600d01007387 */ /* 0x000fe20000100800 */
[----:B-1----:R-:W-:-:S03]  /*7450*/  IMAD.WIDE R44, R0, 0x2, R32 ;  /* 0x00000002002c7825 */ /* 0x002fc600078e0220 */
[----:B------:R-:W-:Y:S01]  /*7460*/  STL [R1+0x2334], R13 ;  /* 0x0023340d01007387 */ /* 0x000fe20000100800 */
[----:B------:R-:W-:-:S03]  /*7470*/  IMAD.WIDE R46, R0, 0x2, R30 ;  /* 0x00000002002e7825 */ /* 0x000fc600078e021e */
[----:B------:R-:W-:Y:S01]  /*7480*/  STL [R1+0x1f64], R18 ;  /* 0x001f641201007387 */ /* 0x000fe20000100800 */
[----:B------:R-:W-:-:S03]  /*7490*/  VIADD R0, R8, 0xfffffff3 ;  /* 0xfffffff308007836 */ /* 0x000fc60000000000 */
[----:B------:R-:W-:Y:S01]  /*74a0*/  STL [R1+0x1f68], R15 ;  /* 0x001f680f01007387 */ /* 0x000fe20000100800 */
[----:B------:R-:W-:-:S03]  /*74b0*/  ISETP.GE.U32.AND P6, PT, R35, 0x7fffff7b, PT ;  /* 0x7fffff7b2300780c */ /* 0x000fc60003fc6070 */
[----:B------:R-:W-:Y:S04]  /*74c0*/  STL [R1+0x1f6c], R17 ;  /* 0x001f6c1101007387 */ /* 0x000fe80000100800 */
[----:B------:R-:W-:Y:S04]  /*74d0*/  STL [R1+0x1f74], R19 ;  /* 0x001f741301007387 */ /* 0x000fe80000100800 */
[----:B------:R-:W-:Y:S04]  /*74e0*/  STL [R1+0x1f78], R21 ;  /* 0x001f781501007387 */ /* 0x000fe80000100800 */
[----:B------:R-:W-:Y:S04]  /*74f0*/  STL [R1+0x1f7c], R23 ;  /* 0x001f7c1701007387 */ /* 0x000fe80000100800 */
[----:B------:R-:W-:Y:S04]  /*7500*/  STL.64 [R1+0xe30], R44 ;  /* 0x000e302c01007387 */ /* 0x000fe80000100a00 */
[----:B------:R-:W4:Y:S04]  /*7510*/  @!P5 LDG.E.U16 R39, desc[UR6][R44.64] ;  /* 0x000000062c27d981 */ /* 0x000f28000c1e1500 */
[----:B------:R-:W4:Y:S01]  /*7520*/  @!P5 LDG.E.U16 R14, desc[UR6][R46.64] ;  /* 0x000000062e0ed981 */ /* 0x000f22000c1e1500 */
[----:B------:R-:W-:Y:S01]  /*7530*/  ISETP.GE.U32.AND P5, PT, R0, 0x7fffff74, PT ;  /* 0x7fffff740000780c */ /* 0x000fe20003fa6070 */
[----:B------:R-:W-:-:S02]  /*7540*/  IMAD R0, R92, 0x5, RZ ;  /* 0x000000055c007824 */ /* 0x000fc400078e02ff */
[----:B------:R-:W-:Y:S01]  /*7550*/  STL.64 [R1+0xe28], R46 ;  /* 0x000e282e01007387 */ /* 0x000fe20000100a00 */
[----:B------:R-:W-:-:S03]  /*7560*/  PRMT R2, RZ, 0x7610, R2 ;  /* 0x00007610ff027816 */ /* 0x000fc60000000002 */
[----:B------:R-:W-:Y:S01]  /*7570*/  STL.64 [R1+0xe20], R48 ;  /* 0x000e203001007387 */ /* 0x000fe20000100a00 */
[----:B------:R-:W-:-:S03]  /*7580*/  PRMT R3, RZ, 0x7610, R3 ;  /* 0x00007610ff037816 */ /* 0x000fc60000000003 */
[----:B------:R0:W-:Y:S02]  /*7590*/  STL.64 [R1+0xe18], R24 ;  /* 0x000e181801007387 */ /* 0x0001e40000100a00 */
[----:B0-----:R-:W-:-:S05]  /*75a0*/  IMAD.WIDE R24, R0, 0x2, R28 ;  /* 0x0000000200187825 */ /* 0x001fca00078e021c */
[----:B------:R-:W4:Y:S04]  /*75b0*/  @!P6 LDG.E.U16 R3, desc[UR6][R24.64] ;  /* 0x000000061803e981 */ /* 0x000f28000c1e1500 */
[----:B--2---:R-:W-:Y:S04]  /*75c0*/  STL [R1+0x134c], R10 ;  /* 0x00134c0a01007387 */ /* 0x004fe80000100800 */
[----:B---3--:R0:W-:Y:S02]  /*75d0*/  STL [R1+0x1350], R11 ;  /* 0x0013500b01007387 */ /* 0x0081e40000100800 */
[----:B0-----:R-:W-:-:S05]  /*75e0*/  IMAD.WIDE R10, R0, 0x2, R26 ;  /* 0x00000002000a7825 */ /* 0x001fca00078e021a */
[----:B------:R-:W2:Y:S01]  /*75f0*/  @!P6 LDG.E.U16 R2, desc[UR6][R10.64] ;  /* 0x000000060a02e981 */ /* 0x000ea2000c1e1500 */
[----:B------:R-:W-:Y:S01]  /*7600*/  VIADD R34, R8, 0xfffffff9 ;  /* 0xfffffff908227836 */ /* 0x000fe20000000000 */
[----:B------:R-:W-:Y:S01]  /*7610*/  PRMT R12, RZ, 0x7610, R12 ;  /* 0x00007610ff0c7816 */ /* 0x000fe2000000000c */
[----:B------:R-:W-:Y:S01]  /*7620*/  IMAD.WIDE R42, R0, 0x2, R32 ;  /* 0x00000002002a7825 */ /* 0x000fe200078e0220 */
[----:B------:R-:W-:Y:S02]  /*7630*/  PRMT R7, RZ, 0x7610, R7 ;  /* 0x00007610ff077816 */ /* 0x000fe40000000007 */
[----:B------:R-:W-:Y:S01]  /*7640*/  ISETP.GE.U32.AND P0, PT, R34, 0x7fffff7a, PT ;  /* 0x7fffff7a2200780c */ /* 0x000fe20003f06070 */
[----:B------:R-:W-:Y:S01]  /*7650*/  IMAD.WIDE R34, R0, 0x2, R30 ;  /* 0x0000000200227825 */ /* 0x000fe200078e021e */
[----:B------:R-:W3:Y:S03]  /*7660*/  @!P6 LDG.E.U16 R12, desc[UR6][R42.64] ;  /* 0x000000062a0ce981 */ /* 0x000ee6000c1e1500 */
[----:B------:R-:W-:Y:S01]  /*7670*/  VIADD R0, R8, 0xfffffff2 ;  /* 0xfffffff208007836 */ /* 0x000fe20000000000 */
[----:B------:R0:W3:Y:S04]  /*7680*/  @!P6 LDG.E.U16 R7, desc[UR6][R34.64] ;  /* 0x000000062207e981 */ /* 0x0000e8000c1e1500 */
[----:B------:R-:W-:Y:S01]  /*7690*/  ISETP.GE.U32.AND P6, PT, R0, 0x7fffff73, PT ;  /* 0x7fffff730000780c */ /* 0x000fe20003fc6070 */
[----:B------:R-:W-:Y:S01]  /*76a0*/  IMAD R0, R92, 0x6, RZ ;  /* 0x000000065c007824 */ /* 0x000fe200078e02ff */
[----:B------:R-:W-:Y:S01]  /*76b0*/  STL.64 [R1+0xe10], R42 ;  /* 0x000e102a01007387 */ /* 0x000fe20000100a00 */
[----:B------:R-:W-:-:S03]  /*76c0*/  PRMT R23, RZ, 0x7610, R23 ;  /* 0x00007610ff177816 */ /* 0x000fc60000000017 */
[----:B------:R0:W-:Y:S04]  /*76d0*/  STL.64 [R1+0xe08], R34 ;  /* 0x000e082201007387 */ /* 0x0001e80000100a00 */
[----:B------:R1:W-:Y:S01]  /*76e0*/  STL.64 [R1+0xe00], R24 ;  /* 0x000e001801007387 */ /* 0x0003e20000100a00 */
[----:B------:R-:W-:-:S03]  /*76f0*/  PRMT R21, RZ, 0x7610, R21 ;  /* 0x00007610ff157816 */ /* 0x000fc60000000015 */
[----:B------:R1:W-:Y:S01]  /*7700*/  STL.64 [R1+0xdf8], R10 ;  /* 0x000df80a01007387 */ /* 0x0003e20000100a00 */
[C---:B0-----:R-:W-:Y:S01]  /*7710*/  IMAD.WIDE R34, R0.reuse, 0x2, R32 ;  /* 0x0000000200227825 */ /* 0x041fe200078e0220 */
[----:B------:R-:W-:Y:S02]  /*7720*/  PRMT R19, RZ, 0x7610, R19 ;  /* 0x00007610ff137816 */ /* 0x000fe40000000013 */
[----:B------:R-:W-:Y:S01]  /*7730*/  PRMT R93, RZ, 0x7610, R93 ;  /* 0x00007610ff5d7816 */ /* 0x000fe2000000005d */
[C---:B-1----:R-:W-:Y:S01]  /*7740*/  IMAD.WIDE R24, R0.reuse, 0x2, R30 ;  /* 0x0000000200187825 */ /* 0x042fe200078e021e */
[----:B------:R0:W3:Y:S03]  /*7750*/  @!P0 LDG.E.U16 R23, desc[UR6][R34.64] ;  /* 0x0000000622178981 */ /* 0x0000e6000c1e1500 */
[----:B------:R-:W-:Y:S01]  /*7760*/  IMAD.WIDE R10, R0, 0x2, R26 ;  /* 0x00000002000a7825 */ /* 0x000fe200078e021a */
[----:B------:R-:W3:Y:S04]  /*7770*/  @!P0 LDG.E.U16 R21, desc[UR6][R24.64] ;  /* 0x0000000618158981 */ /* 0x000ee8000c1e1500 */
[----:B------:R-:W3:Y:S01]  /*7780*/  @!P0 LDG.E.U16 R93, desc[UR6][R10.64] ;  /* 0x000000060a5d8981 */ /* 0x000ee2000c1e1500 */
[----:B------:R-:W-:-:S03]  /*7790*/  PRMT R6, RZ, 0x7610, R6 ;  /* 0x00007610ff067816 */ /* 0x000fc60000000006 */
[----:B----4-:R-:W-:Y:S04]  /*77a0*/  STL [R1+0x1358], R39 ;  /* 0x0013582701007387 */ /* 0x010fe80000100800 */
[----:B------:R-:W-:Y:S04]  /*77b0*/  STL [R1+0x1354], R14 ;  /* 0x0013540e01007387 */ /* 0x000fe80000100800 */
[----:B--2---:R-:W-:Y:S04]  /*77c0*/  STL [R1+0x135c], R2 ;  /* 0x00135c0201007387 */ /* 0x004fe80000100800 */
[----:B------:R1:W-:Y:S02]  /*77d0*/  STL [R1+0x1360], R3 ;  /* 0x0013600301007387 */ /* 0x0003e40000100800 */
[----:B-1----:R-:W-:-:S05]  /*77e0*/  IMAD.WIDE R2, R0, 0x2, R28 ;  /* 0x0000000200027825 */ /* 0x002fca00078e021c */
[----:B------:R1:W2:Y:S04]  /*77f0*/  @!P0 LDG.E.U16 R19, desc[UR6][R2.64] ;  /* 0x0000000602138981 */ /* 0x0002a8000c1e1500 */
[----:B------:R0:W-:Y:S02]  /*7800*/  STL.64 [R1+0xdf0], R34 ;  /* 0x000df02201007387 */ /* 0x0001e40000100a00 */
[----:B0-----:R-:W-:-:S04]  /*7810*/  IMAD R34, R92, 0x7, RZ ;  /* 0x000000075c227824 */ /* 0x001fc800078e02ff */
[----:B------:R-:W-:-:S05]  /*7820*/  IMAD.WIDE R42, R34, 0x2, R26 ;  /* 0x00000002222a7825 */ /* 0x000fca00078e021a */
[----:B------:R-:W4:Y:S04]  /*7830*/  @!P2 LDG.E.U16 R6, desc[UR6][R42.64] ;  /* 0x000000062a06a981 */ /* 0x000f28000c1e1500 */
[----:B------:R-:W-:Y:S04]  /*7840*/  STL.64 [R1+0xde8], R24 ;  /* 0x000de81801007387 */ /* 0x000fe80000100a00 */
[----:B------:R1:W-:Y:S02]  /*7850*/  STL.64 [R1+0xde0], R2 ;  /* 0x000de00201007387 */ /* 0x0003e40000100a00 */
[----:B-1----:R-:W0:Y:S01]  /*7860*/  S2R R2, SR_TID.X ;  /* 0x0000000000027919 */ /* 0x002e220000002100 */
[----:B------:R-:W-:Y:S01]  /*7870*/  VIADD R0, R8, 0xfffffff1 ;  /* 0xfffffff108007836 */ /* 0x000fe20000000000 */
[----:B---3--:R-:W-:Y:S04]  /*7880*/  STL [R1+0x1f80], R23 ;  /* 0x001f801701007387 */ /* 0x008fe80000100800 */
[----:B------:R1:W-:Y:S01]  /*7890*/  STL [R1+0x1368], R12 ;  /* 0x0013680c01007387 */ /* 0x0003e20000100800 */
[----:B------:R-:W-:-:S03]  /*78a0*/  ISETP.GE.U32.AND P0, PT, R0, 0x7fffff72, PT ;  /* 0x7fffff720000780c */ /* 0x000fc60003f06070 */
[----:B------:R3:W-:Y:S04]  /*78b0*/  STL.64 [R1+0xdd8], R10 ;  /* 0x000dd80a01007387 */ /* 0x0007e80000100a00 */
[----:B------:R0:W-:Y:S04]  /*78c0*/  STL [R1+0x1364], R7 ;  /* 0x0013640701007387 */ /* 0x0001e80000100800 */
[----:B------:R-:W-:Y:S01]  /*78d0*/  STL [R1+0x1f84], R21 ;  /* 0x001f841501007387 */ /* 0x000fe20000100800 */
[----:B------:R-:W-:Y:S01]  /*78e0*/  PRMT R20, RZ, 0x7610, R20 ;  /* 0x00007610ff147816 */ /* 0x000fe20000000014 */
[----:B------:R-:W-:-:S02]  /*78f0*/  IMAD.MOV.U32 R24, RZ, RZ, R86 ;  /* 0x000000ffff187224 */ /* 0x000fc400078e0056 */
[----:B------:R-:W-:Y:S01]  /*7900*/  IMAD.MOV.U32 R45, RZ, RZ, R87 ;  /* 0x000000ffff2d7224 */ /* 0x000fe200078e0057 */
[----:B------:R-:W-:Y:S01]  /*7910*/  PRMT R13, RZ, 0x7610, R13 ;  /* 0x00007610ff0d7816 */ /* 0x000fe2000000000d */
[----:B------:R-:W-:Y:S01]  /*7920*/  IMAD.WIDE R86, R34, 0x2, R32 ;  /* 0x0000000222567825 */ /* 0x000fe200078e0220 */
[----:B------:R-:W-:-:S03]  /*7930*/  PRMT R9, RZ, 0x7610, R9 ;  /* 0x00007610ff097816 */ /* 0x000fc60000000009 */
[----:B------:R-:W-:Y:S01]  /*7940*/  IMAD.MOV.U32 R44, RZ, RZ, R88 ;  /* 0x000000ffff2c7224 */ /* 0x000fe200078e0058 */
[----:B------:R-:W4:Y:S01]  /*7950*/  @!P2 LDG.E.U16 R20, desc[UR6][R86.64] ;  /* 0x000000065614a981 */ /* 0x000f22000c1e1500 */
[C---:B0-----:R-:W-:Y:S01]  /*7960*/  IMAD.SHL.U32 R0, R2.reuse, 0x2, RZ ;  /* 0x0000000202007824 */ /* 0x041fe200078e00ff */
[----:B------:R-:W-:Y:S01]  /*7970*/  LOP3.LUT R2, R2, 0x40, RZ, 0xc0, !PT ;  /* 0x0000004002027812 */ /* 0x000fe200078ec0ff */
[----:B------:R-:W-:-:S03]  /*7980*/  IMAD.MOV.U32 R16, RZ, RZ, R89 ;  /* 0x000000ffff107224 */ /* 0x000fc600078e0059 */
[----:B------:R-:W-:Y:S01]  /*7990*/  LOP3.LUT R0, R0, 0x7e, RZ, 0xc0, !PT ;  /* 0x0000007e00007812 */ /* 0x000fe200078ec0ff */
[----:B------:R-:W-:-:S04]  /*79a0*/  IMAD.WIDE R88, R34, 0x2, R30 ;  /* 0x0000000222587825 */ /* 0x000fc800078e021e */
[----:B------:R-:W-:Y:S01]  /*79b0*/  IMAD R0, R2, 0x100, R0 ;  /* 0x0000010002007824 */ /* 0x000fe200078e0200 */
[----:B------:R-:W4:Y:S01]  /*79c0*/  @!P2 LDG.E.U16 R13, desc[UR6][R88.64] ;  /* 0x00000006580da981 */ /* 0x000f22000c1e1500 */
[----:B------:R-:W-:Y:S02]  /*79d0*/  IMAD.MOV.U32 R47, RZ, RZ, R90 ;  /* 0x000000ffff2f7224 */ /* 0x000fe400078e005a */
[----:B------:R-:W-:Y:S02]  /*79e0*/  IMAD.MOV.U32 R46, RZ, RZ, R91 ;  /* 0x000000ffff2e7224 */ /* 0x000fe400078e005b */
[----:B------:R-:W-:Y:S02]  /*79f0*/  VIADD R35, R8, 0xfffffff0 ;  /* 0xfffffff008237836 */ /* 0x000fe40000000000 */
[----:B------:R-:W-:Y:S02]  /*7a00*/  IMAD.MOV.U32 R25, RZ, RZ, R5 ;  /* 0x000000ffff197224 */ /* 0x000fe400078e0005 */
[----:B------:R-:W-:-:S04]  /*7a10*/  IMAD.WIDE R90, R34, 0x2, R28 ;  /* 0x00000002225a7825 */ /* 0x000fc800078e021c */
[----:B------:R-:W-:Y:S01]  /*7a20*/  IMAD.MOV.U32 R5, RZ, RZ, R4 ;  /* 0x000000ffff057224 */ /* 0x000fe200078e0004 */
[----:B------:R-:W4:Y:S04]  /*7a30*/  @!P2 LDG.E.U16 R9, desc[UR6][R90.64] ;  /* 0x000000065a09a981 */ /* 0x000f28000c1e1500 */
[----:B--2---:R-:W-:Y:S04]  /*7a40*/  STL [R1+0x1f88], R19 ;  /* 0x001f881301007387 */ /* 0x004fe80000100800 */
[----:B------:R-:W-:Y:S04]  /*7a50*/  STL [R1+0x1f8c], R93 ;  /* 0x001f8c5d01007387 */ /* 0x000fe80000100800 */
[----:B-1----:R-:W2:Y:S04]  /*7a60*/  LDL.LU R12, [R1+0x3d0] ;  /* 0x0003d000010c7983 */ /* 0x002ea80000300800 */
[----:B------:R-:W2:Y:S04]  /*7a70*/  LDL.LU R49, [R1+0x3cc] ;  /* 0x0003cc0001317983 */ /* 0x000ea80000300800 */
[----:B------:R-:W2:Y:S04]  /*7a80*/  LDL.LU R48, [R1+0x3c8] ;  /* 0x0003c80001307983 */ /* 0x000ea80000300800 */
[----:B------:R-:W2:Y:S04]  /*7a90*/  LDL.LU R14, [R1+0x3c4] ;  /* 0x0003c400010e7983 */ /* 0x000ea80000300800 */
[----:B------:R-:W2:Y:S04]  /*7aa0*/  LDL.LU R39, [R1+0x3c0] ;  /* 0x0003c00001277983 */ /* 0x000ea80000300800 */
[----:B---3--:R-:W3:Y:S04]  /*7ab0*/  LDL.LU R10, [R1+0x3bc] ;  /* 0x0003bc00010a7983 */ /* 0x008ee80000300800 */
[----:B------:R-:W2:Y:S04]  /*7ac0*/  LDL.LU R11, [R1+0x3b8] ;  /* 0x0003b800010b7983 */ /* 0x000ea80000300800 */
[----:B------:R-:W2:Y:S04]  /*7ad0*/  LDL.LU R7, [R1+0x354] ;  /* 0x0003540001077983 */ /* 0x000ea80000300800 */
[----:B------:R-:W2:Y:S04]  /*7ae0*/  LDL.LU R3, [R1+0x350] ;  /* 0x0003500001037983 */ /* 0x000ea80000300800 */
[----:B------:R-:W2:Y:S04]  /*7af0*/  LDL.LU R2, [R1+0x34c] ;  /* 0x00034c0001027983 */ /* 0x000ea80000300800 */
[----:B------:R-:W2:Y:S04]  /*7b00*/  LDL.LU R8, [R1+0x348] ;  /* 0x0003480001087983 */ /* 0x000ea80000300800 */
[----:B------:R-:W2:Y:S04]  /*7b10*/  LDL.LU R4, [R1+0x344] ;  /* 0x0003440001047983 */ /* 0x000ea80000300800 */
[----:B------:R0:W-:Y:S04]  /*7b20*/  STL.64 [R1+0xdd0], R86 ;  /* 0x000dd05601007387 */ /* 0x0001e80000100a00 */
[----:B------:R1:W-:Y:S04]  /*7b30*/  STL.64 [R1+0xdc8], R88 ;  /* 0x000dc85801007387 */ /* 0x0003e80000100a00 */
[----:B0-----:R-:W3:Y:S04]  /*7b40*/  LDL.LU.64 R86, [R1+0x2348] ;  /* 0x0023480001567983 */ /* 0x001ee80000300a00 */
[----:B------:R0:W-:Y:S04]  /*7b50*/  STL.64 [R1+0xdc0], R90 ;  /* 0x000dc05a01007387 */ /* 0x0001e80000100a00 */
[----:B-1----:R-:W3:Y:S04]  /*7b60*/  LDL.LU.64 R88, [R1+0x2340] ;  /* 0x0023400001587983 */ /* 0x002ee80000300a00 */
[----:B------:R-:W-:Y:S04]  /*7b70*/  STL.64 [R1+0xdb8], R42 ;  /* 0x000db82a01007387 */ /* 0x000fe80000100a00 */
[----:B0-----:R-:W3:Y:S04]  /*7b80*/  LDL.LU.64 R90, [R1+0x2338] ;  /* 0x00233800015a7983 */ /* 0x001ee80000300a00 */
[----:B----4-:R0:W-:Y:S04]  /*7b90*/  STL [R1+0x137c], R6 ;  /* 0x00137c0601007387 */ /* 0x0101e80000100800 */
[----:B0-----:R-:W4:Y:S01]  /*7ba0*/  LDL.LU R6, [R1+0x340] ;  /* 0x0003400001067983 */ /* 0x001f220000300800 */
[----:B------:R-:W-:-:S04]  /*7bb0*/  @!UP0 UIADD3 UR8, UPT, UPT, -UR9, 0x100000, URZ ;  /* 0x0010000009088890 */ /* 0x000fc8000fffe1ff */
[----:B------:R-:W-:Y:S02]  /*7bc0*/  @!UP0 USHF.L.U32 UR9, UR8, 0xb, URZ ;  /* 0x0000000b08098899 */ /* 0x000fe400080006ff */
[----:B------:R-:W-:Y:S01]  /*7bd0*/  @!UP0 USHF.L.U32 UR8, UR8, 0x1, URZ ;  /* 0x0000000108088899 */ /* 0x000fe200080006ff */
[----:B------:R-:W-:-:S11]  /*7be0*/  VOTEU.ALL UP0, P1 ;  /* 0x0000000000ff7886 */ /* 0x000fd60000800000 */
[----:B------:R0:W1:Y:S01]  /*7bf0*/  @!UP0 SYNCS.EXCH.64 URZ, [UR76+0x42008], UR8 ;  /* 0x042008084cff85b2 */ /* 0x0000620008000100 */
[----:B------:R0:W-:Y:S04]  /*7c00*/  STS.U16 [R0+UR76], R5 ;  /* 0x0000000500007988 */ /* 0x0001e8000800044c */
[----:B0-----:R-:W3:Y:S04]  /*7c10*/  LDL.LU R5, [R1+0x33c] ;  /* 0x00033c0001057983 */ /* 0x001ee80000300800 */
[----:B------:R-:W-:Y:S04]  /*7c20*/  STL [R1+0x1388], R20 ;  /* 0x0013881401007387 */ /* 0x000fe80000100800 */
[----:B------:R-:W3:Y:S04]  /*7c30*/  LDL.LU R34, [R1+0x338] ;  /* 0x0003380001227983 */ /* 0x000ee80000300800 */
[----:B------:R0:W-:Y:S04]  /*7c40*/  STL [R1+0x1384], R13 ;  /* 0x0013840d01007387 */ /* 0x0001e80000100800 */
[----:B0-----:R-:W3:Y:S04]  /*7c50*/  LDL.LU R13, [R1+0x334] ;  /* 0x00033400010d7983 */ /* 0x001ee80000300800 */
[----:B------:R-:W3:Y:S04]  /*7c60*/  LDL.LU R41, [R1+0x330] ;  /* 0x0003300001297983 */ /* 0x000ee80000300800 */
[----:B------:R0:W-:Y:S04]  /*7c70*/  STL [R1+0x1380], R9 ;  /* 0x0013800901007387 */ /* 0x0001e80000100800 */
[----:B0-----:R-:W3:Y:S04]  /*7c80*/  LDL.LU R9, [R1+0x32c] ;  /* 0x00032c0001097983 */ /* 0x001ee80000300800 */
[----:B------:R-:W3:Y:S04]  /*7c90*/  LDL.LU R42, [R1+0x328] ;  /* 0x00032800012a7983 */ /* 0x000ee80000300800 */
[----:B------:R-:W3:Y:S04]  /*7ca0*/  LDL.LU R22, [R1+0x324] ;  /* 0x0003240001167983 */ /* 0x000ee80000300800 */
[----:B--2---:R0:W-:Y:S04]  /*7cb0*/  STS.U16 [R0+UR76+0x19000], R4 ;  /* 0x0190000400007988 */ /* 0x0041e8000800044c */
[----:B0-----:R-:W2:Y:S04]  /*7cc0*/  LDL.LU R4, [R1+0x320] ;  /* 0x0003200001047983 */ /* 0x001ea80000300800 */
[----:B------:R-:W2:Y:S04]  /*7cd0*/  LDL.LU R43, [R1+0x31c] ;  /* 0x00031c00012b7983 */ /* 0x000ea80000300800 */
[----:B------:R-:W2:Y:S04]  /*7ce0*/  LDL.LU R20, [R1+0x318] ;  /* 0x0003180001147983 */ /* 0x000ea80000300800 */
[----:B----4-:R0:W-:Y:S04]  /*7cf0*/  STS.U16 [R0+UR76+0x1400], R6 ;  /* 0x0014000600007988 */ /* 0x0101e8000800044c */
[----:B0-----:R-:W4:Y:S04]  /*7d00*/  LDL.LU R6, [R1+0x314] ;  /* 0x0003140001067983 */ /* 0x001f280000300800 */
[----:B------:R0:W-:Y:S04]  /*7d10*/  STS.U16 [R0+UR76+0x8000], R45 ;  /* 0x0080002d00007988 */ /* 0x0001e8000800044c */
[----:B------:R1:W-:Y:S04]  /*7d20*/  STS.U16 [R0+UR76+0x10000], R44 ;  /* 0x0100002c00007988 */ /* 0x0003e8000800044c */
[----:B------:R1:W-:Y:S04]  /*7d30*/  STS.U16 [R0+UR76+0x18000], R16 ;  /* 0x0180001000007988 */ /* 0x0003e8000800044c */
[----:B0-----:R-:W4:Y:S04]  /*7d40*/  LDL.LU R45, [R1+0x310] ;  /* 0x00031000012d7983 */ /* 0x001f280000300800 */
[----:B-1----:R-:W4:Y:S04]  /*7d50*/  LDL.LU R44, [R1+0x30c] ;  /* 0x00030c00012c7983 */ /* 0x002f280000300800 */
[----:B------:R0:W-:Y:S04]  /*7d60*/  STS.U16 [R0+UR76+0x400], R47 ;  /* 0x0004002f00007988 */ /* 0x0001e8000800044c */
[----:B------:R-:W4:Y:S04]  /*7d70*/  LDL.LU R16, [R1+0x308] ;  /* 0x0003080001107983 */ /* 0x000f280000300800 */
[----:B------:R1:W-:Y:S04]  /*7d80*/  STS.U16 [R0+UR76+0x8400], R46 ;  /* 0x0084002e00007988 */ /* 0x0003e8000800044c */
[----:B0-----:R-:W4:Y:S04]  /*7d90*/  LDL.LU R47, [R1+0x304] ;  /* 0x00030400012f7983 */ /* 0x001f280000300800 */
[----:B------:R0:W-:Y:S04]  /*7da0*/  STS.U16 [R0+UR76+0x10400], R24 ;  /* 0x0104001800007988 */ /* 0x0001e8000800044c */
[----:B-1----:R-:W4:Y:S04]  /*7db0*/  LDL.LU R46, [R1+0x300] ;  /* 0x00030000012e7983 */ /* 0x002f280000300800 */
        /* <DEDUP_REMOVED lines=12> */
[----:B---3--:R1:W-:Y:S04]  /*7e80*/  STS.U16 [R0+UR76+0x8c00], R10 ;  /* 0x008c000a00007988 */ /* 0x0083e8000800044c */
[----:B0-----:R-:W3:Y:S04]  /*7e90*/  LDL.LU R39, [R1+0x2e4] ;  /* 0x0002e40001277983 */ /* 0x001ee80000300800 */
[----:B------:R0:W-:Y:S04]  /*7ea0*/  STS.U16 [R0+UR76+0x10c00], R11 ;  /* 0x010c000b00007988 */ /* 0x0001e8000800044c */
[----:B-1----:R-:W3:Y:S04]  /*7eb0*/  LDL.LU R10, [R1+0x2e0] ;  /* 0x0002e000010a7983 */ /* 0x002ee80000300800 */
[----:B------:R1:W-:Y:S04]  /*7ec0*/  STS.U16 [R0+UR76+0x18c00], R7 ;  /* 0x018c000700007988 */ /* 0x0003e8000800044c */
[----:B0-----:R-:W3:Y:S04]  /*7ed0*/  LDL.LU R11, [R1+0x2dc] ;  /* 0x0002dc00010b7983 */ /* 0x001ee80000300800 */
[----:B------:R0:W-:Y:S04]  /*7ee0*/  STS.U16 [R0+UR76+0x1000], R3 ;  /* 0x0010000300007988 */ /* 0x0001e8000800044c */
[----:B-1----:R-:W3:Y:S04]  /*7ef0*/  LDL.LU R7, [R1+0x2d8] ;  /* 0x0002d80001077983 */ /* 0x002ee80000300800 */
[----:B------:R1:W-:Y:S04]  /*7f00*/  STS.U16 [R0+UR76+0x9000], R2 ;  /* 0x0090000200007988 */ /* 0x0003e8000800044c */
[----:B0-----:R-:W3:Y:S04]  /*7f10*/  LDL.LU R3, [R1+0x2d4] ;  /* 0x0002d40001037983 */ /* 0x001ee80000300800 */
[----:B-1----:R-:W3:Y:S04]  /*7f20*/  LDL.LU R2, [R1+0x2d0] ;  /* 0x0002d00001027983 */ /* 0x002ee80000300800 */
[----:B------:R0:W-:Y:S04]  /*7f30*/  STS.U16 [R0+UR76+0x11000], R8 ;  /* 0x0110000800007988 */ /* 0x0001e8000800044c */
[----:B------:R1:W-:Y:S04]  /*7f40*/  STS.U16 [R0+UR76+0x9400], R5 ;  /* 0x0094000500007988 */ /* 0x0003e8000800044c */
[----:B0-----:R-:W3:Y:S04]  /*7f50*/  LDL.LU R8, [R1+0x2cc] ;  /* 0x0002cc0001087983 */ /* 0x001ee80000300800 */
[----:B-1----:R-:W3:Y:S04]  /*7f60*/  LDL.LU R5, [R1+0x2c8] ;  /* 0x0002c80001057983 */ /* 0x002ee80000300800 */
[----:B--2---:R0:W-:Y:S04]  /*7f70*/  STS.U16 [R0+UR76+0x1c00], R4 ;  /* 0x001c000400007988 */ /* 0x0041e8000800044c */
[----:B0-----:R-:W2:Y:S04]  /*7f80*/  LDL.LU R4, [R1+0x2c4] ;  /* 0x0002c40001047983 */ /* 0x001ea80000300800 */
        /* <DEDUP_REMOVED lines=13> */
[----:B------:R-:W-:Y:S04]  /*8060*/  STS.U16 [R0+UR76+0x9c00], R43 ;  /* 0x009c002b00007988 */ /* 0x000fe8000800044c */
[----:B0-----:R-:W4:Y:S04]  /*8070*/  LDL.LU R22, [R1+0x23c] ;  /* 0x00023c0001167983 */ /* 0x001f280000300800 */
[----:B------:R-:W-:Y:S04]  /*8080*/  STS.U16 [R0+UR76+0x11c00], R20 ;  /* 0x011c001400007988 */ /* 0x000fe8000800044c */
        /* <DEDUP_REMOVED lines=11> */
[----:B---3--:R-:W-:Y:S04]  /*8140*/  STS.U16 [R0+UR76+0x1a800], R39 ;  /* 0x01a8002700007988 */ /* 0x008fe8000800044c */
[----:B------:R-:W-:Y:S04]  /*8150*/  STS.U16 [R0+UR76+0x2c00], R10 ;  /* 0x002c000a00007988 */ /* 0x000fe8000800044c */
[----:B------:R0:W-:Y:S04]  /*8160*/  STS.U16 [R0+UR76+0x3000], R2 ;  /* 0x0030000200007988 */ /* 0x0001e8000800044c */
[----:B0-----:R-:W3:Y:S04]  /*8170*/  LDL.LU R2, [R1+0x238] ;  /* 0x0002380001027983 */ /* 0x001ee80000300800 */
[----:B------:R-:W3:Y:S04]  /*8180*/  LDL.LU R43, [R1+0x234] ;  /* 0x00023400012b7983 */ /* 0x000ee80000300800 */
        /* <DEDUP_REMOVED lines=13> */
[----:B------:R0:W-:Y:S04]  /*8260*/  STS.U16 [R0+UR76+0xac00], R11 ;  /* 0x00ac000b00007988 */ /* 0x0001e8000800044c */
[----:B------:R-:W3:Y:S04]  /*8270*/  LDL.LU R10, [R1+0x13c] ;  /* 0x00013c00010a7983 */ /* 0x000ee80000300800 */
[----:B------:R1:W-:Y:S04]  /*8280*/  STS.U16 [R0+UR76+0x12c00], R7 ;  /* 0x012c000700007988 */ /* 0x0003e8000800044c */
[----:B0-----:R-:W3:Y:S04]  /*8290*/  LDL.LU R11, [R1+0x138] ;  /* 0x00013800010b7983 */ /* 0x001ee80000300800 */
[----:B------:R0:W-:Y:S04]  /*82a0*/  STS.U16 [R0+UR76+0x1ac00], R3 ;  /* 0x01ac000300007988 */ /* 0x0001e8000800044c */
[----:B-1----:R-:W3:Y:S04]  /*82b0*/  LDL.LU R7, [R1+0x14] ;  /* 0x0000140001077983 */ /* 0x002ee80000300800 */
[----:B------:R1:W-:Y:S04]  /*82c0*/  STS.U16 [R0+UR76+0xb000], R8 ;  /* 0x00b0000800007988 */ /* 0x0003e8000800044c */
[----:B0-----:R-:W3:Y:S04]  /*82d0*/  LDL.LU R3, [R1+0x10] ;  /* 0x0000100001037983 */ /* 0x001ee80000300800 */
[----:B------:R0:W-:Y:S04]  /*82e0*/  STS.U16 [R0+UR76+0x13000], R5 ;  /* 0x0130000500007988 */ /* 0x0001e8000800044c */
[----:B-1----:R-:W3:Y:S04]  /*82f0*/  LDL.LU R8, [R1+0xc] ;  /* 0x00000c0001087983 */ /* 0x002ee80000300800 */
[----:B0-----:R-:W3:Y:S04]  /*8300*/  LDL.LU R5, [R1+0x8] ;  /* 0x0000080001057983 */ /* 0x001ee80000300800 */
[----:B--2---:R0:W-:Y:S04]  /*8310*/  STS.U16 [R0+UR76+0x1b000], R4 ;  /* 0x01b0000400007988 */ /* 0x0041e8000800044c */
[----:B0-----:R-:W2:Y:S04]  /*8320*/  LDL.LU R4, [R1+0x4] ;  /* 0x0000040001047983 */ /* 0x001ea80000300800 */
[----:B----4-:R0:W-:Y:S04]  /*8330*/  STS.U16 [R0+UR76+0x3400], R6 ;  /* 0x0034000600007988 */ /* 0x0101e8000800044c */
[----:B0-----:R-:W4:Y:S04]  /*8340*/  LDL.LU R6, [R1] ;  /* 0x0000000001067983 */ /* 0x001f280000300800 */
[----:B------:R-:W-:Y:S04]  /*8350*/  STS.U16 [R0+UR76+0xb400], R34 ;  /* 0x00b4002200007988 */ /* 0x000fe8000800044c */
[----:B------:R-:W-:Y:S04]  /*8360*/  STS.U16 [R0+UR76+0x13400], R13 ;  /* 0x0134000d00007988 */ /* 0x000fe8000800044c */
[----:B------:R-:W-:Y:S04]  /*8370*/  STS.U16 [R0+UR76+0x1b400], R41 ;  /* 0x01b4002900007988 */ /* 0x000fe8000800044c */
[----:B------:R-:W-:Y:S04]  /*8380*/  STS.U16 [R0+UR76+0x3800], R9 ;  /* 0x0038000900007988 */ /* 0x000fe8000800044c */
[----:B------:R-:W-:Y:S04]  /*8390*/  STS.U16 [R0+UR76+0xb800], R42 ;  /* 0x00b8002a00007988 */ /* 0x000fe8000800044c */
[----:B------:R-:W-:Y:S04]  /*83a0*/  STS.U16 [R0+UR76+0x13800], R22 ;  /* 0x0138001600007988 */ /* 0x000fe8000800044c */
[----:B---3--:R0:W-:Y:S04]  /*83b0*/  STS.U16 [R0+UR76+0x1b800], R2 ;  /* 0x01b8000200007988 */ /* 0x0081e8000800044c */
[----:B------:R-:W-:Y:S01]  /*83c0*/  STS.U16 [R0+UR76+0x3c00], R43 ;  /* 0x003c002b00007988 */ /* 0x000fe2000800044c */
[----:B0-----:R-:W-:-:S03]  /*83d0*/  LOP3.LUT R2, R0, 0x10, RZ, 0x3c, !PT ;  /* 0x0000001000027812 */ /* 0x001fc600078e3cff */
        /* <DEDUP_REMOVED lines=15> */
[----:B------:R0:W-:Y:S04]  /*84d0*/  STS.U16 [R2+UR76+0x1080], R7 ;  /* 0x0010800702007988 */ /* 0x0001e8000800044c */
[----:B------:R1:W-:Y:S04]  /*84e0*/  STS.U16 [R2+UR76+0x9080], R3 ;  /* 0x0090800302007988 */ /* 0x0003e8000800044c */
[----:B0-----:R-:W3:Y:S04]  /*84f0*/  LDL.LU R7, [R1+0x1e4] ;  /* 0x0001e40001077983 */ /* 0x001ee80000300800 */
[----:B------:R-:W-:Y:S04]  /*8500*/  STS.U16 [R2+UR76+0x11080], R8 ;  /* 0x0110800802007988 */ /* 0x000fe8000800044c */
[----:B-1----:R-:W3:Y:S04]  /*8510*/  LDL.LU R3, [R1+0x1e0] ;  /* 0x0001e00001037983 */ /* 0x002ee80000300800 */
[----:B------:R0:W-:Y:S04]  /*8520*/  STS.U16 [R2+UR76+0x19080], R5 ;  /* 0x0190800502007988 */ /* 0x0001e8000800044c */
[----:B0-----:R-:W3:Y:S04]  /*8530*/  LDL.LU R5, [R1+0x1dc] ;  /* 0x0001dc0001057983 */ /* 0x001ee80000300800 */
[----:B------:R-:W3:Y:S04]  /*8540*/  LDL.LU R8, [R1+0x1d8] ;  /* 0x0001d80001087983 */ /* 0x000ee80000300800 */
[----:B--2---:R-:W-:Y:S04]  /*8550*/  STS.U16 [R2+UR76+0x1480], R4 ;  /* 0x0014800402007988 */ /* 0x004fe8000800044c */
[----:B----4-:R0:W-:Y:S04]  /*8560*/  STS.U16 [R2+UR76+0x9480], R6 ;  /* 0x0094800602007988 */ /* 0x0101e8000800044c */
[----:B0-----:R-:W2:Y:S04]  /*8570*/  LDL.LU R6, [R1+0x1d4] ;  /* 0x0001d40001067983 */ /* 0x001ea80000300800 */
[----:B------:R-:W4:Y:S04]  /*8580*/  LDL.LU R4, [R1+0x1d0] ;  /* 0x0001d00001047983 */ /* 0x000f280000300800 */
        /* <DEDUP_REMOVED lines=37> */
[----:B------:R-:W-:Y:S01]  /*87e0*/  STS.U16 [R2+UR76+0x1b880], R54 ;  /* 0x01b8803602007988 */ /* 0x000fe2000800044c */
[----:B------:R-:W-:-:S03]  /*87f0*/  LOP3.LUT R24, R0, 0x20, RZ, 0x3c, !PT ;  /* 0x0000002000187812 */ /* 0x000fc600078e3cff */
[----:B------:R-:W-:Y:S04]  /*8800*/  STS.U16 [R2+UR76+0x3c80], R53 ;  /* 0x003c803502007988 */ /* 0x000fe8000800044c */
[----:B------:R-:W-:Y:S04]  /*8810*/  STS.U16 [R2+UR76+0xbc80], R52 ;  /* 0x00bc803402007988 */ /* 0x000fe8000800044c */
[----:B------:R-:W-:Y:S04]  /*8820*/  STS.U16 [R2+UR76+0x13c80], R51 ;  /* 0x013c803302007988 */ /* 0x000fe8000800044c */
[----:B------:R-:W-:Y:S04]  /*8830*/  STS.U16 [R2+UR76+0x1bc80], R50 ;  /* 0x01bc803202007988 */ /* 0x000fe8000800044c */
[----:B---3--:R-:W-:Y:S04]  /*8840*/  STS.U16 [R2+UR76+0x80], R7 ;  /* 0x0000800702007988 */ /* 0x008fe8000800044c */
[----:B------:R-:W-:Y:S04]  /*8850*/  STS.U16 [R2+UR76+0x8080], R3 ;  /* 0x0080800302007988 */ /* 0x000fe8000800044c */
[----:B------:R0:W-:Y:S04]  /*8860*/  STS.U16 [R2+UR76+0x10080], R5 ;  /* 0x0100800502007988 */ /* 0x0001e8000800044c */
[----:B------:R-:W-:Y:S04]  /*8870*/  STS.U16 [R2+UR76+0x18080], R8 ;  /* 0x0180800802007988 */ /* 0x000fe8000800044c */
[----:B0-----:R-:W3:Y:S04]  /*8880*/  LDL.LU R5, [R1+0x1cc] ;  /* 0x0001cc0001057983 */ /* 0x001ee80000300800 */
[----:B--2---:R0:W-:Y:S04]  /*8890*/  STS.U16 [R24+UR76+0x100], R6 ;  /* 0x0001000618007988 */ /* 0x0041e8000800044c */
[----:B0-----:R-:W2:Y:S04]  /*88a0*/  LDL.LU R6, [R1+0x1c8] ;  /* 0x0001c80001067983 */ /* 0x001ea80000300800 */
[----:B------:R-:W2:Y:S04]  /*88b0*/  LDL.LU R68, [R1+0x1c4] ;  /* 0x0001c40001447983 */ /* 0x000ea80000300800 */
        /* <DEDUP_REMOVED lines=22> */
[----:B----4-:R0:W-:Y:S04]  /*8a20*/  STS.U16 [R24+UR76+0x8100], R4 ;  /* 0x0081000418007988 */ /* 0x0101e8000800044c */
[----:B------:R-:W4:Y:S04]  /*8a30*/  LDL.LU R3, [R1+0xf8] ;  /* 0x0000f80001037983 */ /* 0x000f280000300800 */
[----:B0-----:R-:W4:Y:S04]  /*8a40*/  LDL.LU R4, [R1+0xf4] ;  /* 0x0000f40001047983 */ /* 0x001f280000300800 */
[----:B------:R-:W4:Y:S04]  /*8a50*/  LDL.LU R2, [R1+0xf0] ;  /* 0x0000f00001027983 */ /* 0x000f280000300800 */
[----:B------:R-:W4:Y:S04]  /*8a60*/  LDL.LU R8, [R1+0xec] ;  /* 0x0000ec0001087983 */ /* 0x000f280000300800 */
[----:B---3--:R0:W-:Y:S04]  /*8a70*/  STS.U16 [R24+UR76+0x10100], R5 ;  /* 0x0101000518007988 */ /* 0x0081e8000800044c */
[----:B0-----:R-:W3:Y:S04]  /*8a80*/  LDL.LU R5, [R1+0xe8] ;  /* 0x0000e80001057983 */ /* 0x001ee80000300800 */
[----:B--2---:R0:W-:Y:S04]  /*8a90*/  STS.U16 [R24+UR76+0x18100], R6 ;  /* 0x0181000618007988 */ /* 0x0041e8000800044c */
        /* <DEDUP_REMOVED lines=23> */
[----:B0-----:R-:W2:Y:S04]  /*8c10*/  LDL.LU R6, [R1+0xe4] ;  /* 0x0000e40001067983 */ /* 0x001ea80000300800 */
[----:B----4-:R-:W-:Y:S04]  /*8c20*/  STS.U16 [R24+UR76+0x19900], R3 ;  /* 0x0199000318007988 */ /* 0x010fe8000800044c */
[----:B------:R0:W-:Y:S04]  /*8c30*/  STS.U16 [R24+UR76+0x1d00], R4 ;  /* 0x001d000418007988 */ /* 0x0001e8000800044c */
[----:B0-----:R-:W4:Y:S04]  /*8c40*/  LDL.LU R4, [R1+0xe0] ;  /* 0x0000e00001047983 */ /* 0x001f280000300800 */
[----:B------:R-:W4:Y:S04]  /*8c50*/  LDL.LU R25, [R1+0xdc] ;  /* 0x0000dc0001197983 */ /* 0x000f280000300800 */
        /* <DEDUP_REMOVED lines=20> */
[----:B------:R0:W-:Y:S04]  /*8da0*/  STS.U16 [R24+UR76+0x9d00], R2 ;  /* 0x009d000218007988 */ /* 0x0001e8000800044c */
[----:B------:R-:W4:Y:S04]  /*8db0*/  LDL.LU R3, [R1+0x28] ;  /* 0x0000280001037983 */ /* 0x000f280000300800 */
[----:B------:R1:W-:Y:S04]  /*8dc0*/  STS.U16 [R24+UR76+0x11d00], R8 ;  /* 0x011d000818007988 */ /* 0x0003e8000800044c */
[----:B0-----:R-:W4:Y:S04]  /*8dd0*/  LDL.LU R2, [R1+0x24] ;  /* 0x0000240001027983 */ /* 0x001f280000300800 */
[----:B-1----:R-:W4:Y:S04]  /*8de0*/  LDL.LU R8, [R1+0x20] ;  /* 0x0000200001087983 */ /* 0x002f280000300800 */
[----:B---3--:R0:W-:Y:S04]  /*8df0*/  STS.U16 [R24+UR76+0x19d00], R5 ;  /* 0x019d000518007988 */ /* 0x0081e8000800044c */
[----:B0-----:R-:W3:Y:S04]  /*8e00*/  LDL.LU R5, [R1+0x1c] ;  /* 0x00001c0001057983 */ /* 0x001ee80000300800 */
[----:B--2---:R0:W-:Y:S04]  /*8e10*/  STS.U16 [R24+UR76+0x2100], R6 ;  /* 0x0021000618007988 */ /* 0x0041e8000800044c */
[----:B0-----:R-:W2:Y:S04]  /*8e20*/  LDL.LU R6, [R1+0x18] ;  /* 0x0000180001067983 */ /* 0x001ea80000300800 */
[----:B----4-:R0:W-:Y:S04]  /*8e30*/  STS.U16 [R24+UR76+0xa100], R4 ;  /* 0x00a1000418007988 */ /* 0x0101e8000800044c */
[----:B0-----:R-:W4:Y:S04]  /*8e40*/  LDL.LU R4, [R1+0x1f4] ;  /* 0x0001f40001047983 */ /* 0x001f280000300800 */
[----:B------:R-:W4:Y:S04]  /*8e50*/  LDL.LU R68, [R1+0x1f0] ;  /* 0x0001f00001447983 */ /* 0x000f280000300800 */
        /* <DEDUP_REMOVED lines=48> */
[----:B---3--:R0:W-:Y:S04]  /*9160*/  STS.U16 [R24+UR76+0x13900], R5 ;  /* 0x0139000518007988 */ /* 0x0081e8000800044c */
[----:B-1----:R-:W3:Y:S04]  /*9170*/  LDL.LU R8, [R1+0x22dc] ;  /* 0x0022dc0001087983 */ /* 0x002ee80000300800 */
[----:B0-----:R-:W3:Y:S04]  /*9180*/  LDL.LU R5, [R1+0x22d8] ;  /* 0x0022d80001057983 */ /* 0x001ee80000300800 */
[----:B--2---:R-:W-:Y:S04]  /*9190*/  STS.U16 [R24+UR76+0x1b900], R6 ;  /* 0x01b9000618007988 */ /* 0x004fe8000800044c */
[----:B----4-:R0:W-:Y:S04]  /*91a0*/  STS.U16 [R24+UR76+0x3d00], R4 ;  /* 0x003d000418007988 */ /* 0x0101e8000800044c */
[----:B0-----:R-:W2:Y:S01]  /*91b0*/  LDL.LU R4, [R1+0x22d4] ;  /* 0x0022d40001047983 */ /* 0x001ea20000300800 */
[----:B------:R-:W-:-:S03]  /*91c0*/  LOP3.LUT R6, R0, 0x30, RZ, 0x3c, !PT ;  /* 0x0000003000067812 */ /* 0x000fc600078e3cff */
[----:B------:R0:W-:Y:S04]  /*91d0*/  STS.U16 [R24+UR76+0xbd00], R68 ;  /* 0x00bd004418007988 */ /* 0x0001e8000800044c */
[----:B------:R-:W-:Y:S04]  /*91e0*/  STS.U16 [R24+UR76+0x13d00], R34 ;  /* 0x013d002218007988 */ /* 0x000fe8000800044c */
[----:B------:R-:W-:Y:S01]  /*91f0*/  STS.U16 [R24+UR76+0x1bd00], R25 ;  /* 0x01bd001918007988 */ /* 0x000fe2000800044c */
[----:B0-----:R-:W0:Y:S03]  /*9200*/  LDC R68, c[0x0][0x3a0] ;  /* 0x0000e800ff447b82 */ /* 0x001e260000000800 */
[----:B--2---:R1:W-:Y:S04]  /*9210*/  STS.U16 [R6+UR76+0x180], R4 ;  /* 0x0001800406007988 */ /* 0x0043e8000800044c */
[----:B---3--:R2:W-:Y:S04]  /*9220*/  STS.U16 [R6+UR76+0x8180], R5 ;  /* 0x0081800506007988 */ /* 0x0085e8000800044c */
[----:B-1----:R-:W3:Y:S04]  /*9230*/  LDL.LU R4, [R1+0x22d0] ;  /* 0x0022d00001047983 */ /* 0x002ee80000300800 */
[----:B--2---:R-:W2:Y:S01]  /*9240*/  LDL.LU R5, [R1+0x22cc] ;  /* 0x0022cc0001057983 */ /* 0x004ea20000300800 */
[----:B------:R-:W-:-:S03]  /*9250*/  PRMT R69, RZ, 0x7610, R69 ;  /* 0x00007610ff457816 */ /* 0x000fc60000000045 */
[----:B------:R1:W-:Y:S01]  /*9260*/  STS.U16 [R6+UR76+0x10180], R8 ;  /* 0x0101800806007988 */ /* 0x0003e2000800044c */
[----:B0-----:R-:W-:-:S03]  /*9270*/  VIADD R34, R68, 0xffffffec ;  /* 0xffffffec44227836 */ /* 0x001fc60000000000 */
[----:B------:R0:W-:Y:S01]  /*9280*/  STS.U16 [R6+UR76+0x18180], R2 ;  /* 0x0181800206007988 */ /* 0x0001e2000800044c */
[----:B------:R-:W-:Y:S02]  /*9290*/  PRMT R48, RZ, 0x7610, R48 ;  /* 0x00007610ff307816 */ /* 0x000fe40000000030 */
[----:B------:R-:W-:Y:S01]  /*92a0*/  PRMT R49, RZ, 0x7610, R49 ;  /* 0x00007610ff317816 */ /* 0x000fe20000000031 */
[----:B-1----:R-:W4:Y:S01]  /*92b0*/  LDL.LU R8, [R1+0x22c8] ;  /* 0x0022c80001087983 */ /* 0x002f220000300800 */
[----:B0-----:R-:W-:-:S05]  /*92c0*/  IMAD.WIDE R2, R3, 0x2, R26 ;  /* 0x0000000203027825 */ /* 0x001fca00078e021a */
[----:B------:R0:W4:Y:S01]  /*92d0*/  @!P4 LDG.E.U16 R69, desc[UR6][R2.64] ;  /* 0x000000060245c981 */ /* 0x000122000c1e1500 */
[----:B------:R-:W-:Y:S01]  /*92e0*/  ISETP.GE.U32.AND P4, PT, R34, 0x7fffff6d, PT ;  /* 0x7fffff6d2200780c */ /* 0x000fe20003f86070 */
[----:B------:R-:W-:Y:S02]  /*92f0*/  IMAD R34, R92, 0xc, RZ ;  /* 0x0000000c5c227824 */ /* 0x000fe400078e02ff */
[----:B------:R-:W-:Y:S02]  /*9300*/  STS.U16 [R6+UR76+0x580], R7 ;  /* 0x0005800706007988 */ /* 0x000fe4000800044c */
[C---:B------:R-:W-:Y:S02]  /*9310*/  IMAD.WIDE R24, R34.reuse, 0x2, R32 ;  /* 0x0000000222187825 */ /* 0x040fe400078e0220 */
[----:B------:R0:W-:Y:S04]  /*9320*/  STL.64 [R1+0xd38], R2 ;  /* 0x000d380201007387 */ /* 0x0001e80000100a00 */
[----:B------:R-:W-:Y:S04]  /*9330*/  STS.U16 [R6+UR76+0x8580], R11 ;  /* 0x0085800b06007988 */ /* 0x000fe8000800044c */
[----:B------:R1:W-:Y:S01]  /*9340*/  STS.U16 [R6+UR76+0x10580], R10 ;  /* 0x0105800a06007988 */ /* 0x0003e2000800044c */
[----:B0-----:R-:W-:-:S03]  /*9350*/  IMAD.WIDE R2, R34, 0x2, R30 ;  /* 0x0000000222027825 */ /* 0x001fc600078e021e */
[----:B------:R0:W-:Y:S04]  /*9360*/  STL.64 [R1+0xd30], R24 ;  /* 0x000d301801007387 */ /* 0x0001e80000100a00 */
[----:B------:R-:W4:Y:S01]  /*9370*/  @!P5 LDG.E.U16 R48, desc[UR6][R2.64] ;  /* 0x000000060230d981 */ /* 0x000f22000c1e1500 */
[----:B-1----:R-:W-:-:S03]  /*9380*/  IMAD.WIDE R6, R34, 0x2, R26 ;  /* 0x0000000222067825 */ /* 0x002fc600078e021a */
[----:B------:R-:W4:Y:S01]  /*9390*/  @!P5 LDG.E.U16 R49, desc[UR6][R24.64] ;  /* 0x000000061831d981 */ /* 0x000f22000c1e1500 */
[----:B------:R-:W-:-:S03]  /*93a0*/  IMAD.WIDE R10, R34, 0x2, R28 ;  /* 0x00000002220a7825 */ /* 0x000fc600078e021c */
[----:B------:R1:W-:Y:S04]  /*93b0*/  STL.64 [R1+0xd28], R2 ;  /* 0x000d280201007387 */ /* 0x0003e80000100a00 */
[----:B0-----:R-:W4:Y:S04]  /*93c0*/  LDL.LU.64 R24, [R1+0x22c0] ;  /* 0x0022c00001187983 */ /* 0x001f280000300a00 */
[----:B------:R0:W-:Y:S04]  /*93d0*/  STL.64 [R1+0xd20], R10 ;  /* 0x000d200a01007387 */ /* 0x0001e80000100a00 */
[----:B-1----:R-:W4:Y:S01]  /*93e0*/  LDL.LU.64 R2, [R1+0x22b8] ;  /* 0x0022b80001027983 */ /* 0x002f220000300a00 */
[----:B---3--:R-:W-:-:S02]  /*93f0*/  PRMT R4, RZ, 0x7610, R4 ;  /* 0x00007610ff047816 */ /* 0x008fc40000000004 */
[----:B--2---:R-:W-:-:S04]  /*9400*/  PRMT R5, RZ, 0x7610, R5 ;  /* 0x00007610ff057816 */ /* 0x004fc80000000005 */
[----:B------:R-:W2:Y:S04]  /*9410*/  @!P5 LDG.E.U16 R4, desc[UR6][R6.64] ;  /* 0x000000060604d981 */ /* 0x000ea8000c1e1500 */
[----:B------:R0:W3:Y:S01]  /*9420*/  @!P5 LDG.E.U16 R5, desc[UR6][R10.64] ;  /* 0x000000060a05d981 */ /* 0x0000e2000c1e1500 */
[----:B------:R-:W-:-:S03]  /*9430*/  IADD3 R34, PT, PT, R68, -0x15, RZ ;  /* 0xffffffeb44227810 */ /* 0x000fc60007ffe0ff */
[----:B------:R1:W-:Y:S01]  /*9440*/  STL.64 [R1+0xd18], R6 ;  /* 0x000d180601007387 */ /* 0x0003e20000100a00 */
[----:B------:R-:W-:Y:S01]  /*9450*/  ISETP.GE.U32.AND P5, PT, R34, 0x7fffff6c, PT ;  /* 0x7fffff6c2200780c */ /* 0x000fe20003fa6070 */
[----:B------:R-:W-:-:S04]  /*9460*/  IMAD R34, R92, 0xd, RZ ;  /* 0x0000000d5c227824 */ /* 0x000fc800078e02ff */
[----:B0-----:R-:W-:-:S04]  /*9470*/  IMAD.WIDE R10, R34, 0x2, R28 ;  /* 0x00000002220a7825 */ /* 0x001fc800078e021c */
[C---:B-1----:R-:W-:Y:S01]  /*9480*/  IMAD.WIDE R6, R34.reuse, 0x2, R26 ;  /* 0x0000000222067825 */ /* 0x042fe200078e021a */
[----:B----4-:R-:W-:Y:S04]  /*9490*/  STL [R1+0x114c], R48 ;  /* 0x00114c3001007387 */ /* 0x010fe80000100800 */
[----:B------:R0:W-:Y:S01]  /*94a0*/  STL [R1+0x1150], R49 ;  /* 0x0011503101007387 */ /* 0x0001e20000100800 */
[----:B------:R-:W-:Y:S01]  /*94b0*/  PRMT R24, RZ, 0x7610, R24 ;  /* 0x00007610ff187816 */ /* 0x000fe20000000018 */
[----:B0-----:R-:W-:Y:S01]  /*94c0*/  IMAD.WIDE R48, R34, 0x2, R32 ;  /* 0x0000000222307825 */ /* 0x001fe200078e0220 */
[----:B------:R-:W-:-:S06]  /*94d0*/  PRMT R25, RZ, 0x7610, R25 ;  /* 0x00007610ff197816 */ /* 0x000fcc0000000019 */
[----:B------:R-:W4:Y:S01]  /*94e0*/  @!P6 LDG.E.U16 R25, desc[UR6][R48.64] ;  /* 0x000000063019e981 */ /* 0x000f22000c1e1500 */
[----:B------:R-:W-:Y:S02]  /*94f0*/  PRMT R2, RZ, 0x7610, R2 ;  /* 0x00007610ff027816 */ /* 0x000fe40000000002 */
[----:B------:R-:W-:-:S04]  /*9500*/  PRMT R3, RZ, 0x7610, R3 ;  /* 0x00007610ff037816 */ /* 0x000fc80000000003 */
[----:B------:R-:W4:Y:S04]  /*9510*/  @!P6 LDG.E.U16 R2, desc[UR6][R6.64] ;  /* 0x000000060602e981 */ /* 0x000f28000c1e1500 */
[----:B------:R0:W4:Y:S04]  /*9520*/  @!P6 LDG.E.U16 R3, desc[UR6][R10.64] ;  /* 0x000000060a03e981 */ /* 0x000128000c1e1500 */
[----:B--2---:R-:W-:Y:S04]  /*9530*/  STL [R1+0x1144], R4 ;  /* 0x0011440401007387 */ /* 0x004fe80000100800 */
[----:B---3--:R1:W-:Y:S02]  /*9540*/  STL [R1+0x1148], R5 ;  /* 0x0011480501007387 */ /* 0x0083e40000100800 */
[----:B-1----:R-:W-:-:S05]  /*9550*/  IMAD.WIDE R4, R34, 0x2, R30 ;  /* 0x0000000222047825 */ /* 0x002fca00078e021e */
[----:B------:R-:W2:Y:S01]  /*9560*/  @!P6 LDG.E.U16 R24, desc[UR6][R4.64] ;  /* 0x000000060418e981 */ /* 0x000ea2000c1e1500 */
[----:B------:R-:W-:-:S03]  /*9570*/  VIADD R34, R68, 0xffffffea ;  /* 0xffffffea44227836 */ /* 0x000fc60000000000 */
[----:B------:R1:W-:Y:S02]  /*9580*/  STL.64 [R1+0xd10], R48 ;  /* 0x000d103001007387 */ /* 0x0003e40000100a00 */
[----:B------:R-:W-:Y:S02]  /*9590*/  ISETP.GE.U32.AND P6, PT, R34, 0x7fffff6b, PT ;  /* 0x7fffff6b2200780c */ /* 0x000fe40003fc6070 */
[----:B------:R3:W-:Y:S01]  /*95a0*/  STL.64 [R1+0xd08], R4 ;  /* 0x000d080401007387 */ /* 0x0007e20000100a00 */
[----:B------:R-:W-:Y:S01]  /*95b0*/  IMAD R34, R92, 0xe, RZ ;  /* 0x0000000e5c227824 */ /* 0x000fe200078e02ff */
[----:B------:R-:W-:Y:S02]  /*95c0*/  PRMT R17, RZ, 0x7610, R17 ;  /* 0x00007610ff117816 */ /* 0x000fe40000000011 */
[----:B-1----:R-:W4:Y:S04]  /*95d0*/  LDL.LU.64 R48, [R1+0x22b0] ;  /* 0x0022b00001307983 */ /* 0x002f280000300a00 */
[----:B------:R0:W-:Y:S04]  /*95e0*/  STL.64 [R1+0xd00], R10 ;  /* 0x000d000a01007387 */ /* 0x0001e80000100a00 */
[----:B---3--:R-:W3:Y:S04]  /*95f0*/  LDL.LU.64 R4, [R1+0x22a8] ;  /* 0x0022a80001047983 */ /* 0x008ee80000300a00 */
[----:B------:R1:W-:Y:S01]  /*9600*/  STL.64 [R1+0xcf8], R6 ;  /* 0x000cf80601007387 */ /* 0x0003e20000100a00 */
[----:B------:R-:W-:-:S02]  /*9610*/  PRMT R15, RZ, 0x7610, R15 ;  /* 0x00007610ff0f7816 */ /* 0x000fc4000000000f */
[----:B------:R-:W-:Y:S01]  /*9620*/  PRMT R18, RZ, 0x7610, R18 ;  /* 0x00007610ff127816 */ /* 0x000fe20000000012 */
[----:B0-----:R-:W-:Y:S01]  /*9630*/  IMAD.WIDE R10, R34, 0x2, R30 ;  /* 0x00000002220a7825 */ /* 0x001fe200078e021e */
[----:B------:R-:W-:-:S04]  /*9640*/  PRMT R13, RZ, 0x7610, R13 ;  /* 0x00007610ff0d7816 */ /* 0x000fc8000000000d */
[----:B------:R-:W3:Y:S01]  /*9650*/  @!P0 LDG.E.U16 R15, desc[UR6][R10.64] ;  /* 0x000000060a0f8981 */ /* 0x000ee2000c1e1500 */
[----:B-1----:R-:W-:-:S05]  /*9660*/  IMAD.WIDE R6, R34, 0x2, R28 ;  /* 0x0000000222067825 */ /* 0x002fca00078e021c */
[----:B------:R-:W3:Y:S04]  /*9670*/  @!P0 LDG.E.U16 R18, desc[UR6][R6.64] ;  /* 0x0000000606128981 */ /* 0x000ee8000c1e1500 */
[----:B--2---:R-:W-:Y:S04]  /*9680*/  STL [R1+0x113c], R24 ;  /* 0x00113c1801007387 */ /* 0x004fe80000100800 */
[----:B----4-:R0:W-:Y:S02]  /*9690*/  STL [R1+0x1140], R25 ;  /* 0x0011401901007387 */ /* 0x0101e40000100800 */
[----:B0-----:R-:W-:-:S05]  /*96a0*/  IMAD.WIDE R24, R34, 0x2, R32 ;  /* 0x0000000222187825 */ /* 0x001fca00078e0220 */
[----:B------:R0:W2:Y:S04]  /*96b0*/  @!P0 LDG.E.U16 R17, desc[UR6][R24.64] ;  /* 0x0000000618118981 */ /* 0x0000a8000c1e1500 */
[----:B------:R-:W-:Y:S04]  /*96c0*/  STL [R1+0x1134], R2 ;  /* 0x0011340201007387 */ /* 0x000fe80000100800 */
[----:B------:R1:W-:Y:S02]  /*96d0*/  STL [R1+0x1138], R3 ;  /* 0x0011380301007387 */ /* 0x0003e40000100800 */
[----:B-1----:R-:W-:-:S05]  /*96e0*/  IMAD.WIDE R2, R34, 0x2, R26 ;  /* 0x0000000222027825 */ /* 0x002fca00078e021a */
[----:B------:R1:W4:Y:S01]  /*96f0*/  @!P0 LDG.E.U16 R13, desc[UR6][R2.64] ;  /* 0x00000006020d8981 */ /* 0x000322000c1e1500 */
[----:B------:R-:W-:Y:S01]  /*9700*/  VIADD R34, R68, 0xffffffe9 ;  /* 0xffffffe944227836 */ /* 0x000fe20000000000 */
[----:B------:R-:W-:Y:S02]  /*9710*/  ISETP.GE.U32.AND P2, PT, R35, 0x7fffff71, PT ;  /* 0x7fffff712300780c */ /* 0x000fe40003f46070 */
[----:B------:R0:W-:Y:S02]  /*9720*/  STL.64 [R1+0xcf0], R24 ;  /* 0x000cf01801007387 */ /* 0x0001e40000100a00 */
[----:B------:R-:W-:Y:S01]  /*9730*/  ISETP.GE.U32.AND P0, PT, R34, 0x7fffff6a, PT ;  /* 0x7fffff6a2200780c */ /* 0x000fe20003f06070 */
[----:B------:R-:W-:Y:S01]  /*9740*/  IMAD R34, R92, 0xf, RZ ;  /* 0x0000000f5c227824 */ /* 0x000fe200078e02ff */
[----:B------:R1:W-:Y:S01]  /*9750*/  STL.64 [R1+0xce8], R10 ;  /* 0x000ce80a01007387 */ /* 0x0003e20000100a00 */
[----:B------:R-:W-:-:S03]  /*9760*/  PRMT R48, RZ, 0x7610, R48 ;  /* 0x00007610ff307816 */ /* 0x000fc60000000030 */
[----:B------:R1:W-:Y:S01]  /*9770*/  STL.64 [R1+0xce0], R6 ;  /* 0x000ce00601007387 */ /* 0x0003e20000100a00 */
[----:B------:R-:W-:Y:S02]  /*9780*/  PRMT R49, RZ, 0x7610, R49 ;  /* 0x00007610ff317816 */ /* 0x000fe40000000031 */
[----:B---3--:R-:W-:Y:S01]  /*9790*/  PRMT R4, RZ, 0x7610, R4 ;  /* 0x00007610ff047816 */ /* 0x008fe20000000004 */
[----:B0-----:R-:W-:Y:S01]  /*97a0*/  IMAD.WIDE R24, R34, 0x2, R32 ;  /* 0x0000000222187825 */ /* 0x001fe200078e0220 */
[----:B------:R-:W-:-:S03]  /*97b0*/  PRMT R5, RZ, 0x7610, R5 ;  /* 0x00007610ff057816 */ /* 0x000fc60000000005 */
[C---:B-1----:R-:W-:Y:S01]  /*97c0*/  IMAD.WIDE R10, R34.reuse, 0x2, R28 ;  /* 0x00000002220a7825 */ /* 0x042fe200078e021c */
[----:B------:R-:W3:Y:S03]  /*97d0*/  @!P2 LDG.E.U16 R49, desc[UR6][R24.64] ;  /* 0x000000061831a981 */ /* 0x000ee6000c1e1500 */
[C---:B------:R-:W-:Y:S01]  /*97e0*/  IMAD.WIDE R6, R34.reuse, 0x2, R26 ;  /* 0x0000000222067825 */ /* 0x040fe200078e021a */
[----:B------:R0:W3:Y:S04]  /*97f0*/  @!P2 LDG.E.U16 R5, desc[UR6][R10.64] ;  /* 0x000000060a05a981 */ /* 0x0000e8000c1e1500 */
[----:B------:R1:W3:Y:S04]  /*9800*/  @!P2 LDG.E.U16 R4, desc[UR6][R6.64] ;  /* 0x000000060604a981 */ /* 0x0002e8000c1e1500 */
[----:B--2---:R-:W-:Y:S04]  /*9810*/  STL [R1+0x1f90], R17 ;  /* 0x001f901101007387 */ /* 0x004fe80000100800 */
[----:B------:R2:W-:Y:S02]  /*9820*/  STL.64 [R1+0xcd8], R2 ;  /* 0x000cd80201007387 */ /* 0x0005e40000100a00 */
[----:B--2---:R-:W-:-:S05]  /*9830*/  IMAD.WIDE R2, R34, 0x2, R30 ;  /* 0x0000000222027825 */ /* 0x004fca00078e021e */
[----:B------:R-:W2:Y:S04]  /*9840*/  @!P2 LDG.E.U16 R48, desc[UR6][R2.64] ;  /* 0x000000060230a981 */ /* 0x000ea8000c1e1500 */
[----:B------:R-:W-:Y:S04]  /*9850*/  STL [R1+0x1f94], R15 ;  /* 0x001f940f01007387 */ /* 0x000fe80000100800 */
[----:B------:R-:W-:Y:S04]  /*9860*/  STL [R1+0x1f98], R18 ;  /* 0x001f981201007387 */ /* 0x000fe80000100800 */
[----:B----4-:R-:W-:Y:S04]  /*9870*/  STL [R1+0x1f9c], R13 ;  /* 0x001f9c0d01007387 */ /* 0x010fe80000100800 */
[----:B------:R4:W-:Y:S04]  /*9880*/  STL.64 [R1+0xcd0], R24 ;  /* 0x000cd01801007387 */ /* 0x0009e80000100a00 */
[----:B------:R0:W-:Y:S04]  /*9890*/  STL.64 [R1+0xcc8], R2 ;  /* 0x000cc80201007387 */ /* 0x0001e80000100a00 */
[----:B----4-:R-:W4:Y:S04]  /*98a0*/  LDL.LU.64 R24, [R1+0x22a0] ;  /* 0x0022a00001187983 */ /* 0x010f280000300a00 */
[----:B------:R1:W-:Y:S04]  /*98b0*/  STL.64 [R1+0xcc0], R10 ;  /* 0x000cc00a01007387 */ /* 0x0003e80000100a00 */
[----:B0-----:R-:W4:Y:S01]  /*98c0*/  LDL.LU.64 R2, [R1+0x2298] ;  /* 0x0022980001027983 */ /* 0x001f220000300a00 */
[----:B------:R-:W-:-:S03]  /*98d0*/  VIADD R34, R68, 0xffffffe8 ;  /* 0xffffffe844227836 */ /* 0x000fc60000000000 */
[----:B------:R0:W-:Y:S02]  /*98e0*/  STL.64 [R1+0xcb8], R6 ;  /* 0x000cb80601007387 */ /* 0x0001e40000100a00 */
[----:B------:R-:W-:Y:S01]  /*98f0*/  ISETP.GE.U32.AND P2, PT, R34, 0x7fffff69, PT ;  /* 0x7fffff692200780c */ /* 0x000fe20003f46070 */
[----:B------:R-:W-:Y:S01]  /*9900*/  IMAD R34, R92, 0x13, RZ ;  /* 0x000000135c227824 */ /* 0x000fe200078e02ff */
[----:B------:R-:W-:Y:S02]  /*9910*/  PRMT R70, RZ, 0x7610, R70 ;  /* 0x00007610ff467816 */ /* 0x000fe40000000046 */
[----:B------:R-:W-:Y:S01]  /*9920*/  PRMT R71, RZ, 0x7610, R71 ;  /* 0x00007610ff477816 */ /* 0x000fe20000000047 */
[C---:B-1----:R-:W-:Y:S01]  /*9930*/  IMAD.WIDE R10, R34.reuse, 0x2, R30 ;  /* 0x00000002220a7825 */ /* 0x042fe200078e021e */
[----:B------:R-:W-:Y:S02]  /*9940*/  PRMT R72, RZ, 0x7610, R72 ;  /* 0x00007610ff487816 */ /* 0x000fe40000000048 */
[----:B------:R-:W-:Y:S01]  /*9950*/  PRMT R73, RZ, 0x7610, R73 ;  /* 0x00007610ff497816 */ /* 0x000fe20000000049 */
[C---:B0-----:R-:W-:Y:S01]  /*9960*/  IMAD.WIDE R6, R34.reuse, 0x2, R28 ;  /* 0x0000000222067825 */ /* 0x041fe200078e021c */
[----:B------:R-:W4:Y:S04]  /*9970*/  @!P4 LDG.E.U16 R71, desc[UR6][R10.64] ;  /* 0x000000060a47c981 */ /* 0x000f28000c1e1500 */
[----:B------:R-:W4:Y:S04]  /*9980*/  @!P4 LDG.E.U16 R72, desc[UR6][R6.64] ;  /* 0x000000060648c981 */ /* 0x000f28000c1e1500 */
[----:B--2---:R-:W-:Y:S04]  /*9990*/  STL [R1+0x1344], R48 ;  /* 0x0013443001007387 */ /* 0x004fe80000100800 */
[----:B---3--:R0:W-:Y:S04]  /*99a0*/  STL [R1+0x1348], R49 ;  /* 0x0013483101007387 */ /* 0x0081e80000100800 */
[----:B------:R-:W-:Y:S04]  /*99b0*/  STL [R1+0x133c], R4 ;  /* 0x00133c0401007387 */ /* 0x000fe80000100800 */
[----:B------:R1:W-:Y:S01]  /*99c0*/  STL [R1+0x1340], R5 ;  /* 0x0013400501007387 */ /* 0x0003e20000100800 */
[----:B0-----:R-:W-:-:S05]  /*99d0*/  IMAD.WIDE R48, R34, 0x2, R32 ;  /* 0x0000000222307825 */ /* 0x001fca00078e0220 */
[----:B------:R0:W2:Y:S01]  /*99e0*/  @!P4 LDG.E.U16 R70, desc[UR6][R48.64] ;  /* 0x000000063046c981 */ /* 0x0000a2000c1e1500 */
[----:B-1----:R-:W-:-:S04]  /*99f0*/  IMAD.WIDE R4, R34, 0x2, R26 ;  /* 0x0000000222047825 */ /* 0x002fc800078e021a */
[----:B------:R-:W-:Y:S01]  /*9a00*/  VIADD R34, R68, 0xffffffe4 ;  /* 0xffffffe444227836 */ /* 0x000fe20000000000 */
[----:B------:R1:W3:Y:S04]  /*9a10*/  @!P4 LDG.E.U16 R73, desc[UR6][R4.64] ;  /* 0x000000060449c981 */ /* 0x0002e8000c1e1500 */
[----:B------:R-:W-:Y:S01]  /*9a20*/  ISETP.GE.U32.AND P4, PT, R34, 0x7fffff65, PT ;  /* 0x7fffff652200780c */ /* 0x000fe20003f86070 */
[----:B------:R0:W-:Y:S01]  /*9a30*/  STL.64 [R1+0xc50], R48 ;  /* 0x000c503001007387 */ /* 0x0001e20000100a00 */
[----:B------:R-:W-:Y:S01]  /*9a40*/  IMAD R34, R92, 0x14, RZ ;  /* 0x000000145c227824 */ /* 0x000fe200078e02ff */
[----:B----4-:R-:W-:Y:S02]  /*9a50*/  PRMT R24, RZ, 0x7610, R24 ;  /* 0x00007610ff187816 */ /* 0x010fe40000000018 */
[----:B------:R4:W-:Y:S01]  /*9a60*/  STL.64 [R1+0xc48], R10 ;  /* 0x000c480a01007387 */ /* 0x0009e20000100a00 */
[----:B------:R-:W-:-:S03]  /*9a70*/  PRMT R25, RZ, 0x7610, R25 ;  /* 0x00007610ff197816 */ /* 0x000fc60000000019 */
[----:B------:R1:W-:Y:S01]  /*9a80*/  STL.64 [R1+0xc40], R6 ;  /* 0x000c400601007387 */ /* 0x0003e20000100a00 */
[----:B------:R-:W-:-:S03]  /*9a90*/  PRMT R2, RZ, 0x7610, R2 ;  /* 0x00007610ff027816 */ /* 0x000fc60000000002 */
[----:B------:R4:W-:Y:S01]  /*9aa0*/  STL.64 [R1+0xc38], R4 ;  /* 0x000c380401007387 */ /* 0x0009e20000100a00 */
[----:B0-----:R-:W-:Y:S01]  /*9ab0*/  IMAD.WIDE R48, R34, 0x2, R32 ;  /* 0x0000000222307825 */ /* 0x001fe200078e0220 */
[----:B------:R-:W-:-:S03]  /*9ac0*/  PRMT R3, RZ, 0x7610, R3 ;  /* 0x00007610ff037816 */ /* 0x000fc60000000003 */
[----:B----4-:R-:W-:-:S04]  /*9ad0*/  IMAD.WIDE R10, R34, 0x2, R28 ;  /* 0x00000002220a7825 */ /* 0x010fc800078e021c */
[----:B-1----:R-:W-:-:S04]  /*9ae0*/  IMAD.WIDE R6, R34, 0x2, R26 ;  /* 0x0000000222067825 */ /* 0x002fc800078e021a */
[----:B------:R-:W-:Y:S01]  /*9af0*/  IMAD.WIDE R4, R34, 0x2, R30 ;  /* 0x0000000222047825 */ /* 0x000fe200078e021e */
[----:B------:R0:W-:Y:S04]  /*9b00*/  STL.64 [R1+0xc30], R48 ;  /* 0x000c303001007387 */ /* 0x0001e80000100a00 */
[----:B------:R-:W4:Y:S04]  /*9b10*/  @!P5 LDG.E.U16 R24, desc[UR6][R4.64] ;  /* 0x000000060418d981 */ /* 0x000f28000c1e1500 */
[----:B------:R-:W2:Y:S04]  /*9b20*/  @!P5 LDG.E.U16 R25, desc[UR6][R48.64] ;  /* 0x000000063019d981 */ /* 0x000ea8000c1e1500 */
[----:B------:R1:W-:Y:S04]  /*9b30*/  STL.64 [R1+0xc28], R4 ;  /* 0x000c280401007387 */ /* 0x0003e80000100a00 */
[----:B------:R-:W3:Y:S04]  /*9b40*/  @!P5 LDG.E.U16 R2, desc[UR6][R6.64] ;  /* 0x000000060602d981 */ /* 0x000ee8000c1e1500 */
[----:B0-----:R-:W3:Y:S04]  /*9b50*/  LDL.LU.64 R48, [R1+0x2290] ;  /* 0x0022900001307983 */ /* 0x001ee80000300a00 */
[----:B------:R0:W3:Y:S04]  /*9b60*/  @!P5 LDG.E.U16 R3, desc[UR6][R10.64] ;  /* 0x000000060a03d981 */ /* 0x0000e8000c1e1500 */
[----:B------:R0:W-:Y:S04]  /*9b70*/  STL.64 [R1+0xc20], R10 ;  /* 0x000c200a01007387 */ /* 0x0001e80000100a00 */
[----:B-1----:R-:W3:Y:S01]  /*9b80*/  LDL.LU.64 R4, [R1+0x2288] ;  /* 0x0022880001047983 */ /* 0x002ee20000300a00 */
[----:B------:R-:W-:-:S03]  /*9b90*/  VIADD R34, R68, 0xffffffe3 ;  /* 0xffffffe344227836 */ /* 0x000fc60000000000 */
[----:B------:R1:W-:Y:S02]  /*9ba0*/  STL.64 [R1+0xc18], R6 ;  /* 0x000c180601007387 */ /* 0x0003e40000100a00 */
[----:B------:R-:W-:Y:S01]  /*9bb0*/  ISETP.GE.U32.AND P5, PT, R34, 0x7fffff64, PT ;  /* 0x7fffff642200780c */ /* 0x000fe20003fa6070 */
[----:B------:R-:W-:-:S04]  /*9bc0*/  IMAD R34, R92, 0x15, RZ ;  /* 0x000000155c227824 */ /* 0x000fc800078e02ff */
[----:B0-----:R-:W-:-:S04]  /*9bd0*/  IMAD.WIDE R10, R34, 0x2, R28 ;  /* 0x00000002220a7825 */ /* 0x001fc800078e021c */
[C---:B-1----:R-:W-:Y:S01]  /*9be0*/  IMAD.WIDE R6, R34.reuse, 0x2, R26 ;  /* 0x0000000222067825 */ /* 0x042fe200078e021a */
[----:B----4-:R-:W-:Y:S04]  /*9bf0*/  STL [R1+0x1050], R24 ;  /* 0x0010501801007387 */ /* 0x010fe80000100800 */
[----:B--2---:R0:W-:Y:S04]  /*9c00*/  STL [R1+0x1054], R25 ;  /* 0x0010541901007387 */ /* 0x0041e80000100800 */
[----:B---3--:R-:W-:Y:S01]  /*9c10*/  STL [R1+0x1048], R2 ;  /* 0x0010480201007387 */ /* 0x008fe20000100800 */
[----:B0-----:R-:W-:Y:S01]  /*9c20*/  IMAD.WIDE R24, R34, 0x2, R32 ;  /* 0x0000000222187825 */ /* 0x001fe200078e0220 */
[----:B------:R-:W-:-:S02]  /*9c30*/  PRMT R48, RZ, 0x7610, R48 ;  /* 0x00007610ff307816 */ /* 0x000fc40000000030 */
[----:B------:R-:W-:Y:S01]  /*9c40*/  PRMT R49, RZ, 0x7610, R49 ;  /* 0x00007610ff317816 */ /* 0x000fe20000000031 */
[----:B------:R0:W-:Y:S05]  /*9c50*/  STL [R1+0x104c], R3 ;  /* 0x00104c0301007387 */ /* 0x0001ea0000100800 */
[----:B------:R-:W2:Y:S01]  /*9c60*/  @!P6 LDG.E.U16 R49, desc[UR6][R24.64] ;  /* 0x000000061831e981 */ /* 0x000ea2000c1e1500 */
[----:B0-----:R-:W-:-:S05]  /*9c70*/  IMAD.WIDE R2, R34, 0x2, R30 ;  /* 0x0000000222027825 */ /* 0x001fca00078e021e */
[----:B------:R-:W3:Y:S01]  /*9c80*/  @!P6 LDG.E.U16 R48, desc[UR6][R2.64] ;  /* 0x000000060230e981 */ /* 0x000ee2000c1e1500 */
[----:B------:R-:W-:Y:S02]  /*9c90*/  PRMT R4, RZ, 0x7610, R4 ;  /* 0x00007610ff047816 */ /* 0x000fe40000000004 */
[----:B------:R-:W-:-:S04]  /*9ca0*/  PRMT R5, RZ, 0x7610, R5 ;  /* 0x00007610ff057816 */ /* 0x000fc80000000005 */
[----:B------:R-:W4:Y:S04]  /*9cb0*/  @!P6 LDG.E.U16 R4, desc[UR6][R6.64] ;  /* 0x000000060604e981 */ /* 0x000f28000c1e1500 */
[----:B------:R0:W4:Y:S01]  /*9cc0*/  @!P6 LDG.E.U16 R5, desc[UR6][R10.64] ;  /* 0x000000060a05e981 */ /* 0x000122000c1e1500 */
        /* <DEDUP_REMOVED lines=8> */
[----:B0-----:R-:W4:Y:S04]  /*9d50*/  LDL.LU.64 R2, [R1+0x2278] ;  /* 0x0022780001027983 */ /* 0x001f280000300a00 */
[----:B------:R0:W-:Y:S01]  /*9d60*/  STL.64 [R1+0xbf8], R6 ;  /* 0x000bf80601007387 */ /* 0x0001e20000100a00 */
[----:B------:R-:W-:-:S02]  /*9d70*/  PRMT R22, RZ, 0x7610, R22 ;  /* 0x00007610ff167816 */ /* 0x000fc40000000016 */
[----:B------:R-:W-:Y:S01]  /*9d80*/  PRMT R20, RZ, 0x7610, R20 ;  /* 0x00007610ff147816 */ /* 0x000fe20000000014 */
[----:B-1----:R-:W-:Y:S01]  /*9d90*/  IMAD.WIDE R10, R34, 0x2, R30 ;  /* 0x00000002220a7825 */ /* 0x002fe200078e021e */
[----:B------:R-:W-:-:S04]  /*9da0*/  PRMT R16, RZ, 0x7610, R16 ;  /* 0x00007610ff107816 */ /* 0x000fc80000000010 */
[----:B------:R-:W4:Y:S01]  /*9db0*/  @!P0 LDG.E.U16 R22, desc[UR6][R10.64] ;  /* 0x000000060a168981 */ /* 0x000f22000c1e1500 */
[----:B0-----:R-:W-:-:S05]  /*9dc0*/  IMAD.WIDE R6, R34, 0x2, R28 ;  /* 0x0000000222067825 */ /* 0x001fca00078e021c */
[----:B------:R-:W4:Y:S04]  /*9dd0*/  @!P0 LDG.E.U16 R20, desc[UR6][R6.64] ;  /* 0x0000000606148981 */ /* 0x000f28000c1e1500 */
[----:B---3--:R-:W-:Y:S04]  /*9de0*/  STL [R1+0x112c], R48 ;  /* 0x00112c3001007387 */ /* 0x008fe80000100800 */
[----:B--2---:R0:W-:Y:S02]  /*9df0*/  STL [R1+0x1130], R49 ;  /* 0x0011303101007387 */ /* 0x0041e40000100800 */
[----:B0-----:R-:W-:-:S05]  /*9e00*/  IMAD.WIDE R48, R34, 0x2, R32 ;  /* 0x0000000222307825 */ /* 0x001fca00078e0220 */
[----:B------:R0:W2:Y:S04]  /*9e10*/  @!P0 LDG.E.U16 R9, desc[UR6][R48.64] ;  /* 0x0000000630098981 */ /* 0x0000a8000c1e1500 */
[----:B----4-:R-:W-:Y:S04]  /*9e20*/  STL [R1+0x1124], R4 ;  /* 0x0011240401007387 */ /* 0x010fe80000100800 */
[----:B------:R1:W-:Y:S02]  /*9e30*/  STL [R1+0x1128], R5 ;  /* 0x0011280501007387 */ /* 0x0003e40000100800 */
[----:B-1----:R-:W-:-:S05]  /*9e40*/  IMAD.WIDE R4, R34, 0x2, R26 ;  /* 0x0000000222047825 */ /* 0x002fca00078e021a */
[----:B------:R1:W3:Y:S01]  /*9e50*/  @!P0 LDG.E.U16 R16, desc[UR6][R4.64] ;  /* 0x0000000604108981 */ /* 0x0002e2000c1e1500 */
[----:B------:R-:W-:-:S03]  /*9e60*/  VIADD R34, R68, 0xffffffe1 ;  /* 0xffffffe144227836 */ /* 0x000fc60000000000 */
[----:B------:R0:W-:Y:S02]  /*9e70*/  STL.64 [R1+0xbf0], R48 ;  /* 0x000bf03001007387 */ /* 0x0001e40000100a00 */
[----:B------:R-:W-:Y:S01]  /*9e80*/  ISETP.GE.U32.AND P0, PT, R34, 0x7fffff62, PT ;  /* 0x7fffff622200780c */ /* 0x000fe20003f06070 */
[----:B------:R-:W-:Y:S01]  /*9e90*/  IMAD R34, R92, 0x17, RZ ;  /* 0x000000175c227824 */ /* 0x000fe200078e02ff */
[----:B------:R4:W-:Y:S01]  /*9ea0*/  STL.64 [R1+0xbe8], R10 ;  /* 0x000be80a01007387 */ /* 0x0009e20000100a00 */
[----:B------:R-:W-:-:S03]  /*9eb0*/  PRMT R24, RZ, 0x7610, R24 ;  /* 0x00007610ff187816 */ /* 0x000fc60000000018 */
[----:B------:R1:W-:Y:S01]  /*9ec0*/  STL.64 [R1+0xbe0], R6 ;  /* 0x000be00601007387 */ /* 0x0003e20000100a00 */
[----:B------:R-:W-:Y:S02]  /*9ed0*/  PRMT R25, RZ, 0x7610, R25 ;  /* 0x00007610ff197816 */ /* 0x000fe40000000019 */
[----:B------:R-:W-:Y:S01]  /*9ee0*/  PRMT R2, RZ, 0x7610, R2 ;  /* 0x00007610ff027816 */ /* 0x000fe20000000002 */
[----:B0-----:R-:W-:Y:S01]  /*9ef0*/  IMAD.WIDE R48, R34, 0x2, R32 ;  /* 0x0000000222307825 */ /* 0x001fe200078e0220 */
[----:B------:R-:W-:-:S03]  /*9f00*/  PRMT R3, RZ, 0x7610, R3 ;  /* 0x00007610ff037816 */ /* 0x000fc60000000003 */
[C---:B----4-:R-:W-:Y:S01]  /*9f10*/  IMAD.WIDE R10, R34.reuse, 0x2, R28 ;  /* 0x00000002220a7825 */ /* 0x050fe200078e021c */
[----:B------:R-:W4:Y:S03]  /*9f20*/  @!P2 LDG.E.U16 R25, desc[UR6][R48.64] ;  /* 0x000000063019a981 */ /* 0x000f26000c1e1500 */
[C---:B-1----:R-:W-:Y:S01]  /*9f30*/  IMAD.WIDE R6, R34.reuse, 0x2, R26 ;  /* 0x0000000222067825 */ /* 0x042fe200078e021a */
[----:B------:R0:W4:Y:S04]  /*9f40*/  @!P2 LDG.E.U16 R3, desc[UR6][R10.64] ;  /* 0x000000060a03a981 */ /* 0x000128000c1e1500 */
[----:B------:R1:W4:Y:S04]  /*9f50*/  @!P2 LDG.E.U16 R2, desc[UR6][R6.64] ;  /* 0x000000060602a981 */ /* 0x000328000c1e1500 */
[----:B--2---:R-:W-:Y:S04]  /*9f60*/  STL [R1+0x1fa0], R9 ;  /* 0x001fa00901007387 */ /* 0x004fe80000100800 */
[----:B------:R2:W-:Y:S02]  /*9f70*/  STL.64 [R1+0xbd8], R4 ;  /* 0x000bd80401007387 */ /* 0x0005e40000100a00 */
[----:B--2---:R-:W-:-:S05]  /*9f80*/  IMAD.WIDE R4, R34, 0x2, R30 ;  /* 0x0000000222047825 */ /* 0x004fca00078e021e */
[----:B------:R-:W2:Y:S04]  /*9f90*/  @!P2 LDG.E.U16 R24, desc[UR6][R4.64] ;  /* 0x000000060418a981 */ /* 0x000ea8000c1e1500 */
[----:B------:R-:W-:Y:S04]  /*9fa0*/  STL [R1+0x1fa4], R22 ;  /* 0x001fa41601007387 */ /* 0x000fe80000100800 */
[----:B------:R-:W-:Y:S04]  /*9fb0*/  STL [R1+0x1fa8], R20 ;  /* 0x001fa81401007387 */ /* 0x000fe80000100800 */
[----:B---3--:R-:W-:Y:S04]  /*9fc0*/  STL [R1+0x1fac], R16 ;  /* 0x001fac1001007387 */ /* 0x008fe80000100800 */
[----:B------:R3:W-:Y:S04]  /*9fd0*/  STL.64 [R1+0xbd0], R48 ;  /* 0x000bd03001007387 */ /* 0x0007e80000100a00 */
[----:B------:R0:W-:Y:S04]  /*9fe0*/  STL.64 [R1+0xbc8], R4 ;  /* 0x000bc80401007387 */ /* 0x0001e80000100a00 */
[----:B---3--:R-:W3:Y:S04]  /*9ff0*/  LDL.LU.64 R48, [R1+0x2270] ;  /* 0x0022700001307983 */ /* 0x008ee80000300a00 */
[----:B------:R1:W-:Y:S04]  /*a000*/  STL.64 [R1+0xbc0], R10 ;  /* 0x000bc00a01007387 */ /* 0x0003e80000100a00 */
[----:B0-----:R-:W3:Y:S01]  /*a010*/  LDL.LU.64 R4, [R1+0x2268] ;  /* 0x0022680001047983 */ /* 0x001ee20000300a00 */
        /* <DEDUP_REMOVED lines=10> */
[----:B------:R-:W3:Y:S04]  /*a0c0*/  @!P4 LDG.E.U16 R78, desc[UR6][R10.64] ;  /* 0x000000060a4ec981 */ /* 0x000ee8000c1e1500 */
[----:B------:R-:W3:Y:S04]  /*a0d0*/  @!P4 LDG.E.U16 R79, desc[UR6][R6.64] ;  /* 0x00000006064fc981 */ /* 0x000ee8000c1e1500 */
[----:B--2---:R-:W-:Y:S04]  /*a0e0*/  STL [R1+0x1334], R24 ;  /* 0x0013341801007387 */ /* 0x004fe80000100800 */
[----:B----4-:R0:W-:Y:S04]  /*a0f0*/  STL [R1+0x1338], R25 ;  /* 0x0013381901007387 */ /* 0x0101e80000100800 */
[----:B------:R-:W-:Y:S04]  /*a100*/  STL [R1+0x132c], R2 ;  /* 0x00132c0201007387 */ /* 0x000fe80000100800 */
[----:B------:R1:W-:Y:S01]  /*a110*/  STL [R1+0x1330], R3 ;  /* 0x0013300301007387 */ /* 0x0003e20000100800 */
[----:B0-----:R-:W-:-:S05]  /*a120*/  IMAD.WIDE R24, R34, 0x2, R32 ;  /* 0x0000000222187825 */ /* 0x001fca00078e0220 */
[----:B------:R0:W2:Y:S01]  /*a130*/  @!P4 LDG.E.U16 R74, desc[UR6][R24.64] ;  /* 0x00000006184ac981 */ /* 0x0000a2000c1e1500 */
[----:B-1----:R-:W-:-:S04]  /*a140*/  IMAD.WIDE R2, R34, 0x2, R26 ;  /* 0x0000000222027825 */ /* 0x002fc800078e021a */
[----:B------:R-:W-:Y:S01]  /*a150*/  VIADD R34, R68, 0xffffffdc ;  /* 0xffffffdc44227836 */ /* 0x000fe20000000000 */
[----:B------:R1:W4:Y:S04]  /*a160*/  @!P4 LDG.E.U16 R80, desc[UR6][R2.64] ;  /* 0x000000060250c981 */ /* 0x000328000c1e1500 */
[----:B------:R-:W-:Y:S01]  /*a170*/  ISETP.GE.U32.AND P4, PT, R34, 0x7fffff5d, PT ;  /* 0x7fffff5d2200780c */ /* 0x000fe20003f86070 */
[----:B------:R0:W-:Y:S01]  /*a180*/  STL.64 [R1+0xb50], R24 ;  /* 0x000b501801007387 */ /* 0x0001e20000100a00 */
[----:B------:R-:W-:Y:S01]  /*a190*/  IMAD R34, R92, 0x1c, RZ ;  /* 0x0000001c5c227824 */ /* 0x000fe200078e02ff */
[----:B---3--:R-:W-:Y:S02]  /*a1a0*/  PRMT R48, RZ, 0x7610, R48 ;  /* 0x00007610ff307816 */ /* 0x008fe40000000030 */
[----:B------:R3:W-:Y:S01]  /*a1b0*/  STL.64 [R1+0xb48], R10 ;  /* 0x000b480a01007387 */ /* 0x0007e20000100a00 */
[----:B------:R-:W-:-:S03]  /*a1c0*/  PRMT R49, RZ, 0x7610, R49 ;  /* 0x00007610ff317816 */ /* 0x000fc60000000031 */
[----:B------:R1:W-:Y:S01]  /*a1d0*/  STL.64 [R1+0xb40], R6 ;  /* 0x000b400601007387 */ /* 0x0003e20000100a00 */
[----:B------:R-:W-:-:S03]  /*a1e0*/  PRMT R4, RZ, 0x7610, R4 ;  /* 0x00007610ff047816 */ /* 0x000fc60000000004 */
[----:B------:R3:W-:Y:S01]  /*a1f0*/  STL.64 [R1+0xb38], R2 ;  /* 0x000b380201007387 */ /* 0x0007e20000100a00 */
[----:B0-----:R-:W-:Y:S01]  /*a200*/  IMAD.WIDE R24, R34, 0x2, R32 ;  /* 0x0000000222187825 */ /* 0x001fe200078e0220 */
[----:B------:R-:W-:-:S03]  /*a210*/  PRMT R5, RZ, 0x7610, R5 ;  /* 0x00007610ff057816 */ /* 0x000fc60000000005 */
[C---:B---3--:R-:W-:Y:S01]  /*a220*/  IMAD.WIDE R10, R34.reuse, 0x2, R28 ;  /* 0x00000002220a7825 */ /* 0x048fe200078e021c */
[----:B------:R-:W3:Y:S03]  /*a230*/  @!P5 LDG.E.U16 R49, desc[UR6][R24.64] ;  /* 0x000000061831d981 */ /* 0x000ee6000c1e1500 */
[C---:B-1----:R-:W-:Y:S01]  /*a240*/  IMAD.WIDE R6, R34.reuse, 0x2, R26 ;  /* 0x0000000222067825 */ /* 0x042fe200078e021a */
[----:B------:R0:W2:Y:S03]  /*a250*/  @!P5 LDG.E.U16 R5, desc[UR6][R10.64] ;  /* 0x000000060a05d981 */ /* 0x0000a6000c1e1500 */
[----:B------:R-:W-:Y:S01]  /*a260*/  IMAD.WIDE R2, R34, 0x2, R30 ;  /* 0x0000000222027825 */ /* 0x000fe200078e021e */
[----:B------:R1:W2:Y:S04]  /*a270*/  @!P5 LDG.E.U16 R4, desc[UR6][R6.64] ;  /* 0x000000060604d981 */ /* 0x0002a8000c1e1500 */
[----:B------:R-:W2:Y:S04]  /*a280*/  @!P5 LDG.E.U16 R48, desc[UR6][R2.64] ;  /* 0x000000060230d981 */ /* 0x000ea8000c1e1500 */
[----:B------:R0:W-:Y:S04]  /*a290*/  STL.64 [R1+0xb30], R24 ;  /* 0x000b301801007387 */ /* 0x0001e80000100a00 */
[----:B------:R1:W-:Y:S04]  /*a2a0*/  STL.64 [R1+0xb28], R2 ;  /* 0x000b280201007387 */ /* 0x0003e80000100a00 */
[----:B0-----:R-:W4:Y:S04]  /*a2b0*/  LDL.LU.64 R24, [R1+0x2260] ;  /* 0x0022600001187983 */ /* 0x001f280000300a00 */
[----:B------:R0:W-:Y:S04]  /*a2c0*/  STL.64 [R1+0xb20], R10 ;  /* 0x000b200a01007387 */ /* 0x0001e80000100a00 */
[----:B-1----:R-:W4:Y:S01]  /*a2d0*/  LDL.LU.64 R2, [R1+0x2258] ;  /* 0x0022580001027983 */ /* 0x002f220000300a00 */
[----:B------:R-:W-:-:S03]  /*a2e0*/  VIADD R34, R68, 0xffffffdb ;  /* 0xffffffdb44227836 */ /* 0x000fc60000000000 */
[----:B------:R1:W-:Y:S02]  /*a2f0*/  STL.64 [R1+0xb18], R6 ;  /* 0x000b180601007387 */ /* 0x0003e40000100a00 */
[----:B------:R-:W-:Y:S01]  /*a300*/  ISETP.GE.U32.AND P5, PT, R34, 0x7fffff5c, PT ;  /* 0x7fffff5c2200780c */ /* 0x000fe20003fa6070 */
[----:B------:R-:W-:Y:S01]  /*a310*/  IMAD R34, R92, 0x1d, RZ ;  /* 0x0000001d5c227824 */ /* 0x000fe200078e02ff */
[----:B------:R-:W-:Y:S02]  /*a320*/  PRMT R46, RZ, 0x7610, R46 ;  /* 0x00007610ff2e7816 */ /* 0x000fe4000000002e */
[----:B------:R-:W-:Y:S01]  /*a330*/  PRMT R47, RZ, 0x7610, R47 ;  /* 0x00007610ff2f7816 */ /* 0x000fe2000000002f */
[----:B0-----:R-:W-:-:S04]  /*a340*/  IMAD.WIDE R10, R34, 0x2, R28 ;  /* 0x00000002220a7825 */ /* 0x001fc800078e021c */
[C---:B-1----:R-:W-:Y:S01]  /*a350*/  IMAD.WIDE R6, R34.reuse, 0x2, R26 ;  /* 0x0000000222067825 */ /* 0x042fe200078e021a */
[----:B--2---:R-:W-:Y:S04]  /*a360*/  STL [R1+0x1040], R48 ;  /* 0x0010403001007387 */ /* 0x004fe80000100800 */
[----:B---3--:R0:W-:Y:S04]  /*a370*/  STL [R1+0x1044], R49 ;  /* 0x0010443101007387 */ /* 0x0081e80000100800 */
[----:B------:R-:W-:Y:S04]  /*a380*/  STL [R1+0x1038], R4 ;  /* 0x0010380401007387 */ /* 0x000fe80000100800 */
[----:B------:R1:W-:Y:S01]  /*a390*/  STL [R1+0x103c], R5 ;  /* 0x00103c0501007387 */ /* 0x0003e20000100800 */
[----:B0-----:R-:W-:-:S05]  /*a3a0*/  IMAD.WIDE R48, R34, 0x2, R32 ;  /* 0x0000000222307825 */ /* 0x001fca00078e0220 */
[----:B------:R-:W2:Y:S01]  /*a3b0*/  @!P6 LDG.E.U16 R47, desc[UR6][R48.64] ;  /* 0x00000006302fe981 */ /* 0x000ea2000c1e1500 */
[----:B-1----:R-:W-:-:S05]  /*a3c0*/  IMAD.WIDE R4, R34, 0x2, R30 ;  /* 0x0000000222047825 */ /* 0x002fca00078e021e */
[----:B------:R-:W3:Y:S01]  /*a3d0*/  @!P6 LDG.E.U16 R46, desc[UR6][R4.64] ;  /* 0x00000006042ee981 */ /* 0x000ee2000c1e1500 */
[----:B----4-:R-:W-:Y:S02]  /*a3e0*/  PRMT R2, RZ, 0x7610, R2 ;  /* 0x00007610ff027816 */ /* 0x010fe40000000002 */
        /* <DEDUP_REMOVED lines=65> */
[----:B0-----:R-:W-:Y:S01]  /*a800*/  IMAD.WIDE R6, R34, 0x2, R28 ;  /* 0x0000000222067825 */ /* 0x001fe200078e021c */
[----:B------:R-:W3:Y:S04]  /*a810*/  @!P4 LDG.E.U16 R82, desc[UR6][R10.64] ;  /* 0x000000060a52c981 */ /* 0x000ee8000c1e1500 */
[----:B------:R-:W3:Y:S01]  /*a820*/  @!P4 LDG.E.U16 R83, desc[UR6][R6.64] ;  /* 0x000000060653c981 */ /* 0x000ee2000c1e1500 */
[----:B------:R-:W-:-:S02]  /*a830*/  PRMT R44, RZ, 0x7610, R44 ;  /* 0x00007610ff2c7816 */ /* 0x000fc4000000002c */
[----:B------:R-:W-:Y:S01]  /*a840*/  PRMT R45, RZ, 0x7610, R45 ;  /* 0x00007610ff2d7816 */ /* 0x000fe2000000002d */
        /* <DEDUP_REMOVED lines=10> */
[----:B------:R-:W-:Y:S01]  /*a8f0*/  IMAD R34, R92, 0x24, RZ ;  /* 0x000000245c227824 */ /* 0x000fe200078e02ff */
[----:B------:R0:W-:Y:S01]  /*a900*/  STL.64 [R1+0xa50], R48 ;  /* 0x000a503001007387 */ /* 0x0001e20000100a00 */
[----:B---3--:R-:W-:-:S03]  /*a910*/  PRMT R2, RZ, 0x7610, R2 ;  /* 0x00007610ff027816 */ /* 0x008fc60000000002 */
[----:B------:R3:W-:Y:S01]  /*a920*/  STL.64 [R1+0xa48], R10 ;  /* 0x000a480a01007387 */ /* 0x0007e20000100a00 */
[----:B------:R-:W-:-:S03]  /*a930*/  PRMT R3, RZ, 0x7610, R3 ;  /* 0x00007610ff037816 */ /* 0x000fc60000000003 */
[----:B------:R1:W-:Y:S04]  /*a940*/  STL.64 [R1+0xa40], R6 ;  /* 0x000a400601007387 */ /* 0x0003e80000100a00 */
[----:B------:R3:W-:Y:S01]  /*a950*/  STL.64 [R1+0xa38], R4 ;  /* 0x000a380401007387 */ /* 0x0007e20000100a00 */
[----:B0-----:R-:W-:-:S04]  /*a960*/  IMAD.WIDE R48, R34, 0x2, R32 ;  /* 0x0000000222307825 */ /* 0x001fc800078e0220 */
[C---:B---3--:R-:W-:Y:S01]  /*a970*/  IMAD.WIDE R10, R34.reuse, 0x2, R28 ;  /* 0x00000002220a7825 */ /* 0x048fe200078e021c */
[----:B------:R-:W3:Y:S03]  /*a980*/  @!P5 LDG.E.U16 R45, desc[UR6][R48.64] ;  /* 0x00000006302dd981 */ /* 0x000ee6000c1e1500 */
[C---:B-1----:R-:W-:Y:S01]  /*a990*/  IMAD.WIDE R6, R34.reuse, 0x2, R26 ;  /* 0x0000000222067825 */ /* 0x042fe200078e021a */
[----:B------:R0:W2:Y:S03]  /*a9a0*/  @!P5 LDG.E.U16 R3, desc[UR6][R10.64] ;  /* 0x000000060a03d981 */ /* 0x0000a6000c1e1500 */
[----:B------:R-:W-:Y:S01]  /*a9b0*/  IMAD.WIDE R4, R34, 0x2, R30 ;  /* 0x0000000222047825 */ /* 0x000fe200078e021e */
[----:B------:R-:W2:Y:S04]  /*a9c0*/  @!P5 LDG.E.U16 R2, desc[UR6][R6.64] ;  /* 0x000000060602d981 */ /* 0x000ea8000c1e1500 */
[----:B------:R-:W3:Y:S01]  /*a9d0*/  @!P5 LDG.E.U16 R44, desc[UR6][R4.64] ;  /* 0x00000006042cd981 */ /* 0x000ee2000c1e1500 */
[----:B------:R-:W-:-:S03]  /*a9e0*/  VIADD R34, R68, 0xffffffd3 ;  /* 0xffffffd344227836 */ /* 0x000fc60000000000 */
[----:B------:R1:W-:Y:S02]  /*a9f0*/  STL.64 [R1+0xa30], R48 ;  /* 0x000a303001007387 */ /* 0x0003e40000100a00 */
[----:B------:R-:W-:Y:S02]  /*aa00*/  ISETP.GE.U32.AND P5, PT, R34, 0x7fffff54, PT ;  /* 0x7fffff542200780c */ /* 0x000fe40003fa6070 */
[----:B------:R0:W-:Y:S01]  /*aa10*/  STL.64 [R1+0xa28], R4 ;  /* 0x000a280401007387 */ /* 0x0001e20000100a00 */
[----:B------:R-:W-:Y:S01]  /*aa20*/  IMAD R34, R92, 0x25, RZ ;  /* 0x000000255c227824 */ /* 0x000fe200078e02ff */
[----:B------:R-:W-:Y:S02]  /*aa30*/  PRMT R47, RZ, 0x7610, R47 ;  /* 0x00007610ff2f7816 */ /* 0x000fe4000000002f */
[----:B-1----:R-:W4:Y:S04]  /*aa40*/  LDL.LU R48, [R1+0x2230] ;  /* 0x0022300001307983 */ /* 0x002f280000300800 */
[----:B------:R1:W-:Y:S04]  /*aa50*/  STL.64 [R1+0xa20], R10 ;  /* 0x000a200a01007387 */ /* 0x0003e80000100a00 */
[----:B0-----:R-:W4:Y:S04]  /*aa60*/  LDL.LU.64 R4, [R1+0x2228] ;  /* 0x0022280001047983 */ /* 0x001f280000300a00 */
[----:B------:R-:W-:Y:S01]  /*aa70*/  STL.64 [R1+0xa18], R6 ;  /* 0x000a180601007387 */ /* 0x000fe20000100a00 */
[----:B------:R-:W-:Y:S01]  /*aa80*/  PRMT R46, RZ, 0x7610, R46 ;  /* 0x00007610ff2e7816 */ /* 0x000fe2000000002e */
[----:B-1----:R-:W-:-:S05]  /*aa90*/  IMAD.WIDE R10, R34, 0x2, R30 ;  /* 0x00000002220a7825 */ /* 0x002fca00078e021e */
[----:B------:R-:W4:Y:S04]  /*aaa0*/  @!P6 LDG.E.U16 R46, desc[UR6][R10.64] ;  /* 0x000000060a2ee981 */ /* 0x000f28000c1e1500 */
[----:B--2---:R-:W-:Y:S04]  /*aab0*/  STL [R1+0x1028], R2 ;  /* 0x0010280201007387 */ /* 0x004fe80000100800 */
[----:B------:R0:W-:Y:S04]  /*aac0*/  STL [R1+0x102c], R3 ;  /* 0x00102c0301007387 */ /* 0x0001e80000100800 */
[----:B---3--:R-:W-:Y:S04]  /*aad0*/  STL [R1+0x1030], R44 ;  /* 0x0010302c01007387 */ /* 0x008fe80000100800 */
[----:B------:R1:W-:Y:S01]  /*aae0*/  STL [R1+0x1034], R45 ;  /* 0x0010342d01007387 */ /* 0x0003e20000100800 */
[----:B0-----:R-:W-:-:S05]  /*aaf0*/  IMAD.WIDE R2, R34, 0x2, R32 ;  /* 0x0000000222027825 */ /* 0x001fca00078e0220 */
[----:B------:R0:W-:Y:S01]  /*ab00*/  STL.64 [R1+0xa10], R2 ;  /* 0x000a100201007387 */ /* 0x0001e20000100a00 */
[----:B-1----:R-:W-:-:S03]  /*ab10*/  IMAD.WIDE R44, R34, 0x2, R28 ;  /* 0x00000002222c7825 */ /* 0x002fc600078e021c */
[----:B------:R1:W-:Y:S04]  /*ab20*/  STL.64 [R1+0xa08], R10 ;  /* 0x000a080a01007387 */ /* 0x0003e80000100a00 */
[----:B------:R-:W2:Y:S04]  /*ab30*/  @!P6 LDG.E.U16 R47, desc[UR6][R2.64] ;  /* 0x00000006022fe981 */ /* 0x000ea8000c1e1500 */
[----:B0-----:R-:W3:Y:S04]  /*ab40*/  LDL.LU.64 R2, [R1+0x2220] ;  /* 0x0022200001027983 */ /* 0x001ee80000300a00 */
[----:B------:R-:W-:Y:S04]  /*ab50*/  STL.64 [R1+0xa00], R44 ;  /* 0x000a002c01007387 */ /* 0x000fe80000100a00 */
[----:B-1----:R-:W3:Y:S01]  /*ab60*/  LDL.LU.64 R10, [R1+0x2218] ;  /* 0x00221800010a7983 */ /* 0x002ee20000300a00 */
[----:B----4-:R-:W-:Y:S01]  /*ab70*/  PRMT R5, RZ, 0x7610, R5 ;  /* 0x00007610ff057816 */ /* 0x010fe20000000005 */
[----:B------:R-:W-:Y:S01]  /*ab80*/  IMAD.WIDE R6, R34, 0x2, R26 ;  /* 0x0000000222067825 */ /* 0x000fe200078e021a */
[----:B------:R-:W-:-:S03]  /*ab90*/  PRMT R4, RZ, 0x7610, R4 ;  /* 0x00007610ff047816 */ /* 0x000fc60000000004 */
[----:B------:R-:W-:Y:S01]  /*aba0*/  VIADD R34, R68, 0xffffffd2 ;  /* 0xffffffd244227836 */ /* 0x000fe20000000000 */
[----:B------:R-:W4:Y:S04]  /*abb0*/  @!P6 LDG.E.U16 R5, desc[UR6][R44.64] ;  /* 0x000000062c05e981 */ /* 0x000f28000c1e1500 */
[----:B------:R-:W4:Y:S01]  /*abc0*/  @!P6 LDG.E.U16 R4, desc[UR6][R6.64] ;  /* 0x000000060604e981 */ /* 0x000f22000c1e1500 */
[----:B------:R-:W-:Y:S01]  /*abd0*/  ISETP.GE.U32.AND P6, PT, R34, 0x7fffff53, PT ;  /* 0x7fffff532200780c */ /* 0x000fe20003fc6070 */
[----:B------:R-:W-:Y:S02]  /*abe0*/  IMAD R34, R92, 0x26, RZ ;  /* 0x000000265c227824 */ /* 0x000fe400078e02ff */
[----:B------:R-:W-:Y:S04]  /*abf0*/  STL.64 [R1+0x9f8], R6 ;  /* 0x0009f80601007387 */ /* 0x000fe80000100a00 */
[----:B------:R-:W-:Y:S04]  /*ac00*/  STL [R1+0x110c], R46 ;  /* 0x00110c2e01007387 */ /* 0x000fe80000100800 */
[----:B--2---:R0:W-:Y:S02]  /*ac10*/  STL [R1+0x1110], R47 ;  /* 0x0011102f01007387 */ /* 0x0041e40000100800 */
[----:B0-----:R-:W-:Y:S01]  /*ac20*/  IMAD.WIDE R46, R34, 0x2, R32 ;  /* 0x00000002222e7825 */ /* 0x001fe200078e0220 */
[----:B---3--:R-:W-:-:S06]  /*ac30*/  PRMT R11, RZ, 0x7610, R11 ;  /* 0x00007610ff0b7816 */ /* 0x008fcc000000000b */
[----:B------:R-:W2:Y:S01]  /*ac40*/  @!P0 LDG.E.U16 R11, desc[UR6][R46.64] ;  /* 0x000000062e0b8981 */ /* 0x000ea2000c1e1500 */
[----:B------:R-:W-:-:S03]  /*ac50*/  PRMT R48, RZ, 0x7610, R48 ;  /* 0x00007610ff307816 */ /* 0x000fc60000000030 */
[----:B----4-:R-:W-:Y:S01]  /*ac60*/  STL [R1+0x1104], R4 ;  /* 0x0011040401007387 */ /* 0x010fe20000100800 */
[----:B------:R-:W-:-:S03]  /*ac70*/  PRMT R2, RZ, 0x7610, R2 ;  /* 0x00007610ff027816 */ /* 0x000fc60000000002 */
[----:B------:R0:W-:Y:S01]  /*ac80*/  STL [R1+0x1108], R5 ;  /* 0x0011080501007387 */ /* 0x0001e20000100800 */
[----:B------:R-:W-:Y:S01]  /*ac90*/  PRMT R3, RZ, 0x7610, R3 ;  /* 0x00007610ff037816 */ /* 0x000fe20000000003 */
[C---:B------:R-:W-:Y:S02]  /*aca0*/  IMAD.WIDE R44, R34.reuse, 0x2, R28 ;  /* 0x00000002222c7825 */ /* 0x040fe400078e021c */
[----:B------:R1:W-:Y:S02]  /*acb0*/  STL.64 [R1+0x9f0], R46 ;  /* 0x0009f02e01007387 */ /* 0x0003e40000100a00 */
[C---:B------:R-:W-:Y:S02]  /*acc0*/  IMAD.WIDE R6, R34.reuse, 0x2, R26 ;  /* 0x0000000222067825 */ /* 0x040fe400078e021a */
[----:B------:R-:W3:Y:S02]  /*acd0*/  @!P0 LDG.E.U16 R3, desc[UR6][R44.64] ;  /* 0x000000062c038981 */ /* 0x000ee4000c1e1500 */
[----:B0-----:R-:W-:-:S02]  /*ace0*/  IMAD.WIDE R4, R34, 0x2, R30 ;  /* 0x0000000222047825 */ /* 0x001fc400078e021e */
[----:B------:R0:W4:Y:S04]  /*acf0*/  @!P0 LDG.E.U16 R2, desc[UR6][R6.64] ;  /* 0x0000000606028981 */ /* 0x000128000c1e1500 */
[----:B------:R0:W-:Y:S04]  /*ad00*/  STL.64 [R1+0x9e8], R4 ;  /* 0x0009e80401007387 */ /* 0x0001e80000100a00 */
[----:B-1----:R-:W3:Y:S04]  /*ad10*/  LDL.LU.64 R46, [R1+0x2210] ;  /* 0x00221000012e7983 */ /* 0x002ee80000300a00 */
[----:B------:R-:W4:Y:S04]  /*ad20*/  @!P0 LDG.E.U16 R48, desc[UR6][R4.64] ;  /* 0x0000000604308981 */ /* 0x000f28000c1e1500 */
[----:B------:R-:W-:Y:S04]  /*ad30*/  STL.64 [R1+0x9e0], R44 ;  /* 0x0009e02c01007387 */ /* 0x000fe80000100a00 */
[----:B--2---:R-:W-:Y:S04]  /*ad40*/  STL [R1+0x1fc0], R11 ;  /* 0x001fc00b01007387 */ /* 0x004fe80000100800 */
[----:B------:R1:W-:Y:S04]  /*ad50*/  STL.64 [R1+0x9d8], R6 ;  /* 0x0009d80601007387 */ /* 0x0003e80000100a00 */
[----:B0-----:R-:W2:Y:S01]  /*ad60*/  LDL.LU.64 R4, [R1+0x2208] ;  /* 0x0022080001047983 */ /* 0x001ea20000300a00 */
[----:B------:R-:W-:-:S05]  /*ad70*/  VIADD R34, R68, 0xffffffd1 ;  /* 0xffffffd144227836 */ /* 0x000fca0000000000 */
[----:B------:R-:W-:Y:S01]  /*ad80*/  ISETP.GE.U32.AND P0, PT, R34, 0x7fffff52, PT ;  /* 0x7fffff522200780c */ /* 0x000fe20003f06070 */
[----:B------:R-:W-:-:S04]  /*ad90*/  IMAD R34, R92, 0x27, RZ ;  /* 0x000000275c227824 */ /* 0x000fc800078e02ff */
[----:B-1----:R-:W-:-:S04]  /*ada0*/  IMAD.WIDE R6, R34, 0x2, R26 ;  /* 0x0000000222067825 */ /* 0x002fc800078e021a */
[----:B------:R-:W-:Y:S01]  /*adb0*/  IMAD.WIDE R44, R34, 0x2, R28 ;  /* 0x00000002222c7825 */ /* 0x000fe200078e021c */
[----:B---3--:R-:W-:Y:S01]  /*adc0*/  PRMT R46, RZ, 0x7610, R46 ;  /* 0x00007610ff2e7816 */ /* 0x008fe2000000002e */
[----:B----4-:R0:W-:Y:S01]  /*add0*/  STL [R1+0x1278], R48 ;  /* 0x0012783001007387 */ /* 0x0101e20000100800 */
[----:B------:R-:W-:-:S03]  /*ade0*/  PRMT R47, RZ, 0x7610, R47 ;  /* 0x00007610ff2f7816 */ /* 0x000fc6000000002f */
[----:B------:R-:W-:Y:S04]  /*adf0*/  STL [R1+0x1270], R2 ;  /* 0x0012700201007387 */ /* 0x000fe80000100800 */
[----:B------:R1:W-:Y:S01]  /*ae00*/  STL [R1+0x1274], R3 ;  /* 0x0012740301007387 */ /* 0x0003e20000100800 */
[----:B0-----:R-:W-:-:S05]  /*ae10*/  IMAD.WIDE R48, R34, 0x2, R32 ;  /* 0x0000000222307825 */ /* 0x001fca00078e0220 */
[----:B------:R-:W3:Y:S01]  /*ae20*/  @!P2 LDG.E.U16 R47, desc[UR6][R48.64] ;  /* 0x00000006302fa981 */ /* 0x000ee2000c1e1500 */
[----:B-1----:R-:W-:-:S05]  /*ae30*/  IMAD.WIDE R2, R34, 0x2, R30 ;  /* 0x0000000222027825 */ /* 0x002fca00078e021e */
[----:B------:R-:W4:Y:S04]  /*ae40*/  @!P2 LDG.E.U16 R46, desc[UR6][R2.64] ;  /* 0x00000006022ea981 */ /* 0x000f28000c1e1500 */
[----:B------:R0:W-:Y:S04]  /*ae50*/  STL.64 [R1+0x9d0], R48 ;  /* 0x0009d03001007387 */ /* 0x0001e80000100a00 */
[----:B------:R1:W-:Y:S04]  /*ae60*/  STL.64 [R1+0x9c8], R2 ;  /* 0x0009c80201007387 */ /* 0x0003e80000100a00 */
[----:B0-----:R-:W3:Y:S04]  /*ae70*/  LDL.LU.64 R48, [R1+0x2200] ;  /* 0x0022000001307983 */ /* 0x001ee80000300a00 */
[----:B------:R0:W-:Y:S04]  /*ae80*/  STL.64 [R1+0x9c0], R44 ;  /* 0x0009c02c01007387 */ /* 0x0001e80000100a00 */
[----:B-1----:R-:W3:Y:S01]  /*ae90*/  LDL.LU.64 R2, [R1+0x21f8] ;  /* 0x0021f80001027983 */ /* 0x002ee20000300a00 */
[----:B--2---:R-:W-:-:S02]  /*aea0*/  PRMT R4, RZ, 0x7610, R4 ;  /* 0x00007610ff047816 */ /* 0x004fc40000000004 */
[----:B------:R-:W-:-:S04]  /*aeb0*/  PRMT R5, RZ, 0x7610, R5 ;  /* 0x00007610ff057816 */ /* 0x000fc80000000005 */
[----:B------:R-:W2:Y:S04]  /*aec0*/  @!P2 LDG.E.U16 R4, desc[UR6][R6.64] ;  /* 0x000000060604a981 */ /* 0x000ea8000c1e1500 */
[----:B------:R0:W2:Y:S01]  /*aed0*/  @!P2 LDG.E.U16 R5, desc[UR6][R44.64] ;  /* 0x000000062c05a981 */ /* 0x0000a2000c1e1500 */
[----:B------:R-:W-:-:S03]  /*aee0*/  VIADD R34, R68, 0xffffffd0 ;  /* 0xffffffd044227836 */ /* 0x000fc60000000000 */
[----:B------:R1:W-:Y:S02]  /*aef0*/  STL.64 [R1+0x9b8], R6 ;  /* 0x0009b80601007387 */ /* 0x0003e40000100a00 */
[----:B------:R-:W-:Y:S01]  /*af00*/  ISETP.GE.U32.AND P2, PT, R34, 0x7fffff51, PT ;  /* 0x7fffff512200780c */ /* 0x000fe20003f46070 */
[----:B------:R-:W-:Y:S01]  /*af10*/  IMAD R34, R92, 0x2b, RZ ;  /* 0x0000002b5c227824 */ /* 0x000fe200078e02ff */
[----:B------:R-:W-:Y:S02]  /*af20*/  PRMT R85, RZ, 0x7610, R85 ;  /* 0x00007610ff557816 */ /* 0x000fe40000000055 */
[----:B------:R-:W-:Y:S01]  /*af30*/  PRMT R86, RZ, 0x7610, R86 ;  /* 0x00007610ff567816 */ /* 0x000fe20000000056 */
[C---:B0-----:R-:W-:Y:S01]  /*af40*/  IMAD.WIDE R44, R34.reuse, 0x2, R30 ;  /* 0x00000002222c7825 */ /* 0x041fe200078e021e */
[----:B------:R-:W-:Y:S02]  /*af50*/  PRMT R87, RZ, 0x7610, R87 ;  /* 0x00007610ff577816 */ /* 0x000fe40000000057 */
[----:B------:R-:W-:Y:S01]  /*af60*/  PRMT R88, RZ, 0x7610, R88 ;  /* 0x00007610ff587816 */ /* 0x000fe20000000058 */
[C---:B-1----:R-:W-:Y:S01]  /*af70*/  IMAD.WIDE R6, R34.reuse, 0x2, R28 ;  /* 0x0000000222067825 */ /* 0x042fe200078e021c */
[----:B------:R-:W2:Y:S04]  /*af80*/  @!P4 LDG.E.U16 R86, desc[UR6][R44.64] ;  /* 0x000000062c56c981 */ /* 0x000ea8000c1e1500 */
[----:B------:R-:W2:Y:S04]  /*af90*/  @!P4 LDG.E.U16 R87, desc[UR6][R6.64] ;  /* 0x000000060657c981 */ /* 0x000ea8000c1e1500 */
[----:B----4-:R-:W-:Y:S04]  /*afa0*/  STL [R1+0x1314], R46 ;  /* 0x0013142e01007387 */ /* 0x010fe80000100800 */
[----:B---3--:R0:W-:Y:S02]  /*afb0*/  STL [R1+0x1318], R47 ;  /* 0x0013182f01007387 */ /* 0x0081e40000100800 */
[----:B0-----:R-:W-:-:S05]  /*afc0*/  IMAD.WIDE R46, R34, 0x2, R32 ;  /* 0x00000002222e7825 */ /* 0x001fca00078e0220 */
[----:B------:R0:W3:Y:S01]  /*afd0*/  @!P4 LDG.E.U16 R85, desc[UR6][R46.64] ;  /* 0x000000062e55c981 */ /* 0x0000e2000c1e1500 */
[----:B------:R-:W-:Y:S02]  /*afe0*/  PRMT R48, RZ, 0x7610, R48 ;  /* 0x00007610ff307816 */ /* 0x000fe40000000030 */
[----:B------:R-:W-:Y:S02]  /*aff0*/  PRMT R49, RZ, 0x7610, R49 ;  /* 0x00007610ff317816 */ /* 0x000fe40000000031 */
[----:B------:R-:W-:Y:S02]  /*b000*/  PRMT R2, RZ, 0x7610, R2 ;  /* 0x00007610ff027816 */ /* 0x000fe40000000002 */
[----:B------:R-:W-:Y:S01]  /*b010*/  PRMT R3, RZ, 0x7610, R3 ;  /* 0x00007610ff037816 */ /* 0x000fe20000000003 */
[----:B--2---:R-:W-:Y:S04]  /*b020*/  STL [R1+0x130c], R4 ;  /* 0x00130c0401007387 */ /* 0x004fe80000100800 */
[----:B------:R1:W-:Y:S02]  /*b030*/  STL [R1+0x1310], R5 ;  /* 0x0013100501007387 */ /* 0x0003e40000100800 */
[----:B-1----:R-:W-:-:S04]  /*b040*/  IMAD.WIDE R4, R34, 0x2, R26 ;  /* 0x0000000222047825 */ /* 0x002fc800078e021a */
        /* <DEDUP_REMOVED lines=33> */
[----:B------:R0:W-:Y:S01]  /*b260*/  STL [R1+0x101c], R3 ;  /* 0x00101c0301007387 */ /* 0x0001e20000100800 */
[----:B------:R-:W-:-:S04]  /*b270*/  PRMT R4, RZ, 0x7610, R4 ;  /* 0x00007610ff047816 */ /* 0x000fc80000000004 */
[----:B------:R-:W2:Y:S01]  /*b280*/  @!P6 LDG.E.U16 R47, desc[UR6][R48.64] ;  /* 0x00000006302fe981 */ /* 0x000ea2000c1e1500 */
[----:B0-----:R-:W-:Y:S01]  /*b290*/  IMAD.WIDE R2, R34, 0x2, R30 ;  /* 0x0000000222027825 */ /* 0x001fe200078e021e */
[----:B------:R-:W-:Y:S02]  /*b2a0*/  PRMT R5, RZ, 0x7610, R5 ;  /* 0x00007610ff057816 */ /* 0x000fe40000000005 */
[----:B------:R0:W-:Y:S04]  /*b2b0*/  STL.64 [R1+0x910], R48 ;  /* 0x0009103001007387 */ /* 0x0001e80000100a00 */
[----:B------:R-:W3:Y:S04]  /*b2c0*/  @!P6 LDG.E.U16 R46, desc[UR6][R2.64] ;  /* 0x00000006022ee981 */ /* 0x000ee8000c1e1500 */
[----:B------:R1:W-:Y:S04]  /*b2d0*/  STL.64 [R1+0x908], R2 ;  /* 0x0009080201007387 */ /* 0x0003e80000100a00 */
[----:B------:R-:W4:Y:S04]  /*b2e0*/  @!P6 LDG.E.U16 R4, desc[UR6][R6.64] ;  /* 0x000000060604e981 */ /* 0x000f28000c1e1500 */
[----:B0-----:R-:W4:Y:S04]  /*b2f0*/  LDL.LU.64 R48, [R1+0x21e0] ;  /* 0x0021e00001307983 */ /* 0x001f280000300a00 */
[----:B------:R0:W4:Y:S04]  /*b300*/  @!P6 LDG.E.U16 R5, desc[UR6][R44.64] ;  /* 0x000000062c05e981 */ /* 0x000128000c1e1500 */
[----:B------:R0:W-:Y:S04]  /*b310*/  STL.64 [R1+0x900], R44 ;  /* 0x0009002c01007387 */ /* 0x0001e80000100a00 */
[----:B-1----:R-:W4:Y:S01]  /*b320*/  LDL.LU.64 R2, [R1+0x21d8] ;  /* 0x0021d80001027983 */ /* 0x002f220000300a00 */
[----:B------:R-:W-:-:S03]  /*b330*/  VIADD R34, R68, 0xffffffca ;  /* 0xffffffca44227836 */ /* 0x000fc60000000000 */
[----:B------:R1:W-:Y:S02]  /*b340*/  STL.64 [R1+0x8f8], R6 ;  /* 0x0008f80601007387 */ /* 0x0003e40000100a00 */
[----:B------:R-:W-:Y:S01]  /*b350*/  ISETP.GE.U32.AND P6, PT, R34, 0x7fffff4b, PT ;  /* 0x7fffff4b2200780c */ /* 0x000fe20003fc6070 */
[----:B------:R-:W-:-:S04]  /*b360*/  IMAD R34, R92, 0x2e, RZ ;  /* 0x0000002e5c227824 */ /* 0x000fc800078e02ff */
[----:B0-----:R-:W-:-:S04]  /*b370*/  IMAD.WIDE R44, R34, 0x2, R28 ;  /* 0x00000002222c7825 */ /* 0x001fc800078e021c */
[----:B-1----:R-:W-:Y:S01]  /*b380*/  IMAD.WIDE R6, R34, 0x2, R26 ;  /* 0x0000000222067825 */ /* 0x002fe200078e021a */
[----:B---3--:R-:W-:Y:S04]  /*b390*/  STL [R1+0x10fc], R46 ;  /* 0x0010fc2e01007387 */ /* 0x008fe80000100800 */
[----:B--2---:R0:W-:Y:S04]  /*b3a0*/  STL [R1+0x1100], R47 ;  /* 0x0011002f01007387 */ /* 0x0041e80000100800 */
[----:B----4-:R-:W-:Y:S01]  /*b3b0*/  STL [R1+0x10f4], R4 ;  /* 0x0010f40401007387 */ /* 0x010fe20000100800 */
[----:B------:R-:W-:-:S02]  /*b3c0*/  PRMT R48, RZ, 0x7610, R48 ;  /* 0x00007610ff307816 */ /* 0x000fc40000000030 */
[----:B------:R-:W-:Y:S01]  /*b3d0*/  PRMT R49, RZ, 0x7610, R49 ;  /* 0x00007610ff317816 */ /* 0x000fe20000000031 */
[----:B------:R1:W-:Y:S01]  /*b3e0*/  STL [R1+0x10f8], R5 ;  /* 0x0010f80501007387 */ /* 0x0003e20000100800 */
[----:B0-----:R-:W-:Y:S01]  /*b3f0*/  IMAD.WIDE R46, R34, 0x2, R32 ;  /* 0x00000002222e7825 */ /* 0x001fe200078e0220 */
[----:B------:R-:W-:-:S03]  /*b400*/  PRMT R2, RZ, 0x7610, R2 ;  /* 0x00007610ff027816 */ /* 0x000fc60000000002 */
[----:B-1----:R-:W-:Y:S01]  /*b410*/  IMAD.WIDE R4, R34, 0x2, R30 ;  /* 0x0000000222047825 */ /* 0x002fe200078e021e */
[----:B------:R-:W-:Y:S01]  /*b420*/  PRMT R3, RZ, 0x7610, R3 ;  /* 0x00007610ff037816 */ /* 0x000fe20000000003 */
[----:B------:R0:W-:Y:S04]  /*b430*/  STL.64 [R1+0x8f0], R46 ;  /* 0x0008f02e01007387 */ /* 0x0001e80000100a00 */
[----:B------:R-:W2:Y:S04]  /*b440*/  @!P0 LDG.E.U16 R48, desc[UR6][R4.64] ;  /* 0x0000000604308981 */ /* 0x000ea8000c1e1500 */
        /* <DEDUP_REMOVED lines=19> */
[----:B------:R0:W-:Y:S05]  /*b580*/  STL [R1+0x1264], R3 ;  /* 0x0012640301007387 */ /* 0x0001ea0000100800 */
[----:B------:R-:W2:Y:S01]  /*b590*/  @!P2 LDG.E.U16 R47, desc[UR6][R48.64] ;  /* 0x00000006302fa981 */ /* 0x000ea2000c1e1500 */
[----:B------:R-:W-:Y:S01]  /*b5a0*/  PRMT R4, RZ, 0x7610, R4 ;  /* 0x00007610ff047816 */ /* 0x000fe20000000004 */
[----:B0-----:R-:W-:Y:S01]  /*b5b0*/  IMAD.WIDE R2, R34, 0x2, R30 ;  /* 0x0000000222027825 */ /* 0x001fe200078e021e */
[----:B------:R-:W-:-:S04]  /*b5c0*/  PRMT R5, RZ, 0x7610, R5 ;  /* 0x00007610ff057816 */ /* 0x000fc80000000005 */
[----:B------:R-:W3:Y:S04]  /*b5d0*/  @!P2 LDG.E.U16 R4, desc[UR6][R6.64] ;  /* 0x000000060604a981 */ /* 0x000ee8000c1e1500 */
[----:B------:R-:W4:Y:S04]  /*b5e0*/  @!P2 LDG.E.U16 R46, desc[UR6][R2.64] ;  /* 0x00000006022ea981 */ /* 0x000f28000c1e1500 */
[----:B------:R0:W2:Y:S04]  /*b5f0*/  @!P2 LDG.E.U16 R5, desc[UR6][R44.64] ;  /* 0x000000062c05a981 */ /* 0x0000a8000c1e1500 */
[----:B------:R1:W-:Y:S04]  /*b600*/  STL.64 [R1+0x8d0], R48 ;  /* 0x0008d03001007387 */ /* 0x0003e80000100a00 */
[----:B------:R0:W-:Y:S04]  /*b610*/  STL.64 [R1+0x8c8], R2 ;  /* 0x0008c80201007387 */ /* 0x0001e80000100a00 */
[----:B-1----:R-:W3:Y:S04]  /*b620*/  LDL.LU.64 R48, [R1+0x21c0] ;  /* 0x0021c00001307983 */ /* 0x002ee80000300a00 */
        /* <DEDUP_REMOVED lines=14> */
[----:B----4-:R-:W-:Y:S04]  /*b710*/  STL [R1+0x1304], R46 ;  /* 0x0013042e01007387 */ /* 0x010fe80000100800 */
[----:B--2---:R0:W-:Y:S04]  /*b720*/  STL [R1+0x1308], R47 ;  /* 0x0013082f01007387 */ /* 0x0041e80000100800 */
[----:B---3--:R-:W-:Y:S04]  /*b730*/  STL [R1+0x12fc], R4 ;  /* 0x0012fc0401007387 */ /* 0x008fe80000100800 */
        /* <DEDUP_REMOVED lines=9> */
[----:B------:R-:W-:Y:S02]  /*b7d0*/  PRMT R48, RZ, 0x7610, R48 ;  /* 0x00007610ff307816 */ /* 0x000fe40000000030 */
        /* <DEDUP_REMOVED lines=138> */
[----:B------:R-:W-:-:S03]  /*c080*/  IADD3 R34, PT, PT, R68, -0x45, RZ ;  /* 0xffffffbb44227810 */ /* 0x000fc60007ffe0ff */
[----:B------:R1:W-:Y:S01]  /*c090*/  STL.64 [R1+0x718], R6 ;  /* 0x0007180601007387 */ /* 0x0003e20000100a00 */
        /* <DEDUP_REMOVED lines=69> */
[----:B-1----:R-:W3:Y:S04]  /*c4f0*/  LDL.LU R48, [R1+0x2140] ;  /* 0x0021400001307983 */ /* 0x002ee80000300800 */
[----:B------:R1:W-:Y:S04]  /*c500*/  STL.64 [R1+0x6c0], R44 ;  /* 0x0006c02c01007387 */ /* 0x0003e80000100a00 */
[----:B------:R1:W3:Y:S04]  /*c510*/  @!P2 LDG.E.U16 R5, desc[UR6][R44.64] ;  /* 0x000000062c05a981 */ /* 0x0002e8000c1e1500 */
[----:B0-----:R-:W3:Y:S01]  /*c520*/  LDL.LU.64 R2, [R1+0x2138] ;  /* 0x0021380001027983 */ /* 0x001ee20000300a00 */
[----:B------:R-:W-:-:S03]  /*c530*/  VIADD R34, R68, 0xffffffb8 ;  /* 0xffffffb844227836 */ /* 0x000fc60000000000 */
[----:B------:R0:W-:Y:S02]  /*c540*/  STL.64 [R1+0x6b8], R6 ;  /* 0x0006b80601007387 */ /* 0x0001e40000100a00 */
[----:B------:R-:W-:Y:S01]  /*c550*/  ISETP.GE.U32.AND P2, PT, R34, 0x7fffff39, PT ;  /* 0x7fffff392200780c */ /* 0x000fe20003f46070 */
[----:B------:R-:W-:Y:S01]  /*c560*/  IMAD R34, R92, 0x43, RZ ;  /* 0x000000435c227824 */ /* 0x000fe200078e02ff */
[----:B------:R-:W-:-:S03]  /*c570*/  PRMT R62, RZ, 0x7610, R62 ;  /* 0x00007610ff3e7816 */ /* 0x000fc6000000003e */
[----:B-1----:R-:W-:-:S04]  /*c580*/  IMAD.WIDE R44, R34, 0x2, R28 ;  /* 0x00000002222c7825 */ /* 0x002fc800078e021c */
[C---:B0-----:R-:W-:Y:S01]  /*c590*/  IMAD.WIDE R6, R34.reuse, 0x2, R26 ;  /* 0x0000000222067825 */ /* 0x041fe200078e021a */
[----:B----4-:R-:W-:Y:S04]  /*c5a0*/  STL [R1+0x12e4], R46 ;  /* 0x0012e42e01007387 */ /* 0x010fe80000100800 */
[----:B--2---:R0:W-:Y:S04]  /*c5b0*/  STL [R1+0x12e8], R47 ;  /* 0x0012e82f01007387 */ /* 0x0041e80000100800 */
[----:B---3--:R-:W-:Y:S01]  /*c5c0*/  STL [R1+0x12dc], R4 ;  /* 0x0012dc0401007387 */ /* 0x008fe20000100800 */
[----:B------:R-:W-:Y:S01]  /*c5d0*/  PRMT R48, RZ, 0x7610, R48 ;  /* 0x00007610ff307816 */ /* 0x000fe20000000030 */
[----:B0-----:R-:W-:-:S02]  /*c5e0*/  IMAD.WIDE R46, R34, 0x2, R32 ;  /* 0x00000002222e7825 */ /* 0x001fc400078e0220 */
[----:B------:R0:W-:Y:S01]  /*c5f0*/  STL [R1+0x12e0], R5 ;  /* 0x0012e00501007387 */ /* 0x0001e20000100800 */
[----:B------:R-:W-:Y:S02]  /*c600*/  PRMT R2, RZ, 0x7610, R2 ;  /* 0x00007610ff027816 */ /* 0x000fe40000000002 */
[----:B------:R-:W-:Y:S01]  /*c610*/  PRMT R3, RZ, 0x7610, R3 ;  /* 0x00007610ff037816 */ /* 0x000fe20000000003 */
[----:B------:R-:W2:Y:S01]  /*c620*/  @!P4 LDG.E.U16 R62, desc[UR6][R46.64] ;  /* 0x000000062e3ec981 */ /* 0x000ea2000c1e1500 */
[----:B0-----:R-:W-:-:S03]  /*c630*/  IMAD.WIDE R4, R34, 0x2, R30 ;  /* 0x0000000222047825 */ /* 0x001fc600078e021e */
[----:B------:R0:W-:Y:S04]  /*c640*/  STL.64 [R1+0x650], R46 ;  /* 0x0006502e01007387 */ /* 0x0001e80000100a00 */
[----:B------:R-:W3:Y:S04]  /*c650*/  @!P4 LDG.E.U16 R48, desc[UR6][R4.64] ;  /* 0x000000060430c981 */ /* 0x000ee8000c1e1500 */
[----:B------:R1:W-:Y:S04]  /*c660*/  STL.64 [R1+0x648], R4 ;  /* 0x0006480401007387 */ /* 0x0003e80000100a00 */
[----:B------:R-:W4:Y:S04]  /*c670*/  @!P4 LDG.E.U16 R2, desc[UR6][R6.64] ;  /* 0x000000060602c981 */ /* 0x000f28000c1e1500 */
[----:B0-----:R-:W2:Y:S04]  /*c680*/  LDL.LU.64 R46, [R1+0x2130] ;  /* 0x00213000012e7983 */ /* 0x001ea80000300a00 */
[----:B------:R0:W2:Y:S04]  /*c690*/  @!P4 LDG.E.U16 R3, desc[UR6][R44.64] ;  /* 0x000000062c03c981 */ /* 0x0000a8000c1e1500 */
[----:B------:R0:W-:Y:S04]  /*c6a0*/  STL.64 [R1+0x640], R44 ;  /* 0x0006402c01007387 */ /* 0x0001e80000100a00 */
[----:B-1----:R-:W2:Y:S01]  /*c6b0*/  LDL.LU.64 R4, [R1+0x2128] ;  /* 0x0021280001047983 */ /* 0x002ea20000300a00 */
[----:B------:R-:W-:-:S03]  /*c6c0*/  VIADD R34, R68, 0xffffffb4 ;  /* 0xffffffb444227836 */ /* 0x000fc60000000000 */
[----:B------:R1:W-:Y:S02]  /*c6d0*/  STL.64 [R1+0x638], R6 ;  /* 0x0006380601007387 */ /* 0x0003e40000100a00 */
[----:B------:R-:W-:Y:S01]  /*c6e0*/  ISETP.GE.U32.AND P4, PT, R34, 0x7fffff35, PT ;  /* 0x7fffff352200780c */ /* 0x000fe20003f86070 */
[----:B------:R-:W-:-:S04]  /*c6f0*/  IMAD R34, R92, 0x44, RZ ;  /* 0x000000445c227824 */ /* 0x000fc800078e02ff */
[----:B0-----:R-:W-:-:S04]  /*c700*/  IMAD.WIDE R44, R34, 0x2, R28 ;  /* 0x00000002222c7825 */ /* 0x001fc800078e021c */
[C---:B-1----:R-:W-:Y:S01]  /*c710*/  IMAD.WIDE R6, R34.reuse, 0x2, R26 ;  /* 0x0000000222067825 */ /* 0x042fe200078e021a */
[----:B---3--:R0:W-:Y:S04]  /*c720*/  STL [R1+0xf20], R48 ;  /* 0x000f203001007387 */ /* 0x0081e80000100800 */
[----:B----4-:R-:W-:Y:S01]  /*c730*/  STL [R1+0xf18], R2 ;  /* 0x000f180201007387 */ /* 0x010fe20000100800 */
[----:B0-----:R-:W-:Y:S01]  /*c740*/  IMAD.WIDE R48, R34, 0x2, R32 ;  /* 0x0000000222307825 */ /* 0x001fe200078e0220 */
[----:B--2---:R-:W-:Y:S02]  /*c750*/  PRMT R46, RZ, 0x7610, R46 ;  /* 0x00007610ff2e7816 */ /* 0x004fe4000000002e */
        /* <DEDUP_REMOVED lines=108> */
[----:B------:R0:W-:Y:S04]  /*ce20*/  STL.64 [R1+0x548], R2 ;  /* 0x0005480201007387 */ /* 0x0001e80000100a00 */
[----:B------:R-:W4:Y:S04]  /*ce30*/  @!P4 LDG.E.U16 R46, desc[UR6][R2.64] ;  /* 0x00000006022ec981 */ /* 0x000f28000c1e1500 */
[----:B-1----:R-:W2:Y:S04]  /*ce40*/  LDL.LU.64 R48, [R1+0x20e0] ;  /* 0x0020e00001307983 */ /* 0x002ea80000300a00 */
[----:B------:R1:W-:Y:S04]  /*ce50*/  STL.64 [R1+0x540], R44 ;  /* 0x0005402c01007387 */ /* 0x0003e80000100a00 */
[----:B0-----:R-:W3:Y:S04]  /*ce60*/  LDL.LU.64 R2, [R1+0x20d8] ;  /* 0x0020d80001027983 */ /* 0x001ee80000300a00 */
[----:B------:R1:W3:Y:S01]  /*ce70*/  @!P4 LDG.E.U16 R5, desc[UR6][R44.64] ;  /* 0x000000062c05c981 */ /* 0x0002e2000c1e1500 */
[----:B------:R-:W-:-:S03]  /*ce80*/  VIADD R34, R68, 0xffffffac ;  /* 0xffffffac44227836 */ /* 0x000fc60000000000 */
[----:B------:R0:W-:Y:S02]  /*ce90*/  STL.64 [R1+0x538], R6 ;  /* 0x0005380601007387 */ /* 0x0001e40000100a00 */
[----:B------:R-:W-:Y:S01]  /*cea0*/  ISETP.GE.U32.AND P4, PT, R34, 0x7fffff2d, PT ;  /* 0x7fffff2d2200780c */ /* 0x000fe20003f86070 */
[----:B------:R-:W-:-:S04]  /*ceb0*/  IMAD R34, R92, 0x4c, RZ ;  /* 0x0000004c5c227824 */ /* 0x000fc800078e02ff */
[----:B-1----:R-:W-:-:S04]  /*cec0*/  IMAD.WIDE R44, R34, 0x2, R32 ;  /* 0x00000002222c7825 */ /* 0x002fc800078e0220 */
[----:B0-----:R-:W-:Y:S01]  /*ced0*/  IMAD.WIDE R6, R34, 0x2, R28 ;  /* 0x0000000222067825 */ /* 0x001fe200078e021c */
[----:B----4-:R-:W-:Y:S01]  /*cee0*/  STL [R1+0xf10], R46 ;  /* 0x000f102e01007387 */ /* 0x010fe20000100800 */
[----:B--2---:R-:W-:-:S03]  /*cef0*/  PRMT R48, RZ, 0x7610, R48 ;  /* 0x00007610ff307816 */ /* 0x004fc60000000030 */
[----:B------:R0:W-:Y:S01]  /*cf00*/  STL [R1+0xf14], R47 ;  /* 0x000f142f01007387 */ /* 0x0001e20000100800 */
[----:B------:R-:W-:-:S03]  /*cf10*/  PRMT R49, RZ, 0x7610, R49 ;  /* 0x00007610ff317816 */ /* 0x000fc60000000031 */
[----:B---3--:R-:W-:Y:S01]  /*cf20*/  STL [R1+0xf08], R4 ;  /* 0x000f080401007387 */ /* 0x008fe20000100800 */
[----:B------:R-:W-:-:S03]  /*cf30*/  PRMT R2, RZ, 0x7610, R2 ;  /* 0x00007610ff027816 */ /* 0x000fc60000000002 */
[----:B------:R-:W2:Y:S01]  /*cf40*/  @!P5 LDG.E.U16 R49, desc[UR6][R44.64] ;  /* 0x000000062c31d981 */ /* 0x000ea2000c1e1500 */
[C---:B0-----:R-:W-:Y:S01]  /*cf50*/  IMAD.WIDE R46, R34.reuse, 0x2, R30 ;  /* 0x00000002222e7825 */ /* 0x041fe200078e021e */
[----:B------:R-:W-:Y:S02]  /*cf60*/  PRMT R3, RZ, 0x7610, R3 ;  /* 0x00007610ff037816 */ /* 0x000fe40000000003 */
[----:B------:R0:W-:Y:S04]  /*cf70*/  STL [R1+0xf0c], R5 ;  /* 0x000f0c0501007387 */ /* 0x0001e80000100800 */
[----:B------:R-:W3:Y:S04]  /*cf80*/  @!P5 LDG.E.U16 R48, desc[UR6][R46.64] ;  /* 0x000000062e30d981 */ /* 0x000ee8000c1e1500 */
[----:B------:R1:W4:Y:S01]  /*cf90*/  @!P5 LDG.E.U16 R3, desc[UR6][R6.64] ;  /* 0x000000060603d981 */ /* 0x000322000c1e1500 */
[----:B0-----:R-:W-:-:S03]  /*cfa0*/  IMAD.WIDE R4, R34, 0x2, R26 ;  /* 0x0000000222047825 */ /* 0x001fc600078e021a */
[----:B------:R0:W-:Y:S04]  /*cfb0*/  STL.64 [R1+0x530], R44 ;  /* 0x0005302c01007387 */ /* 0x0001e80000100a00 */
[----:B------:R1:W-:Y:S04]  /*cfc0*/  STL.64 [R1+0x528], R46 ;  /* 0x0005282e01007387 */ /* 0x0003e80000100a00 */
[----:B------:R1:W4:Y:S04]  /*cfd0*/  @!P5 LDG.E.U16 R2, desc[UR6][R4.64] ;  /* 0x000000060402d981 */ /* 0x000328000c1e1500 */
[----:B0-----:R-:W4:Y:S01]  /*cfe0*/  LDL.LU.64 R44, [R1+0x20d0] ;  /* 0x0020d000012c7983 */ /* 0x001f220000300a00 */
[----:B------:R-:W-:-:S03]  /*cff0*/  VIADD R34, R68, 0xffffffab ;  /* 0xffffffab44227836 */ /* 0x000fc60000000000 */
[----:B------:R0:W-:Y:S02]  /*d000*/  STL.64 [R1+0x520], R6 ;  /* 0x0005200601007387 */ /* 0x0001e40000100a00 */
[----:B------:R-:W-:Y:S01]  /*d010*/  ISETP.GE.U32.AND P5, PT, R34, 0x7fffff2c, PT ;  /* 0x7fffff2c2200780c */ /* 0x000fe20003fa6070 */
[----:B------:R-:W-:Y:S01]  /*d020*/  IMAD R34, R92, 0x4d, RZ ;  /* 0x0000004d5c227824 */ /* 0x000fe200078e02ff */
[----:B-1----:R-:W4:Y:S01]  /*d030*/  LDL.LU.64 R46, [R1+0x20c8] ;  /* 0x0020c800012e7983 */ /* 0x002f220000300a00 */
[----:B------:R-:W-:-:S03]  /*d040*/  PRMT R11, RZ, 0x7610, R11 ;  /* 0x00007610ff0b7816 */ /* 0x000fc6000000000b */
[----:B------:R1:W-:Y:S01]  /*d050*/  STL.64 [R1+0x518], R4 ;  /* 0x0005180401007387 */ /* 0x0003e20000100a00 */
[----:B------:R-:W-:Y:S01]  /*d060*/  PRMT R14, RZ, 0x7610, R14 ;  /* 0x00007610ff0e7816 */ /* 0x000fe2000000000e */
[----:B0-----:R-:W-:-:S05]  /*d070*/  IMAD.WIDE R6, R34, 0x2, R28 ;  /* 0x0000000222067825 */ /* 0x001fca00078e021c */
[----:B------:R-:W4:Y:S01]  /*d080*/  @!P6 LDG.E.U16 R11, desc[UR6][R6.64] ;  /* 0x00000006060be981 */ /* 0x000f22000c1e1500 */
[----:B-1----:R-:W-:-:S03]  /*d090*/  IMAD.WIDE R4, R34, 0x2, R32 ;  /* 0x0000000222047825 */ /* 0x002fc600078e0220 */
[----:B---3--:R-:W-:Y:S04]  /*d0a0*/  STL [R1+0xfe0], R48 ;  /* 0x000fe03001007387 */ /* 0x008fe80000100800 */
[----:B--2---:R0:W-:Y:S02]  /*d0b0*/  STL [R1+0xfe4], R49 ;  /* 0x000fe43101007387 */ /* 0x0041e40000100800 */
[----:B0-----:R-:W-:Y:S02]  /*d0c0*/  IMAD.WIDE R48, R34, 0x2, R30 ;  /* 0x0000000222307825 */ /* 0x001fe400078e021e */
[----:B----4-:R-:W-:Y:S01]  /*d0d0*/  STL [R1+0xfd8], R2 ;  /* 0x000fd80201007387 */ /* 0x010fe20000100800 */
[----:B------:R-:W-:-:S03]  /*d0e0*/  PRMT R45, RZ, 0x7610, R45 ;  /* 0x00007610ff2d7816 */ /* 0x000fc6000000002d */
[----:B------:R0:W-:Y:S01]  /*d0f0*/  STL [R1+0xfdc], R3 ;  /* 0x000fdc0301007387 */ /* 0x0001e20000100800 */
[----:B------:R-:W-:-:S03]  /*d100*/  PRMT R44, RZ, 0x7610, R44 ;  /* 0x00007610ff2c7816 */ /* 0x000fc6000000002c */
[----:B------:R1:W-:Y:S04]  /*d110*/  STL.64 [R1+0x510], R4 ;  /* 0x0005100401007387 */ /* 0x0003e80000100a00 */
[----:B------:R-:W2:Y:S01]  /*d120*/  @!P6 LDG.E.U16 R45, desc[UR6][R4.64] ;  /* 0x00000006042de981 */ /* 0x000ea2000c1e1500 */
[----:B0-----:R-:W-:-:S03]  /*d130*/  IMAD.WIDE R2, R34, 0x2, R26 ;  /* 0x0000000222027825 */ /* 0x001fc600078e021a */
[----:B------:R0:W-:Y:S04]  /*d140*/  STL.64 [R1+0x508], R48 ;  /* 0x0005083001007387 */ /* 0x0001e80000100a00 */
[----:B------:R-:W3:Y:S04]  /*d150*/  @!P6 LDG.E.U16 R14, desc[UR6][R2.64] ;  /* 0x00000006020ee981 */ /* 0x000ee8000c1e1500 */
[----:B-1----:R-:W4:Y:S04]  /*d160*/  LDL.LU.64 R4, [R1+0x20c0] ;  /* 0x0020c00001047983 */ /* 0x002f280000300a00 */
[----:B------:R0:W2:Y:S01]  /*d170*/  @!P6 LDG.E.U16 R44, desc[UR6][R48.64] ;  /* 0x00000006302ce981 */ /* 0x0000a2000c1e1500 */
[----:B------:R-:W-:Y:S01]  /*d180*/  VIADD R34, R68, 0xffffffaa ;  /* 0xffffffaa44227836 */ /* 0x000fe20000000000 */
[----:B------:R-:W-:-:S02]  /*d190*/  PRMT R46, RZ, 0x7610, R46 ;  /* 0x00007610ff2e7816 */ /* 0x000fc4000000002e */
[----:B------:R1:W-:Y:S02]  /*d1a0*/  STL.64 [R1+0x500], R6 ;  /* 0x0005000601007387 */ /* 0x0003e40000100a00 */
[----:B------:R-:W-:Y:S01]  /*d1b0*/  ISETP.GE.U32.AND P6, PT, R34, 0x7fffff2b, PT ;  /* 0x7fffff2b2200780c */ /* 0x000fe20003fc6070 */
[----:B------:R-:W-:Y:S01]  /*d1c0*/  IMAD R34, R92, 0x4e, RZ ;  /* 0x0000004e5c227824 */ /* 0x000fe200078e02ff */
[----:B------:R1:W-:Y:S01]  /*d1d0*/  STL.64 [R1+0x4f8], R2 ;  /* 0x0004f80201007387 */ /* 0x0003e20000100a00 */
[----:B------:R-:W-:-:S03]  /*d1e0*/  PRMT R47, RZ, 0x7610, R47 ;  /* 0x00007610ff2f7816 */ /* 0x000fc6000000002f */
[----:B------:R-:W-:Y:S01]  /*d1f0*/  STL [R1+0x1fc4], R11 ;  /* 0x001fc40b01007387 */ /* 0x000fe20000100800 */
[----:B0-----:R-:W-:-:S04]  /*d200*/  IMAD.WIDE R48, R34, 0x2, R32 ;  /* 0x0000000222307825 */ /* 0x001fc800078e0220 */
[C---:B-1----:R-:W-:Y:S01]  /*d210*/  IMAD.WIDE R6, R34.reuse, 0x2, R26 ;  /* 0x0000000222067825 */ /* 0x042fe200078e021a */
[----:B------:R-:W2:Y:S03]  /*d220*/  @!P0 LDG.E.U16 R47, desc[UR6][R48.64] ;  /* 0x00000006302f8981 */ /* 0x000ea6000c1e1500 */
[----:B------:R-:W-:-:S05]  /*d230*/  IMAD.WIDE R2, R34, 0x2, R30 ;  /* 0x0000000222027825 */ /* 0x000fca00078e021e */
[----:B------:R-:W2:Y:S04]  /*d240*/  @!P0 LDG.E.U16 R46, desc[UR6][R2.64] ;  /* 0x00000006022e8981 */ /* 0x000ea8000c1e1500 */
[----:B---3--:R-:W-:Y:S01]  /*d250*/  STL [R1+0x1fc8], R14 ;  /* 0x001fc80e01007387 */ /* 0x008fe20000100800 */
[----:B----4-:R-:W-:Y:S02]  /*d260*/  PRMT R4, RZ, 0x7610, R4 ;  /* 0x00007610ff047816 */ /* 0x010fe40000000004 */
[----:B------:R-:W-:Y:S01]  /*d270*/  PRMT R5, RZ, 0x7610, R5 ;  /* 0x00007610ff057816 */ /* 0x000fe20000000005 */
[----:B--2---:R-:W-:Y:S04]  /*d280*/  STL [R1+0x10bc], R44 ;  /* 0x0010bc2c01007387 */ /* 0x004fe80000100800 */
[----:B------:R0:W-:Y:S04]  /*d290*/  STL [R1+0x10c0], R45 ;  /* 0x0010c02d01007387 */ /* 0x0001e80000100800 */
[----:B------:R1:W-:Y:S04]  /*d2a0*/  STL.64 [R1+0x4f0], R48 ;  /* 0x0004f03001007387 */ /* 0x0003e80000100a00 */
[----:B------:R-:W2:Y:S01]  /*d2b0*/  @!P0 LDG.E.U16 R4, desc[UR6][R6.64] ;  /* 0x0000000606048981 */ /* 0x000ea2000c1e1500 */
[----:B0-----:R-:W-:-:S03]  /*d2c0*/  IMAD.WIDE R44, R34, 0x2, R28 ;  /* 0x00000002222c7825 */ /* 0x001fc600078e021c */
[----:B------:R0:W-:Y:S04]  /*d2d0*/  STL.64 [R1+0x4e8], R2 ;  /* 0x0004e80201007387 */ /* 0x0001e80000100a00 */
[----:B-1----:R-:W3:Y:S04]  /*d2e0*/  LDL.LU.64 R48, [R1+0x20b8] ;  /* 0x0020b80001307983 */ /* 0x002ee80000300a00 */
[----:B------:R1:W4:Y:S04]  /*d2f0*/  @!P0 LDG.E.U16 R5, desc[UR6][R44.64] ;  /* 0x000000062c058981 */ /* 0x000328000c1e1500 */
[----:B------:R1:W-:Y:S04]  /*d300*/  STL.64 [R1+0x4e0], R44 ;  /* 0x0004e02c01007387 */ /* 0x0003e80000100a00 */
[----:B0-----:R-:W4:Y:S01]  /*d310*/  LDL.LU.64 R2, [R1+0x20b0] ;  /* 0x0020b00001027983 */ /* 0x001f220000300a00 */
[----:B------:R-:W-:-:S03]  /*d320*/  VIADD R34, R68, 0xffffffa9 ;  /* 0xffffffa944227836 */ /* 0x000fc60000000000 */
[----:B------:R0:W-:Y:S02]  /*d330*/  STL.64 [R1+0x4d8], R6 ;  /* 0x0004d80601007387 */ /* 0x0001e40000100a00 */
[----:B------:R-:W-:Y:S01]  /*d340*/  ISETP.GE.U32.AND P0, PT, R34, 0x7fffff2a, PT ;  /* 0x7fffff2a2200780c */ /* 0x000fe20003f06070 */
[----:B------:R-:W-:Y:S01]  /*d350*/  IMAD R34, R92, 0x4f, RZ ;  /* 0x0000004f5c227824 */ /* 0x000fe200078e02ff */
[----:B------:R-:W-:Y:S04]  /*d360*/  STL [R1+0x1228], R46 ;  /* 0x0012282e01007387 */ /* 0x000fe80000100800 */
[----:B------:R0:W-:Y:S01]  /*d370*/  STL [R1+0x122c], R47 ;  /* 0x00122c2f01007387 */ /* 0x0001e20000100800 */
[----:B-1----:R-:W-:-:S04]  /*d380*/  IMAD.WIDE R44, R34, 0x2, R28 ;  /* 0x00000002222c7825 */ /* 0x002fc800078e021c */
[----:B0-----:R-:W-:-:S04]  /*d390*/  IMAD.WIDE R6, R34, 0x2, R26 ;  /* 0x0000000222067825 */ /* 0x001fc800078e021a */
[----:B------:R-:W-:Y:S01]  /*d3a0*/  IMAD.WIDE R46, R34, 0x2, R32 ;  /* 0x00000002222e7825 */ /* 0x000fe200078e0220 */
[----:B--2---:R-:W-:Y:S01]  /*d3b0*/  STL [R1+0x1220], R4 ;  /* 0x0012200401007387 */ /* 0x004fe20000100800 */
[----:B---3--:R-:W-:Y:S02]  /*d3c0*/  PRMT R49, RZ, 0x7610, R49 ;  /* 0x00007610ff317816 */ /* 0x008fe40000000031 */
[----:B------:R-:W-:Y:S01]  /*d3d0*/  PRMT R48, RZ, 0x7610, R48 ;  /* 0x00007610ff307816 */ /* 0x000fe20000000030 */
[----:B----4-:R0:W-:Y:S04]  /*d3e0*/  STL [R1+0x1224], R5 ;  /* 0x0012240501007387 */ /* 0x0101e80000100800 */
[----:B------:R1:W-:Y:S01]  /*d3f0*/  STL.64 [R1+0x4d0], R46 ;  /* 0x0004d02e01007387 */ /* 0x0003e20000100a00 */
[----:B------:R-:W-:-:S03]  /*d400*/  PRMT R2, RZ, 0x7610, R2 ;  /* 0x00007610ff027816 */ /* 0x000fc60000000002 */
[----:B------:R-:W2:Y:S01]  /*d410*/  @!P2 LDG.E.U16 R49, desc[UR6][R46.64] ;  /* 0x000000062e31a981 */ /* 0x000ea2000c1e1500 */
[----:B0-----:R-:W-:Y:S01]  /*d420*/  IMAD.WIDE R4, R34, 0x2, R30 ;  /* 0x0000000222047825 */ /* 0x001fe200078e021e */
[----:B------:R-:W-:Y:S02]  /*d430*/  PRMT R3, RZ, 0x7610, R3 ;  /* 0x00007610ff037816 */ /* 0x000fe40000000003 */
[----:B------:R-:W3:Y:S04]  /*d440*/  @!P2 LDG.E.U16 R2, desc[UR6][R6.64] ;  /* 0x000000060602a981 */ /* 0x000ee8000c1e1500 */
[----:B------:R0:W-:Y:S04]  /*d450*/  STL.64 [R1+0x4c8], R4 ;  /* 0x0004c80401007387 */ /* 0x0001e80000100a00 */
[----:B-1----:R-:W4:Y:S04]  /*d460*/  LDL.LU.64 R46, [R1+0x20a8] ;  /* 0x0020a800012e7983 */ /* 0x002f280000300a00 */
[----:B------:R-:W2:Y:S04]  /*d470*/  @!P2 LDG.E.U16 R48, desc[UR6][R4.64] ;  /* 0x000000060430a981 */ /* 0x000ea8000c1e1500 */
[----:B------:R1:W-:Y:S04]  /*d480*/  STL.64 [R1+0x4c0], R44 ;  /* 0x0004c02c01007387 */ /* 0x0003e80000100a00 */
[----:B------:R1:W3:Y:S04]  /*d490*/  @!P2 LDG.E.U16 R3, desc[UR6][R44.64] ;  /* 0x000000062c03a981 */ /* 0x0002e8000c1e1500 */
[----:B0-----:R-:W3:Y:S01]  /*d4a0*/  LDL.LU.64 R4, [R1+0x20a0] ;  /* 0x0020a00001047983 */ /* 0x001ee20000300a00 */
[----:B------:R-:W-:-:S03]  /*d4b0*/  VIADD R34, R68, 0xffffffa8 ;  /* 0xffffffa844227836 */ /* 0x000fc60000000000 */
[----:B------:R0:W-:Y:S02]  /*d4c0*/  STL.64 [R1+0x4b8], R6 ;  /* 0x0004b80601007387 */ /* 0x0001e40000100a00 */
[----:B------:R-:W-:Y:S01]  /*d4d0*/  ISETP.GE.U32.AND P2, PT, R34, 0x7fffff29, PT ;  /* 0x7fffff292200780c */ /* 0x000fe20003f46070 */
[----:B------:R-:W-:-:S04]  /*d4e0*/  IMAD R34, R92, 0x53, RZ ;  /* 0x000000535c227824 */ /* 0x000fc800078e02ff */
[----:B-1----:R-:W-:-:S04]  /*d4f0*/  IMAD.WIDE R44, R34, 0x2, R28 ;  /* 0x00000002222c7825 */ /* 0x002fc800078e021c */
[----:B0-----:R-:W-:Y:S01]  /*d500*/  IMAD.WIDE R6, R34, 0x2, R26 ;  /* 0x0000000222067825 */ /* 0x001fe200078e021a */
[----:B----4-:R-:W-:Y:S01]  /*d510*/  PRMT R47, RZ, 0x7610, R47 ;  /* 0x00007610ff2f7816 */ /* 0x010fe2000000002f */
[----:B--2---:R-:W-:Y:S01]  /*d520*/  STL [R1+0x12c4], R48 ;  /* 0x0012c43001007387 */ /* 0x004fe20000100800 */
[----:B------:R-:W-:-:S03]  /*d530*/  PRMT R46, RZ, 0x7610, R46 ;  /* 0x00007610ff2e7816 */ /* 0x000fc6000000002e */
[----:B------:R0:W-:Y:S04]  /*d540*/  STL [R1+0x12c8], R49 ;  /* 0x0012c83101007387 */ /* 0x0001e80000100800 */
[----:B---3--:R-:W-:Y:S01]  /*d550*/  STL [R1+0x12bc], R2 ;  /* 0x0012bc0201007387 */ /* 0x008fe20000100800 */
[----:B------:R-:W-:-:S03]  /*d560*/  PRMT R4, RZ, 0x7610, R4 ;  /* 0x00007610ff047816 */ /* 0x000fc60000000004 */
[----:B------:R1:W-:Y:S01]  /*d570*/  STL [R1+0x12c0], R3 ;  /* 0x0012c00301007387 */ /* 0x0003e20000100800 */
[----:B------:R-:W-:Y:S01]  /*d580*/  PRMT R5, RZ, 0x7610, R5 ;  /* 0x00007610ff057816 */ /* 0x000fe20000000005 */
[C---:B0-----:R-:W-:Y:S02]  /*d590*/  IMAD.WIDE R48, R34.reuse, 0x2, R32 ;  /* 0x0000000222307825 */ /* 0x041fe400078e0220 */
[----:B------:R-:W2:Y:S02]  /*d5a0*/  @!P4 LDG.E.U16 R4, desc[UR6][R6.64] ;  /* 0x000000060604c981 */ /* 0x000ea4000c1e1500 */
[----:B-1----:R-:W-:Y:S02]  /*d5b0*/  IMAD.WIDE R2, R34, 0x2, R30 ;  /* 0x0000000222027825 */ /* 0x002fe400078e021e */
[----:B------:R0:W-:Y:S04]  /*d5c0*/  STL.64 [R1+0x450], R48 ;  /* 0x0004503001007387 */ /* 0x0001e80000100a00 */
[----:B------:R1:W-:Y:S04]  /*d5d0*/  STL.64 [R1+0x448], R2 ;  /* 0x0004480201007387 */ /* 0x0003e80000100a00 */
[----:B------:R-:W3:Y:S04]  /*d5e0*/  @!P4 LDG.E.U16 R47, desc[UR6][R48.64] ;  /* 0x00000006302fc981 */ /* 0x000ee8000c1e1500 */
[----:B------:R4:W3:Y:S04]  /*d5f0*/  @!P4 LDG.E.U16 R5, desc[UR6][R44.64] ;  /* 0x000000062c05c981 */ /* 0x0008e8000c1e1500 */
[----:B------:R-:W3:Y:S04]  /*d600*/  @!P4 LDG.E.U16 R46, desc[UR6][R2.64] ;  /* 0x00000006022ec981 */ /* 0x000ee8000c1e1500 */
[----:B0-----:R-:W3:Y:S04]  /*d610*/  LDL.LU.64 R48, [R1+0x2098] ;  /* 0x0020980001307983 */ /* 0x001ee80000300a00 */
[----:B------:R4:W-:Y:S04]  /*d620*/  STL.64 [R1+0x440], R44 ;  /* 0x0004402c01007387 */ /* 0x0009e80000100a00 */
[----:B-1----:R-:W3:Y:S01]  /*d630*/  LDL.LU.64 R2, [R1+0x2090] ;  /* 0x0020900001027983 */ /* 0x002ee20000300a00 */
[----:B------:R-:W-:Y:S01]  /*d640*/  VIADD R34, R68, 0xffffffa4 ;  /* 0xffffffa444227836 */ /* 0x000fe20000000000 */
[----:B------:R-:W-:-:S02]  /*d650*/  PRMT R14, RZ, 0x7610, R14 ;  /* 0x00007610ff0e7816 */ /* 0x000fc4000000000e */
[----:B------:R0:W-:Y:S02]  /*d660*/  STL.64 [R1+0x438], R6 ;  /* 0x0004380601007387 */ /* 0x0001e40000100a00 */
[----:B------:R-:W-:Y:S01]  /*d670*/  ISETP.GE.U32.AND P4, PT, R34, 0x7fffff25, PT ;  /* 0x7fffff252200780c */ /* 0x000fe20003f86070 */
[----:B------:R-:W-:Y:S01]  /*d680*/  IMAD R34, R92, 0x54, RZ ;  /* 0x000000545c227824 */ /* 0x000fe200078e02ff */
[----:B------:R-:W-:-:S03]  /*d690*/  PRMT R11, RZ, 0x7610, R11 ;  /* 0x00007610ff0b7816 */ /* 0x000fc6000000000b */
[----:B----4-:R-:W-:-:S04]  /*d6a0*/  IMAD.WIDE R44, R34, 0x2, R28 ;  /* 0x00000002222c7825 */ /* 0x010fc800078e021c */
[C---:B0-----:R-:W-:Y:S01]  /*d6b0*/  IMAD.WIDE R6, R34.reuse, 0x2, R26 ;  /* 0x0000000222067825 */ /* 0x041fe200078e021a */
[----:B--2---:R-:W-:Y:S04]  /*d6c0*/  STL [R1+0xef8], R4 ;  /* 0x000ef80401007387 */ /* 0x004fe80000100800 */
[----:B---3--:R0:W-:Y:S04]  /*d6d0*/  STL [R1+0xefc], R5 ;  /* 0x000efc0501007387 */ /* 0x0081e80000100800 */
[----:B------:R-:W-:Y:S04]  /*d6e0*/  STL [R1+0xf00], R46 ;  /* 0x000f002e01007387 */ /* 0x000fe80000100800 */
[----:B------:R1:W-:Y:S01]  /*d6f0*/  STL [R1+0xf04], R47 ;  /* 0x000f042f01007387 */ /* 0x0003e20000100800 */
[----:B0-----:R-:W-:-:S05]  /*d700*/  IMAD.WIDE R4, R34, 0x2, R32 ;  /* 0x0000000222047825 */ /* 0x001fca00078e0220 */
[----:B------:R-:W2:Y:S01]  /*d710*/  @!P5 LDG.E.U16 R14, desc[UR6][R4.64] ;  /* 0x00000006040ed981 */ /* 0x000ea2000c1e1500 */
[----:B------:R-:W-:Y:S01]  /*d720*/  PRMT R2, RZ, 0x7610, R2 ;  /* 0x00007610ff027816 */ /* 0x000fe20000000002 */
[----:B-1----:R-:W-:Y:S01]  /*d730*/  IMAD.WIDE R46, R34, 0x2, R30 ;  /* 0x00000002222e7825 */ /* 0x002fe200078e021e */
[----:B------:R-:W-:-:S04]  /*d740*/  PRMT R3, RZ, 0x7610, R3 ;  /* 0x00007610ff037816 */ /* 0x000fc80000000003 */
[----:B------:R-:W3:Y:S04]  /*d750*/  @!P5 LDG.E.U16 R2, desc[UR6][R6.64] ;  /* 0x000000060602d981 */ /* 0x000ee8000c1e1500 */
[----:B------:R0:W4:Y:S04]  /*d760*/  @!P5 LDG.E.U16 R11, desc[UR6][R46.64] ;  /* 0x000000062e0bd981 */ /* 0x000128000c1e1500 */
[----:B------:R1:W3:Y:S01]  /*d770*/  @!P5 LDG.E.U16 R3, desc[UR6][R44.64] ;  /* 0x000000062c03d981 */ /* 0x0002e2000c1e1500 */
[----:B------:R-:W-:Y:S01]  /*d780*/  VIADD R34, R68, 0xffffffa3 ;  /* 0xffffffa344227836 */ /* 0x000fe20000000000 */
[----:B------:R-:W-:-:S02]  /*d790*/  PRMT R12, RZ, 0x7610, R12 ;  /* 0x00007610ff0c7816 */ /* 0x000fc4000000000c */
[----:B------:R0:W-:Y:S02]  /*d7a0*/  STL.64 [R1+0x430], R4 ;  /* 0x0004300401007387 */ /* 0x0001e40000100a00 */
[----:B------:R-:W-:Y:S01]  /*d7b0*/  ISETP.GE.U32.AND P5, PT, R34, 0x7fffff24, PT ;  /* 0x7fffff242200780c */ /* 0x000fe20003fa6070 */
[----:B------:R-:W-:Y:S01]  /*d7c0*/  IMAD R34, R92, 0x55, RZ ;  /* 0x000000555c227824 */ /* 0x000fe200078e02ff */
[----:B------:R1:W-:Y:S01]  /*d7d0*/  STL.64 [R1+0x428], R46 ;  /* 0x0004282e01007387 */ /* 0x0003e20000100a00 */
[----:B------:R-:W-:Y:S02]  /*d7e0*/  PRMT R8, RZ, 0x7610, R8 ;  /* 0x00007610ff087816 */ /* 0x000fe40000000008 */
[----:B------:R-:W-:Y:S01]  /*d7f0*/  PRMT R24, RZ, 0x7610, R24 ;  /* 0x00007610ff187816 */ /* 0x000fe20000000018 */
[----:B0-----:R-:W3:Y:S04]  /*d800*/  LDL.LU.64 R4, [R1+0x2088] ;  /* 0x0020880001047983 */ /* 0x001ee80000300a00 */
[----:B------:R0:W-:Y:S01]  /*d810*/  STL.64 [R1+0x420], R44 ;  /* 0x0004202c01007387 */ /* 0x0001e20000100a00 */
[----:B-1----:R-:W-:Y:S01]  /*d820*/  IMAD.WIDE R46, R34, 0x2, R32 ;  /* 0x00000002222e7825 */ /* 0x002fe200078e0220 */
[----:B------:R-:W-:-:S04]  /*d830*/  PRMT R16, RZ, 0x7610, R16 ;  /* 0x00007610ff107816 */ /* 0x000fc80000000010 */
[----:B------:R-:W3:Y:S01]  /*d840*/  @!P6 LDG.E.U16 R12, desc[UR6][R46.64] ;  /* 0x000000062e0ce981 */ /* 0x000ee2000c1e1500 */
[----:B0-----:R-:W-:-:S05]  /*d850*/  IMAD.WIDE R44, R34, 0x2, R30 ;  /* 0x00000002222c7825 */ /* 0x001fca00078e021e */
[----:B------:R0:W3:Y:S04]  /*d860*/  @!P6 LDG.E.U16 R8, desc[UR6][R44.64] ;  /* 0x000000062c08e981 */ /* 0x0000e8000c1e1500 */
[----:B--2---:R-:W-:Y:S04]  /*d870*/  STL [R1+0x2000], R14 ;  /* 0x0020000e01007387 */ /* 0x004fe80000100800 */
[----:B------:R1:W-:Y:S04]  /*d880*/  STL.64 [R1+0x418], R6 ;  /* 0x0004180601007387 */ /* 0x0003e80000100a00 */
[----:B----4-:R-:W-:Y:S04]  /*d890*/  STL [R1+0x2004], R11 ;  /* 0x0020040b01007387 */ /* 0x010fe80000100800 */
[----:B---3--:R-:W-:Y:S01]  /*d8a0*/  STL [R1+0xfc8], R2 ;  /* 0x000fc80201007387 */ /* 0x008fe20000100800 */
[----:B-1----:R-:W-:-:S03]  /*d8b0*/  IMAD.WIDE R6, R34, 0x2, R28 ;  /* 0x0000000222067825 */ /* 0x002fc600078e021c */
[----:B------:R1:W-:Y:S04]  /*d8c0*/  STL [R1+0xfcc], R3 ;  /* 0x000fcc0301007387 */ /* 0x0003e80000100800 */
[----:B------:R2:W3:Y:S01]  /*d8d0*/  @!P6 LDG.E.U16 R24, desc[UR6][R6.64] ;  /* 0x000000060618e981 */ /* 0x0004e2000c1e1500 */
[----:B-1----:R-:W-:-:S05]  /*d8e0*/  IMAD.WIDE R2, R34, 0x2, R26 ;  /* 0x0000000222027825 */ /* 0x002fca00078e021a */
[----:B------:R1:W4:Y:S01]  /*d8f0*/  @!P6 LDG.E.U16 R16, desc[UR6][R2.64] ;  /* 0x000000060210e981 */ /* 0x000322000c1e1500 */
[----:B------:R-:W-:-:S03]  /*d900*/  VIADD R34, R68, 0xffffffa2 ;  /* 0xffffffa244227836 */ /* 0x000fc60000000000 */
[----:B------:R0:W-:Y:S02]  /*d910*/  STL.64 [R1+0x410], R46 ;  /* 0x0004102e01007387 */ /* 0x0001e40000100a00 */
[----:B------:R-:W-:Y:S01]  /*d920*/  ISETP.GE.U32.AND P6, PT, R34, 0x7fffff23, PT ;  /* 0x7fffff232200780c */ /* 0x000fe20003fc6070 */
[----:B------:R-:W-:Y:S01]  /*d930*/  IMAD R34, R92, 0x56, RZ ;  /* 0x000000565c227824 */ /* 0x000fe200078e02ff */
[----:B------:R1:W-:Y:S01]  /*d940*/  STL.64 [R1+0x408], R44 ;  /* 0x0004082c01007387 */ /* 0x0003e20000100a00 */
[----:B------:R-:W-:-:S03]  /*d950*/  PRMT R48, RZ, 0x7610, R48 ;  /* 0x00007610ff307816 */ /* 0x000fc60000000030 */
[----:B------:R2:W-:Y:S01]  /*d960*/  STL.64 [R1+0x400], R6 ;  /* 0x0004000601007387 */ /* 0x0005e20000100a00 */
[----:B------:R-:W-:-:S03]  /*d970*/  PRMT R49, RZ, 0x7610, R49 ;  /* 0x00007610ff317816 */ /* 0x000fc60000000031 */
[----:B------:R-:W-:Y:S01]  /*d980*/  STL [R1+0x1fcc], R12 ;  /* 0x001fcc0c01007387 */ /* 0x000fe20000100800 */
[C---:B0-----:R-:W-:Y:S01]  /*d990*/  IMAD.WIDE R46, R34.reuse, 0x2, R32 ;  /* 0x00000002222e7825 */ /* 0x041fe200078e0220 */
[----:B------:R-:W-:Y:S02]  /*d9a0*/  PRMT R4, RZ, 0x7610, R4 ;  /* 0x00007610ff047816 */ /* 0x000fe40000000004 */
[----:B------:R0:W-:Y:S01]  /*d9b0*/  STL.64 [R1+0x3f8], R2 ;  /* 0x0003f80201007387 */ /* 0x0001e20000100a00 */
[----:B------:R-:W-:Y:S01]  /*d9c0*/  PRMT R5, RZ, 0x7610, R5 ;  /* 0x00007610ff057816 */ /* 0x000fe20000000005 */
[C---:B-1----:R-:W-:Y:S02]  /*d9d0*/  IMAD.WIDE R44, R34.reuse, 0x2, R28 ;  /* 0x00000002222c7825 */ /* 0x042fe400078e021c */
[----:B------:R-:W-:Y:S02]  /*d9e0*/  STL [R1+0x1fd0], R8 ;  /* 0x001fd00801007387 */ /* 0x000fe40000100800 */
[----:B--2---:R-:W-:-:S02]  /*d9f0*/  IMAD.WIDE R6, R34, 0x2, R26 ;  /* 0x0000000222067825 */ /* 0x004fc400078e021a */
[----:B------:R-:W2:Y:S02]  /*da00*/  @!P0 LDG.E.U16 R49, desc[UR6][R46.64] ;  /* 0x000000062e318981 */ /* 0x000ea4000c1e1500 */
[----:B0-----:R-:W-:Y:S02]  /*da10*/  IMAD.WIDE R2, R34, 0x2, R30 ;  /* 0x0000000222027825 */ /* 0x001fe400078e021e */
[----:B------:R0:W2:Y:S04]  /*da20*/  @!P0 LDG.E.U16 R4, desc[UR6][R6.64] ;  /* 0x0000000606048981 */ /* 0x0000a8000c1e1500 */
[----:B------:R-:W2:Y:S04]  /*da30*/  @!P0 LDG.E.U16 R48, desc[UR6][R2.64] ;  /* 0x0000000602308981 */ /* 0x000ea8000c1e1500 */
[----:B------:R1:W2:Y:S04]  /*da40*/  @!P0 LDG.E.U16 R5, desc[UR6][R44.64] ;  /* 0x000000062c058981 */ /* 0x0002a8000c1e1500 */
[----:B---3--:R3:W-:Y:S02]  /*da50*/  STL [R1+0x1fd4], R24 ;  /* 0x001fd41801007387 */ /* 0x0087e40000100800 */
[----:B---3--:R-:W3:Y:S02]  /*da60*/  LDC R24, c[0x0][0x3a0] ;  /* 0x0000e800ff187b82 */ /* 0x008ee40000000800 */
[----:B----4-:R-:W-:Y:S04]  /*da70*/  STL [R1+0x1fd8], R16 ;  /* 0x001fd81001007387 */ /* 0x010fe80000100800 */
[----:B------:R4:W-:Y:S04]  /*da80*/  STL.64 [R1+0x3f0], R46 ;  /* 0x0003f02e01007387 */ /* 0x0009e80000100a00 */
[----:B------:R0:W-:Y:S04]  /*da90*/  STL.64 [R1+0x3e8], R2 ;  /* 0x0003e80201007387 */ /* 0x0001e80000100a00 */
[----:B----4-:R-:W4:Y:S04]  /*daa0*/  LDL.LU.64 R46, [R1+0x2080] ;  /* 0x00208000012e7983 */ /* 0x010f280000300a00 */
[----:B------:R-:W-:Y:S04]  /*dab0*/  STL.64 [R1+0x3e0], R44 ;  /* 0x0003e02c01007387 */ /* 0x000fe80000100a00 */
[----:B0-----:R-:W4:Y:S01]  /*dac0*/  LDL.LU.64 R2, [R1+0x2078] ;  /* 0x0020780001027983 */ /* 0x001f220000300a00 */
[----:B---3--:R-:W-:-:S03]  /*dad0*/  VIADD R34, R24, 0xffffffa1 ;  /* 0xffffffa118227836 */ /* 0x008fc60000000000 */
[----:B------:R0:W-:Y:S02]  /*dae0*/  STL.64 [R1+0x3d8], R6 ;  /* 0x0003d80601007387 */ /* 0x0001e40000100a00 */
[----:B------:R-:W-:Y:S01]  /*daf0*/  ISETP.GE.U32.AND P0, PT, R34, 0x7fffff22, PT ;  /* 0x7fffff222200780c */ /* 0x000fe20003f06070 */
[----:B------:R-:W-:Y:S01]  /*db00*/  IMAD R34, R92, 0x57, RZ ;  /* 0x000000575c227824 */ /* 0x000fe200078e02ff */
[----:B--2---:R-:W-:Y:S04]  /*db10*/  STL [R1+0x1218], R48 ;  /* 0x0012183001007387 */ /* 0x004fe80000100800 */
[----:B------:R2:W-:Y:S01]  /*db20*/  STL [R1+0x121c], R49 ;  /* 0x00121c3101007387 */ /* 0x0005e20000100800 */
[----:B0-----:R-:W-:-:S03]  /*db30*/  IMAD.WIDE R6, R34, 0x2, R26 ;  /* 0x0000000222067825 */ /* 0x001fc600078e021a */
[----:B------:R-:W-:Y:S01]  /*db40*/  STL [R1+0x1210], R4 ;  /* 0x0012100401007387 */ /* 0x000fe20000100800 */
[----:B-1----:R-:W-:-:S03]  /*db50*/  IMAD.WIDE R44, R34, 0x2, R28 ;  /* 0x00000002222c7825 */ /* 0x002fc600078e021c */
[----:B------:R0:W-:Y:S01]  /*db60*/  STL [R1+0x1214], R5 ;  /* 0x0012140501007387 */ /* 0x0001e20000100800 */
[----:B--2---:R-:W-:-:S04]  /*db70*/  IMAD.WIDE R48, R34, 0x2, R32 ;  /* 0x0000000222307825 */ /* 0x004fc800078e0220 */
[----:B0-----:R-:W-:Y:S01]  /*db80*/  IMAD.WIDE R4, R34, 0x2, R30 ;  /* 0x0000000222047825 */ /* 0x001fe200078e021e */
[----:B------:R0:W-:Y:S04]  /*db90*/  STL.64 [R1+0x3d0], R48 ;  /* 0x0003d03001007387 */ /* 0x0001e80000100a00 */
[----:B------:R1:W-:Y:S01]  /*dba0*/  STL.64 [R1+0x3c8], R4 ;  /* 0x0003c80401007387 */ /* 0x0003e20000100a00 */
[----:B----4-:R-:W-:Y:S02]  /*dbb0*/  PRMT R47, RZ, 0x7610, R47 ;  /* 0x00007610ff2f7816 */ /* 0x010fe4000000002f */
[----:B------:R-:W-:-:S04]  /*dbc0*/  PRMT R46, RZ, 0x7610, R46 ;  /* 0x00007610ff2e7816 */ /* 0x000fc8000000002e */
[----:B------:R-:W2:Y:S01]  /*dbd0*/  @!P2 LDG.E.U16 R47, desc[UR6][R48.64] ;  /* 0x00000006302fa981 */ /* 0x000ea2000c1e1500 */
[----:B------:R-:W-:Y:S02]  /*dbe0*/  PRMT R2, RZ, 0x7610, R2 ;  /* 0x00007610ff027816 */ /* 0x000fe40000000002 */
[----:B------:R-:W-:Y:S01]  /*dbf0*/  PRMT R3, RZ, 0x7610, R3 ;  /* 0x00007610ff037816 */ /* 0x000fe20000000003 */
[----:B------:R-:W3:Y:S04]  /*dc00*/  @!P2 LDG.E.U16 R46, desc[UR6][R4.64] ;  /* 0x00000006042ea981 */ /* 0x000ee8000c1e1500 */
[----:B------:R4:W2:Y:S04]  /*dc10*/  @!P2 LDG.E.U16 R2, desc[UR6][R6.64] ;  /* 0x000000060602a981 */ /* 0x0008a8000c1e1500 */
[----:B0-----:R-:W3:Y:S04]  /*dc20*/  LDL.LU.64 R48, [R1+0x2070] ;  /* 0x0020700001307983 */ /* 0x001ee80000300a00 */
[----:B------:R-:W-:Y:S04]  /*dc30*/  STL.64 [R1+0x3c0], R44 ;  /* 0x0003c02c01007387 */ /* 0x000fe80000100a00 */
[----:B------:R-:W3:Y:S04]  /*dc40*/  @!P2 LDG.E.U16 R3, desc[UR6][R44.64] ;  /* 0x000000062c03a981 */ /* 0x000ee8000c1e1500 */
[----:B-1----:R-:W3:Y:S01]  /*dc50*/  LDL.LU.64 R4, [R1+0x2068] ;  /* 0x0020680001047983 */ /* 0x002ee20000300a00 */
[----:B------:R-:W-:-:S03]  /*dc60*/  VIADD R34, R24, 0xffffffa0 ;  /* 0xffffffa018227836 */ /* 0x000fc60000000000 */
[----:B------:R4:W-:Y:S02]  /*dc70*/  STL.64 [R1+0x3b8], R6 ;  /* 0x0003b80601007387 */ /* 0x0009e40000100a00 */
[----:B------:R-:W-:Y:S01]  /*dc80*/  ISETP.GE.U32.AND P2, PT, R34, 0x7fffff21, PT ;  /* 0x7fffff212200780c */ /* 0x000fe20003f46070 */
[----:B------:R-:W-:-:S04]  /*dc90*/  IMAD R34, R92, 0x5b, RZ ;  /* 0x0000005b5c227824 */ /* 0x000fc800078e02ff */
[----:B----4-:R-:W-:Y:S01]  /*dca0*/  IMAD.WIDE R6, R34, 0x2, R26 ;  /* 0x0000000222067825 */ /* 0x010fe200078e021a */
[----:B--2---:R-:W-:Y:S04]  /*dcb0*/  STL [R1+0x12ac], R2 ;  /* 0x0012ac0201007387 */ /* 0x004fe80000100800 */
[----:B---3--:R-:W-:Y:S01]  /*dcc0*/  STL [R1+0x12b0], R3 ;  /* 0x0012b00301007387 */ /* 0x008fe20000100800 */
[----:B------:R-:W-:-:S03]  /*dcd0*/  PRMT R4, RZ, 0x7610, R4 ;  /* 0x00007610ff047816 */ /* 0x000fc60000000004 */
[----:B------:R-:W-:Y:S01]  /*dce0*/  STL [R1+0x12b4], R46 ;  /* 0x0012b42e01007387 */ /* 0x000fe20000100800 */
[----:B------:R-:W-:-:S03]  /*dcf0*/  PRMT R5, RZ, 0x7610, R5 ;  /* 0x00007610ff057816 */ /* 0x000fc60000000005 */
[----:B------:R0:W-:Y:S04]  /*dd00*/  STL [R1+0x12b8], R47 ;  /* 0x0012b82f01007387 */ /* 0x0001e80000100800 */
[----:B------:R-:W2:Y:S01]  /*dd10*/  @!P4 LDG.E.U16 R4, desc[UR6][R6.64] ;  /* 0x000000060604c981 */ /* 0x000ea2000c1e1500 */
[----:B0-----:R-:W-:-:S05]  /*dd20*/  IMAD.WIDE R46, R34, 0x2, R28 ;  /* 0x00000002222e7825 */ /* 0x001fca00078e021c */
[----:B------:R0:W3:Y:S01]  /*dd30*/  @!P4 LDG.E.U16 R5, desc[UR6][R46.64] ;  /* 0x000000062e05c981 */ /* 0x0000e2000c1e1500 */
[----:B------:R-:W-:Y:S01]  /*dd40*/  PRMT R49, RZ, 0x7610, R49 ;  /* 0x00007610ff317816 */ /* 0x000fe20000000031 */
[----:B------:R-:W-:Y:S01]  /*dd50*/  IMAD.WIDE R44, R34, 0x2, R32 ;  /* 0x00000002222c7825 */ /* 0x000fe200078e0220 */
[----:B------:R-:W-:-:S03]  /*dd60*/  PRMT R48, RZ, 0x7610, R48 ;  /* 0x00007610ff307816 */ /* 0x000fc60000000030 */
[----:B------:R-:W-:Y:S01]  /*dd70*/  IMAD.WIDE R2, R34, 0x2, R30 ;  /* 0x0000000222027825 */ /* 0x000fe200078e021e */
[----:B------:R1:W-:Y:S03]  /*dd80*/  STL.64 [R1+0x350], R44 ;  /* 0x0003502c01007387 */ /* 0x0003e60000100a00 */
[----:B------:R-:W-:Y:S01]  /*dd90*/  VIADD R34, R24, 0xffffff9c ;  /* 0xffffff9c18227836 */ /* 0x000fe20000000000 */
[----:B------:R4:W-:Y:S04]  /*dda0*/  STL.64 [R1+0x348], R2 ;  /* 0x0003480201007387 */ /* 0x0009e80000100a00 */
[----:B------:R-:W3:Y:S04]  /*ddb0*/  @!P4 LDG.E.U16 R49, desc[UR6][R44.64] ;  /* 0x000000062c31c981 */ /* 0x000ee8000c1e1500 */
[----:B------:R-:W3:Y:S01]  /*ddc0*/  @!P4 LDG.E.U16 R48, desc[UR6][R2.64] ;  /* 0x000000060230c981 */ /* 0x000ee2000c1e1500 */
[----:B------:R-:W-:-:S03]  /*ddd0*/  ISETP.GE.U32.AND P4, PT, R34, 0x7fffff1d, PT ;  /* 0x7fffff1d2200780c */ /* 0x000fc60003f86070 */
[----:B-1----:R-:W3:Y:S04]  /*dde0*/  LDL.LU.64 R44, [R1+0x2060] ;  /* 0x00206000012c7983 */ /* 0x002ee80000300a00 */
[----:B------:R0:W-:Y:S01]  /*ddf0*/  STL.64 [R1+0x340], R46 ;  /* 0x0003402e01007387 */ /* 0x0001e20000100a00 */
[----:B------:R-:W-:-:S03]  /*de00*/  IMAD R34, R92, 0x5c, RZ ;  /* 0x0000005c5c227824 */ /* 0x000fc600078e02ff */
[----:B----4-:R-:W4:Y:S01]  /*de10*/  LDL.LU.64 R2, [R1+0x2058] ;  /* 0x0020580001027983 */ /* 0x010f220000300a00 */
[----:B------:R-:W-:-:S03]  /*de20*/  PRMT R56, RZ, 0x7610, R56 ;  /* 0x00007610ff387816 */ /* 0x000fc60000000038 */
[----:B------:R-:W-:Y:S01]  /*de30*/  STL.64 [R1+0x338], R6 ;  /* 0x0003380601007387 */ /* 0x000fe20000100a00 */
[----:B------:R-:W-:Y:S01]  /*de40*/  PRMT R57, RZ, 0x7610, R57 ;  /* 0x00007610ff397816 */ /* 0x000fe20000000039 */
[----:B0-----:R-:W-:-:S05]  /*de50*/  IMAD.WIDE R46, R34, 0x2, R32 ;  /* 0x00000002222e7825 */ /* 0x001fca00078e0220 */
[----:B------:R-:W4:Y:S04]  /*de60*/  @!P5 LDG.E.U16 R57, desc[UR6][R46.64] ;  /* 0x000000062e39d981 */ /* 0x000f28000c1e1500 */
[----:B--2---:R-:W-:Y:S04]  /*de70*/  STL [R1+0xee8], R4 ;  /* 0x000ee80401007387 */ /* 0x004fe80000100800 */
[----:B---3--:R0:W-:Y:S02]  /*de80*/  STL [R1+0xeec], R5 ;  /* 0x000eec0501007387 */ /* 0x0081e40000100800 */
[----:B0-----:R-:W-:-:S05]  /*de90*/  IMAD.WIDE R4, R34, 0x2, R30 ;  /* 0x0000000222047825 */ /* 0x001fca00078e021e */
[----:B------:R-:W2:Y:S01]  /*dea0*/  @!P5 LDG.E.U16 R56, desc[UR6][R4.64] ;  /* 0x000000060438d981 */ /* 0x000ea2000c1e1500 */
[----:B------:R-:W-:-:S03]  /*deb0*/  IMAD.WIDE R6, R34, 0x2, R26 ;  /* 0x0000000222067825 */ /* 0x000fc600078e021a */
[----:B------:R-:W-:Y:S04]  /*dec0*/  STL [R1+0xef0], R48 ;  /* 0x000ef03001007387 */ /* 0x000fe80000100800 */
[----:B------:R0:W-:Y:S04]  /*ded0*/  STL [R1+0xef4], R49 ;  /* 0x000ef43101007387 */ /* 0x0001e80000100800 */
[----:B------:R1:W-:Y:S01]  /*dee0*/  STL.64 [R1+0x330], R46 ;  /* 0x0003302e01007387 */ /* 0x0003e20000100a00 */
[----:B----4-:R-:W-:Y:S01]  /*def0*/  PRMT R2, RZ, 0x7610, R2 ;  /* 0x00007610ff027816 */ /* 0x010fe20000000002 */
[----:B0-----:R-:W-:Y:S01]  /*df00*/  IMAD.WIDE R48, R34, 0x2, R28 ;  /* 0x0000000222307825 */ /* 0x001fe200078e021c */
[----:B------:R-:W-:-:S03]  /*df10*/  PRMT R3, RZ, 0x7610, R3 ;  /* 0x00007610ff037816 */ /* 0x000fc60000000003 */
[----:B------:R-:W-:Y:S01]  /*df20*/  VIADD R34, R24, 0xffffff9b ;  /* 0xffffff9b18227836 */ /* 0x000fe20000000000 */
[----:B------:R-:W3:Y:S04]  /*df30*/  @!P5 LDG.E.U16 R2, desc[UR6][R6.64] ;  /* 0x000000060602d981 */ /* 0x000ee8000c1e1500 */
[----:B------:R0:W-:Y:S04]  /*df40*/  STL.64 [R1+0x328], R4 ;  /* 0x0003280401007387 */ /* 0x0001e80000100a00 */
[----:B------:R4:W3:Y:S01]  /*df50*/  @!P5 LDG.E.U16 R3, desc[UR6][R48.64] ;  /* 0x000000063003d981 */ /* 0x0008e2000c1e1500 */
[----:B------:R-:W-:Y:S01]  /*df60*/  ISETP.GE.U32.AND P5, PT, R34, 0x7fffff1c, PT ;  /* 0x7fffff1c2200780c */ /* 0x000fe20003fa6070 */
[----:B------:R-:W-:-:S02]  /*df70*/  IMAD R34, R92, 0x5d, RZ ;  /* 0x0000005d5c227824 */ /* 0x000fc400078e02ff */
[----:B-1----:R-:W3:Y:S04]  /*df80*/  LDL.LU.64 R46, [R1+0x2050] ;  /* 0x00205000012e7983 */ /* 0x002ee80000300a00 */
[----:B------:R-:W-:Y:S01]  /*df90*/  STL.64 [R1+0x320], R48 ;  /* 0x0003203001007387 */ /* 0x000fe20000100a00 */
[----:B------:R-:W-:-:S03]  /*dfa0*/  PRMT R20, RZ, 0x7610, R20 ;  /* 0x00007610ff147816 */ /* 0x000fc60000000014 */
[----:B0-----:R-:W3:Y:S04]  /*dfb0*/  LDL.LU.64 R4, [R1+0x2048] ;  /* 0x0020480001047983 */ /* 0x001ee80000300a00 */
[----:B------:R-:W-:Y:S04]  /*dfc0*/  STL.64 [R1+0x318], R6 ;  /* 0x0003180601007387 */ /* 0x000fe80000100a00 */
[----:B--2---:R-:W-:Y:S04]  /*dfd0*/  STL [R1+0xfc0], R56 ;  /* 0x000fc03801007387 */ /* 0x004fe80000100800 */
[----:B------:R0:W-:Y:S02]  /*dfe0*/  STL [R1+0xfc4], R57 ;  /* 0x000fc43901007387 */ /* 0x0001e40000100800 */
[----:B0-----:R-:W-:-:S05]  /*dff0*/  IMAD.WIDE R56, R34, 0x2, R32 ;  /* 0x0000000222387825 */ /* 0x001fca00078e0220 */
[----:B------:R0:W2:Y:S01]  /*e000*/  @!P6 LDG.E.U16 R20, desc[UR6][R56.64] ;  /* 0x000000063814e981 */ /* 0x0000a2000c1e1500 */
[----:B------:R-:W-:Y:S01]  /*e010*/  PRMT R22, RZ, 0x7610, R22 ;  /* 0x00007610ff167816 */ /* 0x000fe20000000016 */
[C---:B----4-:R-:W-:Y:S01]  /*e020*/  IMAD.WIDE R48, R34.reuse, 0x2, R30 ;  /* 0x0000000222307825 */ /* 0x050fe200078e021e */
[----:B------:R-:W-:Y:S01]  /*e030*/  PRMT R9, RZ, 0x7610, R9 ;  /* 0x00007610ff097816 */ /* 0x000fe20000000009 */
[----:B---3--:R-:W-:Y:S01]  /*e040*/  STL [R1+0xfb8], R2 ;  /* 0x000fb80201007387 */ /* 0x008fe20000100800 */
[----:B------:R-:W-:Y:S01]  /*e050*/  PRMT R13, RZ, 0x7610, R13 ;  /* 0x00007610ff0d7816 */ /* 0x000fe2000000000d */
[C---:B------:R-:W-:Y:S02]  /*e060*/  IMAD.WIDE R6, R34.reuse, 0x2, R28 ;  /* 0x0000000222067825 */ /* 0x040fe400078e021c */
[----:B------:R1:W3:Y:S04]  /*e070*/  @!P6 LDG.E.U16 R22, desc[UR6][R48.64] ;  /* 0x000000063016e981 */ /* 0x0002e8000c1e1500 */
[----:B------:R4:W-:Y:S04]  /*e080*/  STL [R1+0xfbc], R3 ;  /* 0x000fbc0301007387 */ /* 0x0009e80000100800 */
[----:B------:R0:W3:Y:S01]  /*e090*/  @!P6 LDG.E.U16 R9, desc[UR6][R6.64] ;  /* 0x000000060609e981 */ /* 0x0000e2000c1e1500 */
[----:B----4-:R-:W-:-:S04]  /*e0a0*/  IMAD.WIDE R2, R34, 0x2, R26 ;  /* 0x0000000222027825 */ /* 0x010fc800078e021a */
[----:B------:R-:W-:Y:S01]  /*e0b0*/  VIADD R34, R24, 0xffffff9a ;  /* 0xffffff9a18227836 */ /* 0x000fe20000000000 */
[----:B------:R4:W3:Y:S04]  /*e0c0*/  @!P6 LDG.E.U16 R13, desc[UR6][R2.64] ;  /* 0x00000006020de981 */ /* 0x0008e8000c1e1500 */
[----:B------:R-:W-:Y:S01]  /*e0d0*/  ISETP.GE.U32.AND P6, PT, R34, 0x7fffff1b, PT ;  /* 0x7fffff1b2200780c */ /* 0x000fe20003fc6070 */
[----:B------:R-:W-:Y:S01]  /*e0e0*/  IMAD R34, R92, 0x5e, RZ ;  /* 0x0000005e5c227824 */ /* 0x000fe200078e02ff */
[----:B------:R0:W-:Y:S01]  /*e0f0*/  STL.64 [R1+0x310], R56 ;  /* 0x0003103801007387 */ /* 0x0001e20000100a00 */
[----:B------:R-:W-:-:S03]  /*e100*/  PRMT R4, RZ, 0x7610, R4 ;  /* 0x00007610ff047816 */ /* 0x000fc60000000004 */
[----:B------:R1:W-:Y:S01]  /*e110*/  STL.64 [R1+0x308], R48 ;  /* 0x0003083001007387 */ /* 0x0003e20000100a00 */
[----:B------:R-:W-:-:S03]  /*e120*/  PRMT R5, RZ, 0x7610, R5 ;  /* 0x00007610ff057816 */ /* 0x000fc60000000005 */
[----:B------:R4:W-:Y:S01]  /*e130*/  STL.64 [R1+0x300], R6 ;  /* 0x0003000601007387 */ /* 0x0009e20000100a00 */
[----:B------:R-:W-:Y:S02]  /*e140*/  PRMT R64, RZ, 0x7610, R64 ;  /* 0x00007610ff407816 */ /* 0x000fe40000000040 */
[----:B------:R-:W-:Y:S01]  /*e150*/  PRMT R65, RZ, 0x7610, R65 ;  /* 0x00007610ff417816 */ /* 0x000fe20000000041 */
[----:B0-----:R-:W-:-:S04]  /*e160*/  IMAD.WIDE R56, R34, 0x2, R28 ;  /* 0x0000000222387825 */ /* 0x001fc800078e021c */
[C---:B-1----:R-:W-:Y:S01]  /*e170*/  IMAD.WIDE R48, R34.reuse, 0x2, R32 ;  /* 0x0000000222307825 */ /* 0x042fe200078e0220 */
[----:B------:R0:W3:Y:S03]  /*e180*/  @!P0 LDG.E.U16 R5, desc[UR6][R56.64] ;  /* 0x0000000638058981 */ /* 0x0000e6000c1e1500 */
[C---:B----4-:R-:W-:Y:S01]  /*e190*/  IMAD.WIDE R6, R34.reuse, 0x2, R26 ;  /* 0x0000000222067825 */ /* 0x050fe200078e021a */
[----:B------:R-:W4:Y:S04]  /*e1a0*/  @!P0 LDG.E.U16 R65, desc[UR6][R48.64] ;  /* 0x0000000630418981 */ /* 0x000f28000c1e1500 */
[----:B------:R-:W4:Y:S04]  /*e1b0*/  @!P0 LDG.E.U16 R4, desc[UR6][R6.64] ;  /* 0x0000000606048981 */ /* 0x000f28000c1e1500 */
[----:B--2---:R-:W-:Y:S04]  /*e1c0*/  STL [R1+0x1fdc], R20 ;  /* 0x001fdc1401007387 */ /* 0x004fe80000100800 */
[----:B------:R1:W-:Y:S02]  /*e1d0*/  STL.64 [R1+0x2f8], R2 ;  /* 0x0002f80201007387 */ /* 0x0003e40000100a00 */
[----:B-1----:R-:W-:-:S05]  /*e1e0*/  IMAD.WIDE R2, R34, 0x2, R30 ;  /* 0x0000000222027825 */ /* 0x002fca00078e021e */
[----:B------:R-:W2:Y:S01]  /*e1f0*/  @!P0 LDG.E.U16 R64, desc[UR6][R2.64] ;  /* 0x0000000602408981 */ /* 0x000ea2000c1e1500 */
[----:B------:R-:W-:-:S03]  /*e200*/  VIADD R34, R24, 0xffffff99 ;  /* 0xffffff9918227836 */ /* 0x000fc60000000000 */
[----:B---3--:R-:W-:Y:S04]  /*e210*/  STL [R1+0x1fe0], R22 ;  /* 0x001fe01601007387 */ /* 0x008fe80000100800 */
[----:B------:R-:W-:Y:S01]  /*e220*/  STL [R1+0x1fe4], R9 ;  /* 0x001fe40901007387 */ /* 0x000fe20000100800 */
[----:B------:R-:W-:-:S03]  /*e230*/  ISETP.GE.U32.AND P0, PT, R34, 0x7fffff1a, PT ;  /* 0x7fffff1a2200780c */ /* 0x000fc60003f06070 */
[----:B------:R-:W-:Y:S01]  /*e240*/  STL [R1+0x1fe8], R13 ;  /* 0x001fe80d01007387 */ /* 0x000fe20000100800 */
[----:B------:R-:W-:-:S03]  /*e250*/  IMAD R34, R92, 0x5f, RZ ;  /* 0x0000005f5c227824 */ /* 0x000fc600078e02ff */
[----:B------:R1:W-:Y:S04]  /*e260*/  STL.64 [R1+0x2f0], R48 ;  /* 0x0002f03001007387 */ /* 0x0003e80000100a00 */
[----:B------:R3:W-:Y:S01]  /*e270*/  STL.64 [R1+0x2e8], R2 ;  /* 0x0002e80201007387 */ /* 0x0007e20000100a00 */
[----:B------:R-:W-:Y:S02]  /*e280*/  PRMT R66, RZ, 0x7610, R66 ;  /* 0x00007610ff427816 */ /* 0x000fe40000000042 */
[----:B------:R-:W-:Y:S01]  /*e290*/  PRMT R67, RZ, 0x7610, R67 ;  /* 0x00007610ff437816 */ /* 0x000fe20000000043 */
[----:B-1----:R-:W2:Y:S04]  /*e2a0*/  LDL.LU.64 R48, [R1+0x2040] ;  /* 0x0020400001307983 */ /* 0x002ea80000300a00 */
[----:B------:R0:W-:Y:S04]  /*e2b0*/  STL.64 [R1+0x2e0], R56 ;  /* 0x0002e03801007387 */ /* 0x0001e80000100a00 */
[----:B---3--:R-:W3:Y:S01]  /*e2c0*/  LDL.LU.64 R2, [R1+0x2038] ;  /* 0x0020380001027983 */ /* 0x008ee20000300a00 */
[----:B------:R-:W-:-:S03]  /*e2d0*/  PRMT R50, RZ, 0x7610, R50 ;  /* 0x00007610ff327816 */ /* 0x000fc60000000032 */
[----:B------:R1:W-:Y:S01]  /*e2e0*/  STL.64 [R1+0x2d8], R6 ;  /* 0x0002d80601007387 */ /* 0x0003e20000100a00 */
[----:B------:R-:W-:-:S03]  /*e2f0*/  PRMT R51, RZ, 0x7610, R51 ;  /* 0x00007610ff337816 */ /* 0x000fc60000000033 */
[----:B----4-:R-:W-:Y:S01]  /*e300*/  STL [R1+0x1200], R4 ;  /* 0x0012000401007387 */ /* 0x010fe20000100800 */
[----:B0-----:R-:W-:-:S03]  /*e310*/  IMAD.WIDE R56, R34, 0x2, R26 ;  /* 0x0000000222387825 */ /* 0x001fc600078e021a */
[----:B------:R0:W-:Y:S01]  /*e320*/  STL [R1+0x1204], R5 ;  /* 0x0012040501007387 */ /* 0x0001e20000100800 */
[----:B-1----:R-:W-:-:S03]  /*e330*/  IMAD.WIDE R6, R34, 0x2, R30 ;  /* 0x0000000222067825 */ /* 0x002fc600078e021e */
[----:B------:R1:W4:Y:S04]  /*e340*/  @!P2 LDG.E.U16 R50, desc[UR6][R56.64] ;  /* 0x000000063832a981 */ /* 0x000328000c1e1500 */
[----:B------:R-:W3:Y:S01]  /*e350*/  @!P2 LDG.E.U16 R66, desc[UR6][R6.64] ;  /* 0x000000060642a981 */ /* 0x000ee2000c1e1500 */
[----:B0-----:R-:W-:-:S05]  /*e360*/  IMAD.WIDE R4, R34, 0x2, R32 ;  /* 0x0000000222047825 */ /* 0x001fca00078e0220 */
[----:B------:R-:W4:Y:S04]  /*e370*/  @!P2 LDG.E.U16 R67, desc[UR6][R4.64] ;  /* 0x000000060443a981 */ /* 0x000f28000c1e1500 */
[----:B--2---:R-:W-:Y:S04]  /*e380*/  STL [R1+0x1208], R64 ;  /* 0x0012084001007387 */ /* 0x004fe80000100800 */
[----:B------:R0:W-:Y:S02]  /*e390*/  STL [R1+0x120c], R65 ;  /* 0x00120c4101007387 */ /* 0x0001e40000100800 */
[----:B0-----:R-:W-:-:S05]  /*e3a0*/  IMAD.WIDE R64, R34, 0x2, R28 ;  /* 0x0000000222407825 */ /* 0x001fca00078e021c */
[----:B------:R-:W2:Y:S01]  /*e3b0*/  @!P2 LDG.E.U16 R51, desc[UR6][R64.64] ;  /* 0x000000064033a981 */ /* 0x000ea2000c1e1500 */
[----:B------:R-:W-:-:S03]  /*e3c0*/  VIADD R34, R24, 0xffffff98 ;  /* 0xffffff9818227836 */ /* 0x000fc60000000000 */
[----:B------:R0:W-:Y:S04]  /*e3d0*/  STL.64 [R1+0x2d0], R4 ;  /* 0x0002d00401007387 */ /* 0x0001e80000100a00 */
[----:B------:R1:W-:Y:S01]  /*e3e0*/  STL.64 [R1+0x2c8], R6 ;  /* 0x0002c80601007387 */ /* 0x0003e20000100a00 */
[----:B------:R-:W-:Y:S01]  /*e3f0*/  ISETP.GE.U32.AND P2, PT, R34, 0x7fffff19, PT ;  /* 0x7fffff192200780c */ /* 0x000fe20003f46070 */
[----:B------:R-:W-:Y:S02]  /*e400*/  IMAD R34, R92, 0x63, RZ ;  /* 0x000000635c227824 */ /* 0x000fe400078e02ff */
[----:B0-----:R-:W2:Y:S04]  /*e410*/  LDL.LU.64 R4, [R1+0x2030] ;  /* 0x0020300001047983 */ /* 0x001ea80000300a00 */
[----:B------:R-:W-:Y:S04]  /*e420*/  STL.64 [R1+0x2c0], R64 ;  /* 0x0002c04001007387 */ /* 0x000fe80000100a00 */
[----:B-1----:R-:W2:Y:S04]  /*e430*/  LDL.LU.64 R6, [R1+0x2028] ;  /* 0x0020280001067983 */ /* 0x002ea80000300a00 */
[----:B------:R0:W-:Y:S01]  /*e440*/  STL.64 [R1+0x2b8], R56 ;  /* 0x0002b83801007387 */ /* 0x0001e20000100a00 */
[----:B------:R-:W-:-:S02]  /*e450*/  PRMT R40, RZ, 0x7610, R40 ;  /* 0x00007610ff287816 */ /* 0x000fc40000000028 */
[----:B------:R-:W-:Y:S01]  /*e460*/  PRMT R41, RZ, 0x7610, R41 ;  /* 0x00007610ff297816 */ /* 0x000fe20000000029 */
[----:B---3--:R-:W-:Y:S01]  /*e470*/  STL [R1+0x12a4], R66 ;  /* 0x0012a44201007387 */ /* 0x008fe20000100800 */
[----:B0-----:R-:W-:-:S03]  /*e480*/  IMAD.WIDE R56, R34, 0x2, R28 ;  /* 0x0000000222387825 */ /* 0x001fc600078e021c */
[----:B----4-:R-:W-:Y:S04]  /*e490*/  STL [R1+0x12a8], R67 ;  /* 0x0012a84301007387 */ /* 0x010fe80000100800 */
[----:B------:R-:W-:Y:S04]  /*e4a0*/  STL [R1+0x129c], R50 ;  /* 0x00129c3201007387 */ /* 0x000fe80000100800 */
[----:B------:R-:W3:Y:S04]  /*e4b0*/  @!P4 LDG.E.U16 R41, desc[UR6][R56.64] ;  /* 0x000000063829c981 */ /* 0x000ee8000c1e1500 */
[----:B--2---:R0:W-:Y:S02]  /*e4c0*/  STL [R1+0x12a0], R51 ;  /* 0x0012a03301007387 */ /* 0x0041e40000100800 */
[----:B0-----:R-:W-:-:S05]  /*e4d0*/  IMAD.WIDE R50, R34, 0x2, R26 ;  /* 0x0000000222327825 */ /* 0x001fca00078e021a */
[----:B------:R-:W2:Y:S01]  /*e4e0*/  @!P4 LDG.E.U16 R40, desc[UR6][R50.64] ;  /* 0x000000063228c981 */ /* 0x000ea2000c1e1500 */
[----:B------:R-:W-:Y:S01]  /*e4f0*/  PRMT R60, RZ, 0x7610, R60 ;  /* 0x00007610ff3c7816 */ /* 0x000fe2000000003c */
[----:B------:R-:W-:Y:S01]  /*e500*/  IMAD.WIDE R66, R34, 0x2, R32 ;  /* 0x0000000222427825 */ /* 0x000fe200078e0220 */
[----:B------:R-:W-:-:S03]  /*e510*/  PRMT R59, RZ, 0x7610, R59 ;  /* 0x00007610ff3b7816 */ /* 0x000fc6000000003b */
[----:B------:R-:W-:Y:S01]  /*e520*/  IMAD.WIDE R64, R34, 0x2, R30 ;  /* 0x0000000222407825 */ /* 0x000fe200078e021e */
[----:B------:R-:W4:Y:S03]  /*e530*/  @!P4 LDG.E.U16 R60, desc[UR6][R66.64] ;  /* 0x00000006423cc981 */ /* 0x000f26000c1e1500 */
[----:B------:R-:W-:Y:S01]  /*e540*/  VIADD R34, R24, 0xffffff94 ;  /* 0xffffff9418227836 */ /* 0x000fe20000000000 */
[----:B------:R0:W4:Y:S04]  /*e550*/  @!P4 LDG.E.U16 R59, desc[UR6][R64.64] ;  /* 0x00000006403bc981 */ /* 0x000128000c1e1500 */
[----:B------:R-:W-:Y:S01]  /*e560*/  ISETP.GE.U32.AND P4, PT, R34, 0x7fffff15, PT ;  /* 0x7fffff152200780c */ /* 0x000fe20003f86070 */
[----:B------:R-:W-:Y:S01]  /*e570*/  IMAD R34, R92, 0x64, RZ ;  /* 0x000000645c227824 */ /* 0x000fe200078e02ff */
[----:B------:R-:W-:Y:S01]  /*e580*/  STL.64 [R1+0x250], R66 ;  /* 0x0002504201007387 */ /* 0x000fe20000100a00 */
[----:B------:R-:W-:-:S03]  /*e590*/  PRMT R52, RZ, 0x7610, R52 ;  /* 0x00007610ff347816 */ /* 0x000fc60000000034 */
[----:B------:R0:W-:Y:S01]  /*e5a0*/  STL.64 [R1+0x248], R64 ;  /* 0x0002484001007387 */ /* 0x0001e20000100a00 */
[----:B------:R-:W-:-:S03]  /*e5b0*/  PRMT R53, RZ, 0x7610, R53 ;  /* 0x00007610ff357816 */ /* 0x000fc60000000035 */
[----:B------:R1:W-:Y:S01]  /*e5c0*/  STL.64 [R1+0x240], R56 ;  /* 0x0002403801007387 */ /* 0x0003e20000100a00 */
[----:B------:R-:W-:-:S03]  /*e5d0*/  PRMT R36, RZ, 0x7610, R36 ;  /* 0x00007610ff247816 */ /* 0x000fc60000000024 */
[----:B------:R3:W-:Y:S01]  /*e5e0*/  STL.64 [R1+0x238], R50 ;  /* 0x0002383201007387 */ /* 0x0007e20000100a00 */
[----:B------:R-:W-:Y:S01]  /*e5f0*/  PRMT R37, RZ, 0x7610, R37 ;  /* 0x00007610ff257816 */ /* 0x000fe20000000025 */
[----:B0-----:R-:W-:-:S04]  /*e600*/  IMAD.WIDE R64, R34, 0x2, R32 ;  /* 0x0000000222407825 */ /* 0x001fc800078e0220 */
[C---:B-1----:R-:W-:Y:S01]  /*e610*/  IMAD.WIDE R56, R34.reuse, 0x2, R30 ;  /* 0x0000000222387825 */ /* 0x042fe200078e021e */
[----:B------:R-:W4:Y:S03]  /*e620*/  @!P5 LDG.E.U16 R53, desc[UR6][R64.64] ;  /* 0x000000064035d981 */ /* 0x000f26000c1e1500 */
[C---:B---3--:R-:W-:Y:S01]  /*e630*/  IMAD.WIDE R50, R34.reuse, 0x2, R28 ;  /* 0x0000000222327825 */ /* 0x048fe200078e021c */
[----:B------:R-:W3:Y:S04]  /*e640*/  @!P5 LDG.E.U16 R52, desc[UR6][R56.64] ;  /* 0x000000063834d981 */ /* 0x000ee8000c1e1500 */
[----:B------:R-:W3:Y:S04]  /*e650*/  @!P5 LDG.E.U16 R37, desc[UR6][R50.64] ;  /* 0x000000063225d981 */ /* 0x000ee8000c1e1500 */
[----:B--2---:R-:W-:Y:S04]  /*e660*/  STL [R1+0xed8], R40 ;  /* 0x000ed82801007387 */ /* 0x004fe80000100800 */
[----:B------:R0:W-:Y:S02]  /*e670*/  STL [R1+0xedc], R41 ;  /* 0x000edc2901007387 */ /* 0x0001e40000100800 */
[----:B0-----:R-:W-:-:S05]  /*e680*/  IMAD.WIDE R40, R34, 0x2, R26 ;  /* 0x0000000222287825 */ /* 0x001fca00078e021a */
[----:B------:R0:W2:Y:S01]  /*e690*/  @!P5 LDG.E.U16 R36, desc[UR6][R40.64] ;  /* 0x000000062824d981 */ /* 0x0000a2000c1e1500 */
[----:B------:R-:W-:-:S03]  /*e6a0*/  VIADD R34, R24, 0xffffff8c ;  /* 0xffffff8c18227836 */ /* 0x000fc60000000000 */
[----:B------:R-:W-:Y:S04]  /*e6b0*/  STL.64 [R1+0x230], R64 ;  /* 0x0002304001007387 */ /* 0x000fe80000100a00 */
[----:B------:R-:W-:Y:S01]  /*e6c0*/  STL.64 [R1+0x228], R56 ;  /* 0x0002283801007387 */ /* 0x000fe20000100a00 */
[----:B------:R-:W-:-:S03]  /*e6d0*/  ISETP.GE.U32.AND P5, PT, R34, 0x7fffff0d, PT ;  /* 0x7fffff0d2200780c */ /* 0x000fc60003fa6070 */
[----:B------:R-:W-:Y:S01]  /*e6e0*/  STL.64 [R1+0x220], R50 ;  /* 0x0002203201007387 */ /* 0x000fe20000100a00 */
[----:B------:R-:W-:-:S03]  /*e6f0*/  IMAD R34, R92, 0x6b, RZ ;  /* 0x0000006b5c227824 */ /* 0x000fc600078e02ff */
[----:B------:R0:W-:Y:S04]  /*e700*/  STL.64 [R1+0x218], R40 ;  /* 0x0002182801007387 */ /* 0x0001e80000100a00 */
[----:B----4-:R-:W-:Y:S01]  /*e710*/  STL [R1+0xee4], R60 ;  /* 0x000ee43c01007387 */ /* 0x010fe20000100800 */
[----:B------:R-:W-:-:S03]  /*e720*/  PRMT R42, RZ, 0x7610, R42 ;  /* 0x00007610ff2a7816 */ /* 0x000fc6000000002a */
[----:B---3--:R-:W-:Y:S01]  /*e730*/  STL [R1+0xfb0], R52 ;  /* 0x000fb03401007387 */ /* 0x008fe20000100800 */
[----:B------:R-:W-:-:S03]  /*e740*/  PRMT R35, RZ, 0x7610, R35 ;  /* 0x00007610ff237816 */ /* 0x000fc60000000023 */
[----:B------:R-:W-:Y:S04]  /*e750*/  STL [R1+0xee0], R59 ;  /* 0x000ee03b01007387 */ /* 0x000fe80000100800 */
[----:B------:R1:W-:Y:S01]  /*e760*/  STL [R1+0xfb4], R53 ;  /* 0x000fb43501007387 */ /* 0x0003e20000100800 */
[----:B------:R-:W-:Y:S01]  /*e770*/  PRMT R38, RZ, 0x7610, R38 ;  /* 0x00007610ff267816 */ /* 0x000fe20000000026 */
[----:B0-----:R-:W-:Y:S01]  /*e780*/  IMAD.WIDE R40, R34, 0x2, R28 ;  /* 0x0000000222287825 */ /* 0x001fe200078e021c */
[----:B------:R-:W-:-:S03]  /*e790*/  PRMT R39, RZ, 0x7610, R39 ;  /* 0x00007610ff277816 */ /* 0x000fc60000000027 */
[C---:B------:R-:W-:Y:S01]  /*e7a0*/  IMAD.WIDE R50, R34.reuse, 0x2, R30 ;  /* 0x0000000222327825 */ /* 0x040fe200078e021e */
[----:B------:R0:W3:Y:S03]  /*e7b0*/  @!P4 LDG.E.U16 R38, desc[UR6][R40.64] ;  /* 0x000000062826c981 */ /* 0x0000e6000c1e1500 */
[C---:B-1----:R-:W-:Y:S01]  /*e7c0*/  IMAD.WIDE R52, R34.reuse, 0x2, R32 ;  /* 0x0000000222347825 */ /* 0x042fe200078e0220 */
[----:B------:R-:W4:Y:S04]  /*e7d0*/  @!P4 LDG.E.U16 R39, desc[UR6][R50.64] ;  /* 0x000000063227c981 */ /* 0x000f28000c1e1500 */
[----:B------:R-:W3:Y:S04]  /*e7e0*/  @!P4 LDG.E.U16 R42, desc[UR6][R52.64] ;  /* 0x00000006342ac981 */ /* 0x000ee8000c1e1500 */
[----:B--2---:R-:W-:Y:S04]  /*e7f0*/  STL [R1+0xfa8], R36 ;  /* 0x000fa82401007387 */ /* 0x004fe80000100800 */
[----:B------:R1:W-:Y:S02]  /*e800*/  STL [R1+0xfac], R37 ;  /* 0x000fac2501007387 */ /* 0x0003e40000100800 */
[----:B-1----:R-:W-:-:S05]  /*e810*/  IMAD.WIDE R36, R34, 0x2, R26 ;  /* 0x0000000222247825 */ /* 0x002fca00078e021a */
[----:B------:R1:W2:Y:S01]  /*e820*/  @!P4 LDG.E.U16 R35, desc[UR6][R36.64] ;  /* 0x000000062423c981 */ /* 0x0002a2000c1e1500 */
[----:B------:R-:W-:-:S03]  /*e830*/  VIADD R34, R24, 0xffffff84 ;  /* 0xffffff8418227836 */ /* 0x000fc60000000000 */
[----:B------:R-:W-:Y:S02]  /*e840*/  STL.64 [R1+0x150], R52 ;  /* 0x0001503401007387 */ /* 0x000fe40000100a00 */
[----:B------:R-:W-:Y:S02]  /*e850*/  ISETP.GE.U32.AND P4, PT, R34, 0x7fffff05, PT ;  /* 0x7fffff052200780c */ /* 0x000fe40003f86070 */
[----:B------:R-:W-:Y:S04]  /*e860*/  STL.64 [R1+0x148], R50 ;  /* 0x0001483201007387 */ /* 0x000fe80000100a00 */
[----:B------:R0:W-:Y:S04]  /*e870*/  STL.64 [R1+0x140], R40 ;  /* 0x0001402801007387 */ /* 0x0001e80000100a00 */
[----:B------:R1:W-:Y:S01]  /*e880*/  STL.64 [R1+0x138], R36 ;  /* 0x0001382401007387 */ /* 0x0003e20000100a00 */
[----:B------:R-:W-:Y:S01]  /*e890*/  PRMT R20, RZ, 0x7610, R20 ;  /* 0x00007610ff147816 */ /* 0x000fe20000000014 */
[----:B0-----:R-:W-:-:S02]  /*e8a0*/  IMAD R40, R92, 0x7b, RZ ;  /* 0x0000007b5c287824 */ /* 0x001fc400078e02ff */
[----:B-1----:R-:W-:Y:S01]  /*e8b0*/  IMAD R36, R92, 0x73, RZ ;  /* 0x000000735c247824 */ /* 0x002fe200078e02ff */
[----:B---3--:R0:W-:Y:S03]  /*e8c0*/  STL [R1+0xed4], R42 ;  /* 0x000ed42a01007387 */ /* 0x0081e60000100800 */
[----:B------:R-:W-:-:S04]  /*e8d0*/  IMAD.WIDE R64, R36, 0x2, R32 ;  /* 0x0000000224407825 */ /* 0x000fc800078e0220 */
[----:B------:R-:W-:Y:S01]  /*e8e0*/  IMAD.WIDE R56, R36, 0x2, R30 ;  /* 0x0000000224387825 */ /* 0x000fe200078e021e */
[----:B------:R-:W-:-:S03]  /*e8f0*/  PRMT R16, RZ, 0x7610, R16 ;  /* 0x00007610ff107816 */ /* 0x000fc60000000010 */
[----:B------:R-:W-:Y:S01]  /*e900*/  IMAD.WIDE R52, R36, 0x2, R28 ;  /* 0x0000000224347825 */ /* 0x000fe200078e021c */
[----:B------:R-:W-:-:S03]  /*e910*/  PRMT R13, RZ, 0x7610, R13 ;  /* 0x00007610ff0d7816 */ /* 0x000fc6000000000d */
[----:B------:R-:W-:-:S04]  /*e920*/  IMAD.WIDE R50, R36, 0x2, R26 ;  /* 0x0000000224327825 */ /* 0x000fc800078e021a */
[----:B------:R-:W-:Y:S01]  /*e930*/  IMAD.WIDE R36, R40, 0x2, R30 ;  /* 0x0000000228247825 */ /* 0x000fe200078e021e */
[----:B------:R-:W-:-:S04]  /*e940*/  PRMT R8, RZ, 0x7610, R8 ;  /* 0x00007610ff087816 */ /* 0x000fc80000000008 */
[----:B------:R-:W3:Y:S01]  /*e950*/  @!P4 LDG.E.U16 R16, desc[UR6][R36.64] ;  /* 0x000000062410c981 */ /* 0x000ee2000c1e1500 */
[----:B------:R-:W-:Y:S01]  /*e960*/  PRMT R44, RZ, 0x7610, R44 ;  /* 0x00007610ff2c7816 */ /* 0x000fe2000000002c */
[----:B0-----:R-:W-:Y:S01]  /*e970*/  VIADD R42, R24, 0xffffff93 ;  /* 0xffffff93182a7836 */ /* 0x001fe20000000000 */
[----:B------:R-:W-:Y:S02]  /*e980*/  PRMT R45, RZ, 0x7610, R45 ;  /* 0x00007610ff2d7816 */ /* 0x000fe4000000002d */
[----:B------:R-:W-:Y:S02]  /*e990*/  PRMT R55, RZ, 0x7610, R55 ;  /* 0x00007610ff377816 */ /* 0x000fe40000000037 */
[----:B------:R-:W-:Y:S01]  /*e9a0*/  PRMT R58, RZ, 0x7610, R58 ;  /* 0x00007610ff3a7816 */ /* 0x000fe2000000003a */
[----:B------:R-:W3:Y:S04]  /*e9b0*/  @!P5 LDG.E.U16 R44, desc[UR6][R50.64] ;  /* 0x00000006322cd981 */ /* 0x000ee8000c1e1500 */
[----:B------:R-:W3:Y:S01]  /*e9c0*/  @!P5 LDG.E.U16 R45, desc[UR6][R52.64] ;  /* 0x00000006342dd981 */ /* 0x000ee2000c1e1500 */
[----:B------:R-:W-:-:S03]  /*e9d0*/  PRMT R18, RZ, 0x7610, R18 ;  /* 0x00007610ff127816 */ /* 0x000fc60000000012 */
[----:B------:R0:W3:Y:S04]  /*e9e0*/  @!P5 LDG.E.U16 R55, desc[UR6][R56.64] ;  /* 0x000000063837d981 */ /* 0x0000e8000c1e1500 */
[----:B------:R-:W3:Y:S04]  /*e9f0*/  @!P5 LDG.E.U16 R58, desc[UR6][R64.64] ;  /* 0x00000006403ad981 */ /* 0x000ee8000c1e1500 */
[----:B--2---:R1:W-:Y:S04]  /*ea00*/  STL [R1+0xec8], R35 ;  /* 0x000ec82301007387 */ /* 0x0043e80000100800 */
[----:B------:R-:W-:Y:S01]  /*ea10*/  STL.64 [R1+0x50], R64 ;  /* 0x0000504001007387 */ /* 0x000fe20000100a00 */
[----:B-1----:R-:W-:-:S03]  /*ea20*/  IMAD.WIDE R34, R40, 0x2, R32 ;  /* 0x0000000228227825 */ /* 0x002fc600078e0220 */
[----:B------:R-:W-:Y:S04]  /*ea30*/  STL.64 [R1+0x48], R56 ;  /* 0x0000483801007387 */ /* 0x000fe80000100a00 */
[----:B------:R-:W-:Y:S04]  /*ea40*/  STL [R1+0xecc], R38 ;  /* 0x000ecc2601007387 */ /* 0x000fe80000100800 */
[----:B----4-:R1:W-:Y:S04]  /*ea50*/  STL [R1+0xed0], R39 ;  /* 0x000ed02701007387 */ /* 0x0103e80000100800 */
[----:B------:R-:W2:Y:S01]  /*ea60*/  @!P4 LDG.E.U16 R20, desc[UR6][R34.64] ;  /* 0x000000062214c981 */ /* 0x000ea2000c1e1500 */
[----:B-1----:R-:W-:-:S04]  /*ea70*/  IMAD.WIDE R38, R40, 0x2, R28 ;  /* 0x0000000228267825 */ /* 0x002fc800078e021c */
[----:B------:R-:W-:Y:S01]  /*ea80*/  IMAD.WIDE R40, R40, 0x2, R26 ;  /* 0x0000000228287825 */ /* 0x000fe200078e021a */
[----:B------:R-:W4:Y:S04]  /*ea90*/  @!P4 LDG.E.U16 R13, desc[UR6][R38.64] ;  /* 0x00000006260dc981 */ /* 0x000f28000c1e1500 */
[----:B------:R-:W4:Y:S01]  /*eaa0*/  @!P4 LDG.E.U16 R8, desc[UR6][R40.64] ;  /* 0x000000062808c981 */ /* 0x000f22000c1e1500 */
[----:B------:R-:W-:Y:S01]  /*eab0*/  ISETP.GE.U32.AND P4, PT, R42, 0x7fffff14, PT ;  /* 0x7fffff142a00780c */ /* 0x000fe20003f86070 */
[----:B------:R-:W-:-:S04]  /*eac0*/  IMAD R42, R92, 0x65, RZ ;  /* 0x000000655c2a7824 */ /* 0x000fc800078e02ff */
[----:B0-----:R-:W-:-:S05]  /*ead0*/  IMAD.WIDE R56, R42, 0x2, R32 ;  /* 0x000000022a387825 */ /* 0x001fca00078e0220 */
[----:B------:R-:W4:Y:S04]  /*eae0*/  @!P6 LDG.E.U16 R18, desc[UR6][R56.64] ;  /* 0x000000063812e981 */ /* 0x000f28000c1e1500 */
[----:B------:R0:W-:Y:S04]  /*eaf0*/  STL.64 [R1+0x40], R52 ;  /* 0x0000403401007387 */ /* 0x0001e80000100a00 */
[----:B------:R1:W-:Y:S01]  /*eb00*/  STL.64 [R1+0x38], R50 ;  /* 0x0000383201007387 */ /* 0x0003e20000100a00 */
[----:B------:R-:W-:Y:S02]  /*eb10*/  PRMT R15, RZ, 0x7610, R15 ;  /* 0x00007610ff0f7816 */ /* 0x000fe4000000000f */
[----:B------:R-:W-:-:S02]  /*eb20*/  PRMT R17, RZ, 0x7610, R17 ;  /* 0x00007610ff117816 */ /* 0x000fc40000000011 */
[----:B------:R-:W-:Y:S01]  /*eb30*/  PRMT R93, RZ, 0x7610, R93 ;  /* 0x00007610ff5d7816 */ /* 0x000fe2000000005d */
[----:B0-----:R-:W-:-:S04]  /*eb40*/  IMAD.WIDE R52, R42, 0x2, R30 ;  /* 0x000000022a347825 */ /* 0x001fc800078e021e */
[C---:B-1----:R-:W-:Y:S01]  /*eb50*/  IMAD.WIDE R50, R42.reuse, 0x2, R28 ;  /* 0x000000022a327825 */ /* 0x042fe200078e021c */
[----:B------:R0:W4:Y:S04]  /*eb60*/  @!P6 LDG.E.U16 R15, desc[UR6][R52.64] ;  /* 0x00000006340fe981 */ /* 0x000128000c1e1500 */
[----:B------:R1:W4:Y:S01]  /*eb70*/  @!P6 LDG.E.U16 R17, desc[UR6][R50.64] ;  /* 0x000000063211e981 */ /* 0x000322000c1e1500 */
[----:B------:R-:W-:Y:S02]  /*eb80*/  PRMT R43, RZ, 0x7610, R43 ;  /* 0x00007610ff2b7816 */ /* 0x000fe4000000002b */
[----:B------:R-:W-:Y:S02]  /*eb90*/  PRMT R46, RZ, 0x7610, R46 ;  /* 0x00007610ff2e7816 */ /* 0x000fe4000000002e */
[----:B------:R-:W-:Y:S01]  /*eba0*/  PRMT R47, RZ, 0x7610, R47 ;  /* 0x00007610ff2f7816 */ /* 0x000fe2000000002f */
[----:B--2---:R-:W-:Y:S04]  /*ebb0*/  STL [R1+0x2008], R20 ;  /* 0x0020081401007387 */ /* 0x004fe80000100800 */
[----:B------:R-:W-:Y:S04]  /*ebc0*/  STL [R1+0x1e50], R34 ;  /* 0x001e502201007387 */ /* 0x000fe80000100800 */
[----:B------:R-:W-:Y:S04]  /*ebd0*/  STL [R1+0x1e4c], R35 ;  /* 0x001e4c2301007387 */ /* 0x000fe80000100800 */
[----:B---3--:R-:W-:Y:S04]  /*ebe0*/  STL [R1+0x200c], R16 ;  /* 0x00200c1001007387 */ /* 0x008fe80000100800 */
[----:B------:R-:W-:Y:S04]  /*ebf0*/  STL [R1+0x1e58], R36 ;  /* 0x001e582401007387 */ /* 0x000fe80000100800 */
[----:B------:R-:W-:Y:S04]  /*ec00*/  STL [R1+0x1e54], R37 ;  /* 0x001e542501007387 */ /* 0x000fe80000100800 */
[----:B----4-:R-:W-:Y:S04]  /*ec10*/  STL [R1+0x2010], R13 ;  /* 0x0020100d01007387 */ /* 0x010fe80000100800 */
[----:B------:R-:W-:Y:S04]  /*ec20*/  STL [R1+0x1e60], R38 ;  /* 0x001e602601007387 */ /* 0x000fe80000100800 */
[----:B------:R-:W-:Y:S04]  /*ec30*/  STL [R1+0x1e5c], R39 ;  /* 0x001e5c2701007387 */ /* 0x000fe80000100800 */
[----:B------:R-:W-:Y:S04]  /*ec40*/  STL [R1+0x2014], R8 ;  /* 0x0020140801007387 */ /* 0x000fe80000100800 */
[----:B------:R-:W-:Y:S04]  /*ec50*/  STL [R1+0x1e68], R40 ;  /* 0x001e682801007387 */ /* 0x000fe80000100800 */
[----:B------:R-:W-:Y:S04]  /*ec60*/  STL [R1+0x1e64], R41 ;  /* 0x001e642901007387 */ /* 0x000fe80000100800 */
[----:B------:R-:W-:Y:S04]  /*ec70*/  STL [R1+0xeb8], R44 ;  /* 0x000eb82c01007387 */ /* 0x000fe80000100800 */
[----:B------:R2:W-:Y:S04]  /*ec80*/  STL [R1+0xebc], R45 ;  /* 0x000ebc2d01007387 */ /* 0x0005e80000100800 */
[----:B------:R-:W-:Y:S01]  /*ec90*/  STL [R1+0xec4], R58 ;  /* 0x000ec43a01007387 */ /* 0x000fe20000100800 */
[----:B--2---:R-:W-:-:S04]  /*eca0*/  IMAD.WIDE R44, R42, 0x2, R26 ;  /* 0x000000022a2c7825 */ /* 0x004fc800078e021a */
[----:B------:R-:W-:Y:S01]  /*ecb0*/  VIADD R42, R24, 0xffffff8b ;  /* 0xffffff8b182a7836 */ /* 0x000fe20000000000 */
[----:B------:R-:W-:Y:S04]  /*ecc0*/  STL.64 [R1+0x210], R56 ;  /* 0x0002103801007387 */ /* 0x000fe80000100a00 */
[----:B------:R2:W3:Y:S01]  /*ecd0*/  @!P6 LDG.E.U16 R93, desc[UR6][R44.64] ;  /* 0x000000062c5de981 */ /* 0x0004e2000c1e1500 */
[----:B------:R-:W-:Y:S01]  /*ece0*/  ISETP.GE.U32.AND P6, PT, R42, 0x7fffff0c, PT ;  /* 0x7fffff0c2a00780c */ /* 0x000fe20003fc6070 */
[----:B------:R-:W-:Y:S02]  /*ecf0*/  IMAD R42, R92, 0x6c, RZ ;  /* 0x0000006c5c2a7824 */ /* 0x000fe400078e02ff */
[----:B------:R-:W-:Y:S04]  /*ed00*/  STL [R1+0xec0], R55 ;  /* 0x000ec03701007387 */ /* 0x000fe80000100800 */
[----:B------:R0:W-:Y:S04]  /*ed10*/  STL.64 [R1+0x208], R52 ;  /* 0x0002083401007387 */ /* 0x0001e80000100a00 */
[----:B------:R1:W-:Y:S04]  /*ed20*/  STL.64 [R1+0x200], R50 ;  /* 0x0002003201007387 */ /* 0x0003e80000100a00 */
[----:B------:R-:W-:Y:S04]  /*ed30*/  STL [R1+0x1fec], R18 ;  /* 0x001fec1201007387 */ /* 0x000fe80000100800 */
[----:B------:R2:W-:Y:S01]  /*ed40*/  STL.64 [R1+0x1f8], R44 ;  /* 0x0001f82c01007387 */ /* 0x0005e20000100a00 */
[----:B0-----:R-:W-:-:S04]  /*ed50*/  IMAD.WIDE R52, R42, 0x2, R30 ;  /* 0x000000022a347825 */ /* 0x001fc800078e021e */
[C---:B-1----:R-:W-:Y:S01]  /*ed60*/  IMAD.WIDE R50, R42.reuse, 0x2, R28 ;  /* 0x000000022a327825 */ /* 0x042fe200078e021c */
[----:B------:R-:W4:Y:S04]  /*ed70*/  @!P4 LDG.E.U16 R47, desc[UR6][R52.64] ;  /* 0x00000006342fc981 */ /* 0x000f28000c1e1500 */
[----:B------:R-:W4:Y:S01]  /*ed80*/  @!P4 LDG.E.U16 R46, desc[UR6][R50.64] ;  /* 0x00000006322ec981 */ /* 0x000f22000c1e1500 */
[----:B--2---:R-:W-:-:S05]  /*ed90*/  IMAD.WIDE R44, R42, 0x2, R26 ;  /* 0x000000022a2c7825 */ /* 0x004fca00078e021a */
[----:B------:R0:W2:Y:S01]  /*eda0*/  @!P4 LDG.E.U16 R43, desc[UR6][R44.64] ;  /* 0x000000062c2bc981 */ /* 0x0000a2000c1e1500 */
[----:B------:R-:W-:-:S03]  /*edb0*/  IMAD.WIDE R56, R42, 0x2, R32 ;  /* 0x000000022a387825 */ /* 0x000fc600078e0220 */
[----:B------:R-:W-:Y:S01]  /*edc0*/  STL [R1+0x1ff0], R15 ;  /* 0x001ff00f01007387 */ /* 0x000fe20000100800 */
[----:B------:R-:W-:-:S03]  /*edd0*/  VIADD R42, R24, 0xffffff92 ;  /* 0xffffff92182a7836 */ /* 0x000fc60000000000 */
[----:B------:R-:W-:Y:S02]  /*ede0*/  STL [R1+0x1ff4], R17 ;  /* 0x001ff41101007387 */ /* 0x000fe40000100800 */
[----:B------:R-:W-:Y:S01]  /*edf0*/  ISETP.GE.U32.AND P5, PT, R42, 0x7fffff13, PT ;  /* 0x7fffff132a00780c */ /* 0x000fe20003fa6070 */
[----:B------:R-:W-:Y:S01]  /*ee00*/  IMAD R42, R92, 0x74, RZ ;  /* 0x000000745c2a7824 */ /* 0x000fe200078e02ff */
[----:B------:R-:W-:Y:S02]  /*ee10*/  PRMT R22, RZ, 0x7610, R22 ;  /* 0x00007610ff167816 */ /* 0x000fe40000000016 */
[----:B------:R-:W-:Y:S02]  /*ee20*/  PRMT R54, RZ, 0x7610, R54 ;  /* 0x00007610ff367816 */ /* 0x000fe40000000036 */
[----:B------:R-:W-:-:S04]  /*ee30*/  PRMT R48, RZ, 0x7610, R48 ;  /* 0x00007610ff307816 */ /* 0x000fc80000000030 */
[----:B------:R-:W4:Y:S04]  /*ee40*/  @!P4 LDG.E.U16 R54, desc[UR6][R56.64] ;  /* 0x000000063836c981 */ /* 0x000f28000c1e1500 */
[----:B---3--:R1:W-:Y:S04]  /*ee50*/  STL [R1+0x1ff8], R93 ;  /* 0x001ff85d01007387 */ /* 0x0083e80000100800 */
[----:B------:R-:W-:Y:S04]  /*ee60*/  STL.64 [R1+0x130], R56 ;  /* 0x0001303801007387 */ /* 0x000fe80000100a00 */
[----:B------:R-:W-:Y:S04]  /*ee70*/  STL.64 [R1+0x128], R52 ;  /* 0x0001283401007387 */ /* 0x000fe80000100a00 */
[----:B------:R-:W-:Y:S01]  /*ee80*/  STL.64 [R1+0x120], R50 ;  /* 0x0001203201007387 */ /* 0x000fe20000100a00 */
[----:B-1----:R-:W-:-:S03]  /*ee90*/  PRMT R93, RZ, 0x7610, R93 ;  /* 0x00007610ff5d7816 */ /* 0x002fc6000000005d */
[----:B------:R0:W-:Y:S02]  /*eea0*/  STL.64 [R1+0x118], R44 ;  /* 0x0001182c01007387 */ /* 0x0001e40000100a00 */
[----:B0-----:R-:W-:-:S05]  /*eeb0*/  IMAD.WIDE R44, R42, 0x2, R26 ;  /* 0x000000022a2c7825 */ /* 0x001fca00078e021a */
[----:B------:R-:W3:Y:S04]  /*eec0*/  @!P6 LDG.E.U16 R22, desc[UR6][R44.64] ;  /* 0x000000062c16e981 */ /* 0x000ee8000c1e1500 */
[----:B--2---:R-:W-:Y:S04]  /*eed0*/  STL [R1+0xf98], R43 ;  /* 0x000f982b01007387 */ /* 0x004fe80000100800 */
[----:B----4-:R-:W-:Y:S04]  /*eee0*/  STL [R1+0xf9c], R46 ;  /* 0x000f9c2e01007387 */ /* 0x010fe80000100800 */
[----:B------:R0:W-:Y:S02]  /*eef0*/  STL [R1+0xfa0], R47 ;  /* 0x000fa02f01007387 */ /* 0x0001e40000100800 */
[----:B0-----:R-:W-:-:S05]  /*ef00*/  IMAD.WIDE R46, R42, 0x2, R28 ;  /* 0x000000022a2e7825 */ /* 0x001fca00078e021c */
[----:B------:R-:W2:Y:S01]  /*ef10*/  @!P6 LDG.E.U16 R93, desc[UR6][R46.64] ;  /* 0x000000062e5de981 */ /* 0x000ea2000c1e1500 */
[----:B------:R-:W-:-:S05]  /*ef20*/  IMAD.WIDE R50, R42, 0x2, R30 ;  /* 0x000000022a327825 */ /* 0x000fca00078e021e */
[----:B------:R-:W4:Y:S01]  /*ef30*/  @!P6 LDG.E.U16 R48, desc[UR6][R50.64] ;  /* 0x000000063230e981 */ /* 0x000f22000c1e1500 */
[----:B------:R-:W-:Y:S01]  /*ef40*/  IMAD.WIDE R52, R42, 0x2, R32 ;  /* 0x000000022a347825 */ /* 0x000fe200078e0220 */
[----:B------:R-:W-:-:S04]  /*ef50*/  PRMT R49, RZ, 0x7610, R49 ;  /* 0x00007610ff317816 */ /* 0x000fc80000000031 */
[----:B------:R-:W-:Y:S04]  /*ef60*/  STL.64 [R1+0x30], R52 ;  /* 0x0000303401007387 */ /* 0x000fe80000100a00 */
[----:B------:R-:W-:Y:S01]  /*ef70*/  STL.64 [R1+0x28], R50 ;  /* 0x0000283201007387 */ /* 0x000fe20000100a00 */
[----:B------:R-:W-:-:S03]  /*ef80*/  PRMT R25, RZ, 0x7610, R25 ;  /* 0x00007610ff197816 */ /* 0x000fc60000000019 */
[----:B------:R-:W-:Y:S01]  /*ef90*/  STL.64 [R1+0x20], R46 ;  /* 0x0000202e01007387 */ /* 0x000fe20000100a00 */
[----:B------:R-:W-:-:S03]  /*efa0*/  VIADD R42, R24, 0xffffff83 ;  /* 0xffffff83182a7836 */ /* 0x000fc60000000000 */
[----:B------:R-:W-:Y:S01]  /*efb0*/  STL.64 [R1+0x18], R44 ;  /* 0x0000182c01007387 */ /* 0x000fe20000100a00 */
[----:B------:R-:W-:Y:S02]  /*efc0*/  PRMT R20, RZ, 0x7610, R20 ;  /* 0x00007610ff147816 */ /* 0x000fe40000000014 */
[----:B------:R-:W-:Y:S01]  /*efd0*/  PRMT R16, RZ, 0x7610, R16 ;  /* 0x00007610ff107816 */ /* 0x000fe20000000010 */
[----:B------:R-:W4:Y:S01]  /*efe0*/  @!P6 LDG.E.U16 R49, desc[UR6][R52.64] ;  /* 0x000000063431e981 */ /* 0x000f22000c1e1500 */
[----:B------:R-:W-:Y:S02]  /*eff0*/  ISETP.GE.U32.AND P6, PT, R42, 0x7fffff04, PT ;  /* 0x7fffff042a00780c */ /* 0x000fe40003fc6070 */
[----:B------:R-:W-:Y:S02]  /*f000*/  IADD3 R43, PT, PT, R24, -0x6f, RZ ;  /* 0xffffff91182b7810 */ /* 0x000fe40007ffe0ff */
[----:B------:R-:W-:Y:S02]  /*f010*/  PRMT R18, RZ, 0x7610, R18 ;  /* 0x00007610ff127816 */ /* 0x000fe40000000012 */
[----:B------:R-:W-:Y:S01]  /*f020*/  ISETP.GE.U32.AND P4, PT, R43, 0x7fffff12, PT ;  /* 0x7fffff122b00780c */ /* 0x000fe20003f86070 */
[----:B--2---:R-:W-:Y:S04]  /*f030*/  STL [R1+0x2018], R93 ;  /* 0x0020185d01007387 */ /* 0x004fe80000100800 */
[----:B---3--:R0:W-:Y:S04]  /*f040*/  STL [R1+0x201c], R22 ;  /* 0x00201c1601007387 */ /* 0x0081e80000100800 */
[----:B------:R-:W-:Y:S01]  /*f050*/  STL [R1+0xfa4], R54 ;  /* 0x000fa43601007387 */ /* 0x000fe20000100800 */
[----:B0-----:R-:W-:-:S03]  /*f060*/  PRMT R22, RZ, 0x7610, R22 ;  /* 0x00007610ff167816 */ /* 0x001fc60000000016 */
[----:B------:R-:W-:Y:S04]  /*f070*/  STL.S16 [R1+0x11fc], R25 ;  /* 0x0011fc1901007387 */ /* 0x000fe80000100600 */
[----:B------:R-:W-:Y:S04]  /*f080*/  STL.S16 [R1+0x11f8], R22 ;  /* 0x0011f81601007387 */ /* 0x000fe80000100600 */
[----:B------:R-:W-:Y:S04]  /*f090*/  STL.S16 [R1+0x11f4], R20 ;  /* 0x0011f41401007387 */ /* 0x000fe80000100600 */
[----:B------:R-:W-:Y:S04]  /*f0a0*/  STL.S16 [R1+0x11f0], R16 ;  /* 0x0011f01001007387 */ /* 0x000fe80000100600 */
[----:B----4-:R0:W-:Y:S02]  /*f0b0*/  STL [R1+0xf90], R48 ;  /* 0x000f903001007387 */ /* 0x0101e40000100800 */
[----:B0-----:R-:W-:-:S04]  /*f0c0*/  IMAD R48, R92, 0x7c, RZ ;  /* 0x0000007c5c307824 */ /* 0x001fc800078e02ff */
[----:B------:R-:W-:-:S05]  /*f0d0*/  IMAD.WIDE R42, R48, 0x2, R32 ;  /* 0x00000002302a7825 */ /* 0x000fca00078e0220 */
[----:B------:R-:W2:Y:S01]  /*f0e0*/  @!P6 LDG.E.U16 R18, desc[UR6][R42.64] ;  /* 0x000000062a12e981 */ /* 0x000ea2000c1e1500 */
[----:B------:R-:W-:-:S04]  /*f0f0*/  IMAD R50, R92, 0x66, RZ ;  /* 0x000000665c327824 */ /* 0x000fc800078e02ff */
[----:B------:R-:W-:-:S04]  /*f100*/  IMAD.WIDE R58, R50, 0x2, R32 ;  /* 0x00000002323a7825 */ /* 0x000fc800078e0220 */
[C---:B------:R-:W-:Y:S01]  /*f110*/  IMAD.WIDE R56, R50.reuse, 0x2, R30 ;  /* 0x0000000232387825 */ /* 0x040fe200078e021e */
[----:B------:R-:W-:Y:S03]  /*f120*/  STL.64 [R1+0x1f0], R58 ;  /* 0x0001f03a01007387 */ /* 0x000fe60000100a00 */
[C---:B------:R-:W-:Y:S01]  /*f130*/  IMAD.WIDE R54, R50.reuse, 0x2, R28 ;  /* 0x0000000232367825 */ /* 0x040fe200078e021c */
[----:B------:R-:W-:Y:S01]  /*f140*/  STL [R1+0xf94], R49 ;  /* 0x000f943101007387 */ /* 0x000fe20000100800 */
[----:B------:R-:W-:Y:S02]  /*f150*/  PRMT R17, RZ, 0x7610, R17 ;  /* 0x00007610ff117816 */ /* 0x000fe40000000011 */
[----:B------:R-:W-:Y:S01]  /*f160*/  IMAD.WIDE R52, R50, 0x2, R26 ;  /* 0x0000000232347825 */ /* 0x000fe200078e021a */
[----:B------:R-:W-:Y:S03]  /*f170*/  STL.64 [R1+0x1e8], R56 ;  /* 0x0001e83801007387 */ /* 0x000fe60000100a00 */
[----:B------:R-:W-:Y:S01]  /*f180*/  IMAD.WIDE R44, R48, 0x2, R30 ;  /* 0x00000002302c7825 */ /* 0x000fe200078e021e */
[----:B------:R-:W-:-:S03]  /*f190*/  PRMT R15, RZ, 0x7610, R15 ;  /* 0x00007610ff0f7816 */ /* 0x000fc6000000000f */
[----:B------:R-:W-:Y:S01]  /*f1a0*/  IMAD.WIDE R46, R48, 0x2, R28 ;  /* 0x00000002302e7825 */ /* 0x000fe200078e021c */
[----:B------:R-:W3:Y:S04]  /*f1b0*/  @!P6 LDG.E.U16 R17, desc[UR6][R44.64] ;  /* 0x000000062c11e981 */ /* 0x000ee8000c1e1500 */
[----:B------:R-:W4:Y:S04]  /*f1c0*/  @!P6 LDG.E.U16 R15, desc[UR6][R46.64] ;  /* 0x000000062e0fe981 */ /* 0x000f28000c1e1500 */
[----:B--2---:R-:W-:Y:S04]  /*f1d0*/  STL [R1+0x2020], R18 ;  /* 0x0020201201007387 */ /* 0x004fe80000100800 */
[----:B------:R-:W-:Y:S04]  /*f1e0*/  STL.64 [R1+0x1e0], R54 ;  /* 0x0001e03601007387 */ /* 0x000fe80000100a00 */
[----:B------:R0:W-:Y:S04]  /*f1f0*/  STL [R1+0x1e70], R42 ;  /* 0x001e702a01007387 */ /* 0x0001e80000100800 */
[----:B------:R-:W-:Y:S04]  /*f200*/  STL.64 [R1+0x1d8], R52 ;  /* 0x0001d83401007387 */ /* 0x000fe80000100a00 */
[----:B0-----:R-:W2:Y:S04]  /*f210*/  LDL.LU R42, [R1+0x11f0] ;  /* 0x0011f000012a7983 */ /* 0x001ea80000300800 */
[----:B------:R-:W-:Y:S04]  /*f220*/  STL [R1+0x1e6c], R43 ;  /* 0x001e6c2b01007387 */ /* 0x000fe80000100800 */
[----:B------:R0:W-:Y:S04]  /*f230*/  STL [R1+0x1e78], R44 ;  /* 0x001e782c01007387 */ /* 0x0001e80000100800 */
[----:B0-----:R-:W3:Y:S04]  /*f240*/  LDL.LU R44, [R1+0x11f4] ;  /* 0x0011f400012c7983 */ /* 0x001ee80000300800 */
[----:B------:R0:W-:Y:S04]  /*f250*/  STL [R1+0x1e74], R45 ;  /* 0x001e742d01007387 */ /* 0x0001e80000100800 */
[----:B0-----:R-:W4:Y:S04]  /*f260*/  LDL.LU R45, [R1+0x11f8] ;  /* 0x0011f800012d7983 */ /* 0x001f280000300800 */
[----:B------:R0:W-:Y:S04]  /*f270*/  STL [R1+0x1e80], R46 ;  /* 0x001e802e01007387 */ /* 0x0001e80000100800 */
[----:B0-----:R-:W4:Y:S04]  /*f280*/  LDL.LU R46, [R1+0x11fc] ;  /* 0x0011fc00012e7983 */ /* 0x001f280000300800 */
[----:B--2---:R-:W2:Y:S04]  /*f290*/  @!P0 LDG.E.U16 R42, desc[UR6][R52.64] ;  /* 0x00000006342a8981 */ /* 0x004ea8000c1e1500 */
[----:B---3--:R-:W3:Y:S04]  /*f2a0*/  @!P0 LDG.E.U16 R44, desc[UR6][R54.64] ;  /* 0x00000006362c8981 */ /* 0x008ee8000c1e1500 */
[----:B----4-:R-:W4:Y:S04]  /*f2b0*/  @!P0 LDG.E.U16 R45, desc[UR6][R56.64] ;  /* 0x00000006382d8981 */ /* 0x010f28000c1e1500 */
[----:B------:R0:W2:Y:S01]  /*f2c0*/  @!P0 LDG.E.U16 R46, desc[UR6][R58.64] ;  /* 0x000000063a2e8981 */ /* 0x0000a2000c1e1500 */
[----:B------:R-:W-:Y:S01]  /*f2d0*/  VIADD R50, R24, 0xffffff90 ;  /* 0xffffff9018327836 */ /* 0x000fe20000000000 */
[----:B------:R-:W-:-:S04]  /*f2e0*/  PRMT R43, RZ, 0x7610, R43 ;  /* 0x00007610ff2b7816 */ /* 0x000fc8000000002b */
[----:B------:R-:W-:Y:S01]  /*f2f0*/  ISETP.GE.U32.AND P0, PT, R50, 0x7fffff11, PT ;  /* 0x7fffff113200780c */ /* 0x000fe20003f06070 */
[----:B------:R-:W-:Y:S01]  /*f300*/  IMAD R50, R92, 0x67, RZ ;  /* 0x000000675c327824 */ /* 0x000fe200078e02ff */
[----:B------:R-:W-:Y:S01]  /*f310*/  PRMT R40, RZ, 0x7610, R40 ;  /* 0x00007610ff287816 */ /* 0x000fe20000000028 */
[----:B------:R-:W-:Y:S01]  /*f320*/  IMAD.WIDE R48, R48, 0x2, R26 ;  /* 0x0000000230307825 */ /* 0x000fe200078e021a */
[----:B------:R-:W-:-:S03]  /*f330*/  PRMT R41, RZ, 0x7610, R41 ;  /* 0x00007610ff297816 */ /* 0x000fc60000000029 */
[----:B0-----:R-:W-:Y:S01]  /*f340*/  IMAD.WIDE R58, R50, 0x2, R32 ;  /* 0x00000002323a7825 */ /* 0x001fe200078e0220 */
[----:B------:R-:W-:-:S03]  /*f350*/  PRMT R38, RZ, 0x7610, R38 ;  /* 0x00007610ff267816 */ /* 0x000fc60000000026 */
[C---:B------:R-:W-:Y:S01]  /*f360*/  IMAD.WIDE R56, R50.reuse, 0x2, R30 ;  /* 0x0000000232387825 */ /* 0x040fe200078e021e */
[----:B------:R0:W3:Y:S03]  /*f370*/  @!P2 LDG.E.U16 R43, desc[UR6][R58.64] ;  /* 0x000000063a2ba981 */ /* 0x0000e6000c1e1500 */
[C---:B------:R-:W-:Y:S01]  /*f380*/  IMAD.WIDE R54, R50.reuse, 0x2, R28 ;  /* 0x0000000232367825 */ /* 0x040fe200078e021c */
[----:B------:R-:W-:Y:S03]  /*f390*/  STL [R1+0x1e7c], R47 ;  /* 0x001e7c2f01007387 */ /* 0x000fe60000100800 */
[----:B------:R-:W-:Y:S01]  /*f3a0*/  IMAD.WIDE R52, R50, 0x2, R26 ;  /* 0x0000000232347825 */ /* 0x000fe200078e021a */
[----:B------:R-:W-:Y:S03]  /*f3b0*/  STL [R1+0x1e88], R48 ;  /* 0x001e883001007387 */ /* 0x000fe60000100800 */
[----:B------:R-:W-:Y:S01]  /*f3c0*/  VIADD R50, R24, 0xffffff8a ;  /* 0xffffff8a18327836 */ /* 0x000fe20000000000 */
[----:B------:R-:W-:Y:S04]  /*f3d0*/  STL [R1+0x1e84], R49 ;  /* 0x001e843101007387 */ /* 0x000fe80000100800 */
[----:B------:R1:W3:Y:S04]  /*f3e0*/  @!P2 LDG.E.U16 R40, desc[UR6][R56.64] ;  /* 0x000000063828a981 */ /* 0x0002e8000c1e1500 */
[----:B------:R0:W3:Y:S04]  /*f3f0*/  @!P2 LDG.E.U16 R41, desc[UR6][R54.64] ;  /* 0x000000063629a981 */ /* 0x0000e8000c1e1500 */
[----:B------:R0:W3:Y:S01]  /*f400*/  @!P2 LDG.E.U16 R38, desc[UR6][R52.64] ;  /* 0x000000063426a981 */ /* 0x0000e2000c1e1500 */
[----:B------:R-:W-:Y:S01]  /*f410*/  ISETP.GE.U32.AND P2, PT, R50, 0x7fffff0b, PT ;  /* 0x7fffff0b3200780c */ /* 0x000fe20003f46070 */
[----:B------:R-:W-:Y:S01]  /*f420*/  IMAD R50, R92, 0x6d, RZ ;  /* 0x0000006d5c327824 */ /* 0x000fe200078e02ff */
[----:B------:R-:W-:Y:S01]  /*f430*/  PRMT R19, RZ, 0x7610, R19 ;  /* 0x00007610ff137816 */ /* 0x000fe20000000013 */
[----:B--2---:R-:W-:Y:S04]  /*f440*/  STL [R1+0x1eec], R46 ;  /* 0x001eec2e01007387 */ /* 0x004fe80000100800 */
[----:B----4-:R-:W-:Y:S04]  /*f450*/  STL [R1+0x1ef0], R45 ;  /* 0x001ef02d01007387 */ /* 0x010fe80000100800 */
[----:B---3--:R-:W-:Y:S04]  /*f460*/  STL [R1+0x1ef4], R44 ;  /* 0x001ef42c01007387 */ /* 0x008fe80000100800 */
[----:B------:R-:W-:Y:S04]  /*f470*/  STL [R1+0x1ef8], R42 ;  /* 0x001ef82a01007387 */ /* 0x000fe80000100800 */
[----:B------:R0:W-:Y:S02]  /*f480*/  STL.64 [R1+0x1d0], R58 ;  /* 0x0001d03a01007387 */ /* 0x0001e40000100a00 */
[----:B0-----:R-:W-:-:S05]  /*f490*/  IMAD.WIDE R58, R50, 0x2, R32 ;  /* 0x00000002323a7825 */ /* 0x001fca00078e0220 */
[----:B------:R-:W2:Y:S01]  /*f4a0*/  @!P5 LDG.E.U16 R19, desc[UR6][R58.64] ;  /* 0x000000063a13d981 */ /* 0x000ea2000c1e1500 */
[----:B------:R-:W-:-:S03]  /*f4b0*/  PRMT R9, RZ, 0x7610, R9 ;  /* 0x00007610ff097816 */ /* 0x000fc60000000009 */
[----:B------:R1:W-:Y:S04]  /*f4c0*/  STL.64 [R1+0x1c8], R56 ;  /* 0x0001c83801007387 */ /* 0x0003e80000100a00 */
[----:B------:R0:W-:Y:S04]  /*f4d0*/  STL.64 [R1+0x1c0], R54 ;  /* 0x0001c03601007387 */ /* 0x0001e80000100a00 */
[----:B------:R-:W-:Y:S04]  /*f4e0*/  STL [R1+0x1e8c], R43 ;  /* 0x001e8c2b01007387 */ /* 0x000fe80000100800 */
[----:B------:R3:W-:Y:S01]  /*f4f0*/  STL.64 [R1+0x1b8], R52 ;  /* 0x0001b83401007387 */ /* 0x0007e20000100a00 */
[----:B-1----:R-:W-:Y:S01]  /*f500*/  IMAD.WIDE R56, R50, 0x2, R30 ;  /* 0x0000000232387825 */ /* 0x002fe200078e021e */
[----:B------:R-:W-:-:S02]  /*f510*/  PRMT R21, RZ, 0x7610, R21 ;  /* 0x00007610ff157816 */ /* 0x000fc40000000015 */
[----:B------:R-:W4:Y:S01]  /*f520*/  @!P6 LDG.E.U16 R9, desc[UR6][R48.64] ;  /* 0x000000063009e981 */ /* 0x000f22000c1e1500 */
[----:B0-----:R-:W-:Y:S01]  /*f530*/  IMAD.WIDE R54, R50, 0x2, R28 ;  /* 0x0000000232367825 */ /* 0x001fe200078e021c */
[----:B------:R-:W-:-:S03]  /*f540*/  PRMT R23, RZ, 0x7610, R23 ;  /* 0x00007610ff177816 */ /* 0x000fc60000000017 */
[----:B---3--:R-:W-:Y:S01]  /*f550*/  IMAD.WIDE R52, R50, 0x2, R26 ;  /* 0x0000000232347825 */ /* 0x008fe200078e021a */
[----:B------:R-:W-:Y:S03]  /*f560*/  STL [R1+0x1e90], R40 ;  /* 0x001e902801007387 */ /* 0x000fe60000100800 */
[----:B------:R-:W-:Y:S01]  /*f570*/  VIADD R50, R24, 0xffffff82 ;  /* 0xffffff8218327836 */ /* 0x000fe20000000000 */
[----:B------:R-:W-:Y:S04]  /*f580*/  STL [R1+0x1e94], R41 ;  /* 0x001e942901007387 */ /* 0x000fe80000100800 */
[----:B------:R-:W-:Y:S01]  /*f590*/  ISETP.GE.U32.AND P6, PT, R50, 0x7fffff03, PT ;  /* 0x7fffff033200780c */ /* 0x000fe20003fc6070 */
[----:B------:R-:W-:Y:S01]  /*f5a0*/  IMAD R50, R92, 0x75, RZ ;  /* 0x000000755c327824 */ /* 0x000fe200078e02ff */
[----:B------:R0:W-:Y:S04]  /*f5b0*/  STL [R1+0x1e98], R38 ;  /* 0x001e982601007387 */ /* 0x0001e80000100800 */
[----:B------:R-:W-:Y:S04]  /*f5c0*/  STL.64 [R1+0x110], R58 ;  /* 0x0001103a01007387 */ /* 0x000fe80000100a00 */
[----:B------:R1:W-:Y:S01]  /*f5d0*/  STL.64 [R1+0x108], R56 ;  /* 0x0001083801007387 */ /* 0x0003e20000100a00 */
[----:B0-----:R-:W-:-:S03]  /*f5e0*/  PRMT R38, RZ, 0x7610, R38 ;  /* 0x00007610ff267816 */ /* 0x001fc60000000026 */
[----:B------:R1:W3:Y:S04]  /*f5f0*/  @!P5 LDG.E.U16 R21, desc[UR6][R56.64] ;  /* 0x000000063815d981 */ /* 0x0002e8000c1e1500 */
[----:B------:R0:W-:Y:S04]  /*f600*/  STL.64 [R1+0x100], R54 ;  /* 0x0001003601007387 */ /* 0x0001e80000100a00 */
[----:B------:R0:W3:Y:S01]  /*f610*/  @!P5 LDG.E.U16 R23, desc[UR6][R54.64] ;  /* 0x000000063617d981 */ /* 0x0000e2000c1e1500 */
[----:B-1----:R-:W-:Y:S01]  /*f620*/  IMAD.WIDE R56, R50, 0x2, R32 ;  /* 0x0000000232387825 */ /* 0x002fe200078e0220 */
[----:B------:R-:W-:-:S03]  /*f630*/  PRMT R12, RZ, 0x7610, R12 ;  /* 0x00007610ff0c7816 */ /* 0x000fc6000000000c */
[----:B------:R-:W-:Y:S02]  /*f640*/  IMAD R60, R92, 0x6e, RZ ;  /* 0x0000006e5c3c7824 */ /* 0x000fe400078e02ff */
[----:B0-----:R-:W-:Y:S01]  /*f650*/  IMAD.WIDE R54, R50, 0x2, R30 ;  /* 0x0000000232367825 */ /* 0x001fe200078e021e */
[----:B------:R-:W-:-:S03]  /*f660*/  PRMT R13, RZ, 0x7610, R13 ;  /* 0x00007610ff0d7816 */ /* 0x000fc6000000000d */
[----:B------:R-:W-:-:S05]  /*f670*/  IMAD.WIDE R64, R60, 0x2, R32 ;  /* 0x000000023c407825 */ /* 0x000fca00078e0220 */
[----:B------:R-:W3:Y:S04]  /*f680*/  @!P4 LDG.E.U16 R13, desc[UR6][R64.64] ;  /* 0x00000006400dc981 */ /* 0x000ee8000c1e1500 */
[----:B--2---:R0:W-:Y:S04]  /*f690*/  STL [R1+0x1ffc], R19 ;  /* 0x001ffc1301007387 */ /* 0x0041e80000100800 */
[----:B------:R-:W-:Y:S01]  /*f6a0*/  STL.64 [R1+0xf8], R52 ;  /* 0x0000f83401007387 */ /* 0x000fe20000100a00 */
[----:B0-----:R-:W-:-:S03]  /*f6b0*/  IMAD.WIDE R18, R50, 0x2, R28 ;  /* 0x0000000232127825 */ /* 0x001fc600078e021c */
[----:B------:R-:W-:Y:S04]  /*f6c0*/  STL.64 [R1+0x10], R56 ;  /* 0x0000103801007387 */ /* 0x000fe80000100a00 */
[----:B------:R-:W-:Y:S04]  /*f6d0*/  STL.64 [R1+0x8], R54 ;  /* 0x0000083601007387 */ /* 0x000fe80000100a00 */
[----:B------:R0:W-:Y:S04]  /*f6e0*/  STL.64 [R1], R18 ;  /* 0x0000001201007387 */ /* 0x0001e80000100a00 */
[----:B------:R0:W2:Y:S02]  /*f6f0*/  @!P2 LDG.E.U16 R38, desc[UR6][R18.64] ;  /* 0x000000061226a981 */ /* 0x0000a4000c1e1500 */
[----:B0-----:R-:W-:-:S05]  /*f700*/  IMAD.WIDE R18, R60, 0x2, R30 ;  /* 0x000000023c127825 */ /* 0x001fca00078e021e */
[----:B------:R-:W2:Y:S01]  /*f710*/  @!P4 LDG.E.U16 R12, desc[UR6][R18.64] ;  /* 0x00000006120cc981 */ /* 0x000ea2000c1e1500 */
[----:B------:R-:W-:Y:S01]  /*f720*/  PRMT R47, RZ, 0x7610, R47 ;  /* 0x00007610ff2f7816 */ /* 0x000fe2000000002f */
[----:B------:R-:W-:Y:S01]  /*f730*/  IMAD.WIDE R50, R50, 0x2, R26 ;  /* 0x0000000232327825 */ /* 0x000fe200078e021a */
[----:B------:R-:W-:Y:S02]  /*f740*/  PRMT R42, RZ, 0x7610, R42 ;  /* 0x00007610ff2a7816 */ /* 0x000fe4000000002a */
[----:B------:R-:W-:Y:S02]  /*f750*/  PRMT R41, RZ, 0x7610, R41 ;  /* 0x00007610ff297816 */ /* 0x000fe40000000029 */
[----:B------:R-:W-:Y:S01]  /*f760*/  PRMT R49, RZ, 0x7610, R49 ;  /* 0x00007610ff317816 */ /* 0x000fe20000000031 */
[----:B------:R0:W4:Y:S01]  /*f770*/  @!P5 LDG.E.U16 R47, desc[UR6][R52.64] ;  /* 0x00000006342fd981 */ /* 0x000122000c1e1500 */
[----:B------:R-:W-:-:S03]  /*f780*/  IMAD R58, R92, 0x7d, RZ ;  /* 0x0000007d5c3a7824 */ /* 0x000fc600078e02ff */
[----:B------:R-:W4:Y:S04]  /*f790*/  @!P2 LDG.E.U16 R42, desc[UR6][R56.64] ;  /* 0x00000006382aa981 */ /* 0x000f28000c1e1500 */
[----:B------:R1:W4:Y:S01]  /*f7a0*/  @!P2 LDG.E.U16 R41, desc[UR6][R54.64] ;  /* 0x000000063629a981 */ /* 0x000322000c1e1500 */
[C---:B0-----:R-:W-:Y:S02]  /*f7b0*/  VIADD R53, R24.reuse, 0xffffff89 ;  /* 0xffffff8918357836 */ /* 0x041fe40000000000 */
[----:B------:R-:W-:Y:S01]  /*f7c0*/  VIADD R52, R24, 0xffffff88 ;  /* 0xffffff8818347836 */ /* 0x000fe20000000000 */
[----:B------:R-:W4:Y:S02]  /*f7d0*/  @!P2 LDG.E.U16 R49, desc[UR6][R50.64] ;  /* 0x000000063231a981 */ /* 0x000f24000c1e1500 */
[----:B------:R-:W-:-:S02]  /*f7e0*/  ISETP.GE.U32.AND P5, PT, R53, 0x7fffff0a, PT ;  /* 0x7fffff0a3500780c */ /* 0x000fc40003fa6070 */
[----:B------:R-:W-:Y:S01]  /*f7f0*/  ISETP.GE.U32.AND P2, PT, R52, 0x7fffff09, PT ;  /* 0x7fffff093400780c */ /* 0x000fe20003f46070 */
[C---:B------:R-:W-:Y:S01]  /*f800*/  IMAD.WIDE R52, R58.reuse, 0x2, R32 ;  /* 0x000000023a347825 */ /* 0x040fe200078e0220 */
[----:B------:R-:W-:Y:S03]  /*f810*/  STL [R1+0x1ea0], R50 ;  /* 0x001ea03201007387 */ /* 0x000fe60000100800 */
[C---:B-1----:R-:W-:Y:S01]  /*f820*/  IMAD.WIDE R54, R58.reuse, 0x2, R30 ;  /* 0x000000023a367825 */ /* 0x042fe200078e021e */
[----:B------:R-:W-:Y:S03]  /*f830*/  STL [R1+0x1e9c], R51 ;  /* 0x001e9c3301007387 */ /* 0x000fe60000100800 */
[C---:B------:R-:W-:Y:S01]  /*f840*/  IMAD.WIDE R56, R58.reuse, 0x2, R28 ;  /* 0x000000023a387825 */ /* 0x040fe200078e021c */
[----:B------:R-:W-:Y:S03]  /*f850*/  STL [R1+0x1ea8], R52 ;  /* 0x001ea83401007387 */ /* 0x000fe60000100800 */
[----:B------:R-:W-:Y:S01]  /*f860*/  IMAD.WIDE R58, R58, 0x2, R26 ;  /* 0x000000023a3a7825 */ /* 0x000fe200078e021a */
[----:B------:R-:W-:Y:S04]  /*f870*/  STL [R1+0x1ea4], R53 ;  /* 0x001ea43501007387 */ /* 0x000fe80000100800 */
[----:B------:R-:W-:Y:S04]  /*f880*/  STL [R1+0x1eb0], R54 ;  /* 0x001eb03601007387 */ /* 0x000fe80000100800 */
[----:B------:R-:W-:Y:S04]  /*f890*/  STL [R1+0x1eac], R55 ;  /* 0x001eac3701007387 */ /* 0x000fe80000100800 */
[----:B------:R-:W-:Y:S04]  /*f8a0*/  STL [R1+0x1eb8], R56 ;  /* 0x001eb83801007387 */ /* 0x000fe80000100800 */
[----:B------:R-:W-:Y:S04]  /*f8b0*/  STL [R1+0x1eb4], R57 ;  /* 0x001eb43901007387 */ /* 0x000fe80000100800 */
[----:B------:R-:W-:Y:S04]  /*f8c0*/  STL [R1+0x1ec0], R58 ;  /* 0x001ec03a01007387 */ /* 0x000fe80000100800 */
[----:B------:R-:W-:Y:S01]  /*f8d0*/  STL [R1+0x1ebc], R59 ;  /* 0x001ebc3b01007387 */ /* 0x000fe20000100800 */
[----:B------:R-:W-:-:S03]  /*f8e0*/  PRMT R14, RZ, 0x7610, R14 ;  /* 0x00007610ff0e7816 */ /* 0x000fc6000000000e */
[----:B------:R-:W-:Y:S01]  /*f8f0*/  STL.64 [R1+0xf0], R64 ;  /* 0x0000f04001007387 */ /* 0x000fe20000100a00 */
[----:B------:R-:W-:-:S03]  /*f900*/  PRMT R11, RZ, 0x7610, R11 ;  /* 0x00007610ff0b7816 */ /* 0x000fc6000000000b */
[----:B------:R0:W-:Y:S01]  /*f910*/  STL.64 [R1+0xe8], R18 ;  /* 0x0000e81201007387 */ /* 0x0001e20000100a00 */
[----:B------:R-:W-:Y:S01]  /*f920*/  PRMT R39, RZ, 0x7610, R39 ;  /* 0x00007610ff277816 */ /* 0x000fe20000000027 */
[----:B0-----:R-:W-:-:S05]  /*f930*/  IMAD.WIDE R18, R60, 0x2, R28 ;  /* 0x000000023c127825 */ /* 0x001fca00078e021c */
[----:B------:R0:W4:Y:S01]  /*f940*/  @!P4 LDG.E.U16 R14, desc[UR6][R18.64] ;  /* 0x00000006120ec981 */ /* 0x000122000c1e1500 */
[----:B------:R-:W-:-:S03]  /*f950*/  PRMT R36, RZ, 0x7610, R36 ;  /* 0x00007610ff247816 */ /* 0x000fc60000000024 */
[----:B--2---:R-:W-:Y:S04]  /*f960*/  STL [R1+0x11e8], R12 ;  /* 0x0011e80c01007387 */ /* 0x004fe80000100800 */
[----:B---3--:R1:W-:Y:S02]  /*f970*/  STL [R1+0x11ec], R13 ;  /* 0x0011ec0d01007387 */ /* 0x0083e40000100800 */
[----:B-1----:R-:W-:-:S04]  /*f980*/  IMAD.WIDE R12, R60, 0x2, R26 ;  /* 0x000000023c0c7825 */ /* 0x002fc800078e021a */
[----:B------:R-:W-:Y:S01]  /*f990*/  VIADD R60, R24, 0xffffff81 ;  /* 0xffffff81183c7836 */ /* 0x000fe20000000000 */
[----:B------:R1:W2:Y:S04]  /*f9a0*/  @!P4 LDG.E.U16 R11, desc[UR6][R12.64] ;  /* 0x000000060c0bc981 */ /* 0x0002a8000c1e1500 */
[----:B------:R-:W-:Y:S01]  /*f9b0*/  ISETP.GE.U32.AND P4, PT, R60, 0x7fffff02, PT ;  /* 0x7fffff023c00780c */ /* 0x000fe20003f86070 */
[----:B------:R-:W-:Y:S01]  /*f9c0*/  IMAD R60, R92, 0x6f, RZ ;  /* 0x0000006f5c3c7824 */ /* 0x000fe200078e02ff */
[----:B------:R0:W-:Y:S04]  /*f9d0*/  STL.64 [R1+0xe0], R18 ;  /* 0x0000e01201007387 */ /* 0x0001e80000100a00 */
[----:B------:R1:W-:Y:S01]  /*f9e0*/  STL.64 [R1+0xd8], R12 ;  /* 0x0000d80c01007387 */ /* 0x0003e20000100a00 */
[----:B0-----:R-:W-:-:S04]  /*f9f0*/  IMAD.WIDE R18, R60, 0x2, R32 ;  /* 0x000000023c127825 */ /* 0x001fc800078e0220 */
[----:B-1----:R-:W-:Y:S01]  /*fa00*/  IMAD.WIDE R12, R60, 0x2, R30 ;  /* 0x000000023c0c7825 */ /* 0x002fe200078e021e */
[----:B------:R0:W3:Y:S04]  /*fa10*/  @!P0 LDG.E.U16 R39, desc[UR6][R18.64] ;  /* 0x0000000612278981 */ /* 0x0000e8000c1e1500 */
[----:B------:R-:W2:Y:S04]  /*fa20*/  @!P0 LDG.E.U16 R36, desc[UR6][R12.64] ;  /* 0x000000060c248981 */ /* 0x000ea8000c1e1500 */
[----:B------:R0:W-:Y:S01]  /*fa30*/  STL.64 [R1+0xd0], R18 ;  /* 0x0000d01201007387 */ /* 0x0001e20000100a00 */
[----:B------:R-:W-:-:S02]  /*fa40*/  PRMT R40, RZ, 0x7610, R40 ;  /* 0x00007610ff287816 */ /* 0x000fc40000000028 */
[----:B------:R-:W-:Y:S01]  /*fa50*/  PRMT R37, RZ, 0x7610, R37 ;  /* 0x00007610ff257816 */ /* 0x000fe20000000025 */
[----:B------:R-:W-:Y:S01]  /*fa60*/  IMAD R66, R92, 0x76, RZ ;  /* 0x000000765c427824 */ /* 0x000fe200078e02ff */
[----:B------:R-:W-:Y:S02]  /*fa70*/  PRMT R34, RZ, 0x7610, R34 ;  /* 0x00007610ff227816 */ /* 0x000fe40000000022 */
[----:B------:R1:W4:Y:S01]  /*fa80*/  @!P6 LDG.E.U16 R40, desc[UR6][R58.64] ;  /* 0x000000063a28e981 */ /* 0x000322000c1e1500 */
[----:B0-----:R-:W-:Y:S01]  /*fa90*/  IMAD.WIDE R18, R60, 0x2, R26 ;  /* 0x000000023c127825 */ /* 0x001fe200078e021a */
[----:B-1----:R-:W-:-:S04]  /*faa0*/  PRMT R59, RZ, 0x7610, R59 ;  /* 0x00007610ff3b7816 */ /* 0x002fc8000000003b */
[----:B------:R-:W4:Y:S01]  /*fab0*/  @!P0 LDG.E.U16 R34, desc[UR6][R18.64] ;  /* 0x0000000612228981 */ /* 0x000f22000c1e1500 */
[----:B------:R-:W-:Y:S01]  /*fac0*/  PRMT R58, RZ, 0x7610, R58 ;  /* 0x00007610ff3a7816 */ /* 0x000fe2000000003a */
[----:B------:R-:W-:-:S05]  /*fad0*/  IMAD.WIDE R64, R66, 0x2, R28 ;  /* 0x0000000242407825 */ /* 0x000fca00078e021c */
[----:B------:R-:W4:Y:S01]  /*fae0*/  @!P5 LDG.E.U16 R58, desc[UR6][R64.64] ;  /* 0x00000006403ad981 */ /* 0x000f22000c1e1500 */
[----:B------:R-:W-:-:S03]  /*faf0*/  PRMT R8, RZ, 0x7610, R8 ;  /* 0x00007610ff087816 */ /* 0x000fc60000000008 */
[----:B---3--:R-:W-:Y:S04]  /*fb00*/  STL [R1+0x1ec4], R39 ;  /* 0x001ec42701007387 */ /* 0x008fe80000100800 */
[----:B------:R0:W-:Y:S04]  /*fb10*/  STL.64 [R1+0xc8], R12 ;  /* 0x0000c80c01007387 */ /* 0x0001e80000100a00 */
[----:B--2---:R-:W-:Y:S01]  /*fb20*/  STL [R1+0x1ec8], R36 ;  /* 0x001ec82401007387 */ /* 0x004fe20000100800 */
[----:B0-----:R-:W-:-:S05]  /*fb30*/  IMAD.WIDE R12, R60, 0x2, R28 ;  /* 0x000000023c0c7825 */ /* 0x001fca00078e021c */
[----:B------:R0:W-:Y:S04]  /*fb40*/  STL.64 [R1+0xc0], R12 ;  /* 0x0000c00c01007387 */ /* 0x0001e80000100a00 */
[----:B------:R-:W-:Y:S04]  /*fb50*/  STL.64 [R1+0xb8], R18 ;  /* 0x0000b81201007387 */ /* 0x000fe80000100a00 */
[----:B------:R0:W2:Y:S04]  /*fb60*/  @!P0 LDG.E.U16 R37, desc[UR6][R12.64] ;  /* 0x000000060c258981 */ /* 0x0000a8000c1e1500 */
[----:B----4-:R1:W-:Y:S01]  /*fb70*/  STL [R1+0x11e4], R14 ;  /* 0x0011e40e01007387 */ /* 0x0103e20000100800 */
[----:B0-----:R-:W-:-:S02]  /*fb80*/  IMAD.MOV.U32 R12, RZ, RZ, R63 ;  /* 0x000000ffff0c7224 */ /* 0x001fc400078e003f */
[----:B-1----:R-:W-:Y:S02]  /*fb90*/  IMAD.MOV.U32 R14, RZ, RZ, R62 ;  /* 0x000000ffff0e7224 */ /* 0x002fe400078e003e */
[----:B------:R-:W-:-:S05]  /*fba0*/  IMAD.WIDE R62, R66, 0x2, R30 ;  /* 0x00000002423e7825 */ /* 0x000fca00078e021e */
[----:B------:R-:W3:Y:S04]  /*fbb0*/  @!P5 LDG.E.U16 R59, desc[UR6][R62.64] ;  /* 0x000000063e3bd981 */ /* 0x000ee8000c1e1500 */
[----:B------:R0:W-:Y:S02]  /*fbc0*/  STL [R1+0x11e0], R11 ;  /* 0x0011e00b01007387 */ /* 0x0001e40000100800 */
[----:B0-----:R-:W-:Y:S02]  /*fbd0*/  IMAD.MOV.U32 R11, RZ, RZ, R61 ;  /* 0x000000ffff0b7224 */ /* 0x001fe400078e003d */
[----:B------:R-:W-:-:S05]  /*fbe0*/  IMAD.WIDE R60, R66, 0x2, R32 ;  /* 0x00000002423c7825 */ /* 0x000fca00078e0220 */
[----:B------:R-:W4:Y:S01]  /*fbf0*/  @!P5 LDG.E.U16 R8, desc[UR6][R60.64] ;  /* 0x000000063c08d981 */ /* 0x000f22000c1e1500 */
[----:B------:R-:W0:Y:S01]  /*fc00*/  S2R R20, SR_TID.X ;  /* 0x0000000000147919 */ /* 0x000e220000002100 */
[----:B------:R-:W-:-:S05]  /*fc10*/  VIADD R25, R24, 0x7f ;  /* 0x0000007f18197836 */ /* 0x000fca0000000000 */
[----:B------:R-:W-:Y:S01]  /*fc20*/  ISETP.GT.AND P0, PT, R25, 0x7f, PT ;  /* 0x0000007f1900780c */ /* 0x000fe20003f04270 */
[----:B------:R-:W-:Y:S01]  /*fc30*/  VIADD R68, R24, 0xffffff80 ;  /* 0xffffff8018447836 */ /* 0x000fe20000000000 */
[----:B------:R-:W-:Y:S02]  /*fc40*/  PRMT R45, RZ, 0x7610, R45 ;  /* 0x00007610ff2d7816 */ /* 0x000fe4000000002d */
[----:B------:R-:W-:Y:S01]  /*fc50*/  PRMT R46, RZ, 0x7610, R46 ;  /* 0x00007610ff2e7816 */ /* 0x000fe2000000002e */
[----:B------:R-:W-:-:S03]  /*fc60*/  IMAD.MOV.U32 R36, RZ, RZ, R79 ;  /* 0x000000ffff247224 */ /* 0x000fc600078e004f */
[----:B------:R1:W4:Y:S01]  /*fc70*/  @!P6 LDG.E.U16 R45, desc[UR6][R54.64] ;  /* 0x00000006362de981 */ /* 0x000322000c1e1500 */
[----:B------:R-:W-:-:S03]  /*fc80*/  IMAD.MOV.U32 R51, RZ, RZ, R84 ;  /* 0x000000ffff337224 */ /* 0x000fc600078e0054 */
[----:B------:R0:W4:Y:S02]  /*fc90*/  @!P6 LDG.E.U16 R46, desc[UR6][R52.64] ;  /* 0x00000006342ee981 */ /* 0x000124000c1e1500 */
[----:B0-----:R-:W-:-:S04]  /*fca0*/  LOP3.LUT R48, R20, 0x7f, RZ, 0xc0, !PT ;  /* 0x0000007f14307812 */ /* 0x001fc800078ec0ff */
[----:B------:R-:W-:Y:S02]  /*fcb0*/  ISETP.LT.AND P0, PT, R48, R24, P0 ;  /* 0x000000183000720c */ /* 0x000fe40000701270 */
[----:B------:R-:W-:Y:S01]  /*fcc0*/  LOP3.LUT R24, R0, 0x30, RZ, 0x3c, !PT ;  /* 0x0000003000187812 */ /* 0x000fe200078e3cff */
[----:B-1----:R-:W-:Y:S02]  /*fcd0*/  IMAD.MOV.U32 R55, RZ, RZ, R80 ;  /* 0x000000ffff377224 */ /* 0x002fe400078e0050 */
[----:B------:R-:W-:Y:S02]  /*fce0*/  IMAD.MOV.U32 R54, RZ, RZ, R81 ;  /* 0x000000ffff367224 */ /* 0x000fe400078e0051 */
[----:B------:R-:W-:Y:S02]  /*fcf0*/  IMAD.MOV.U32 R53, RZ, RZ, R82 ;  /* 0x000000ffff357224 */ /* 0x000fe400078e0052 */
[----:B------:R-:W-:Y:S02]  /*fd00*/  IMAD.MOV.U32 R52, RZ, RZ, R83 ;  /* 0x000000ffff347224 */ /* 0x000fe400078e0053 */
[----:B------:R-:W-:-:S02]  /*fd10*/  IMAD.MOV.U32 R18, RZ, RZ, R85 ;  /* 0x000000ffff127224 */ /* 0x000fc400078e0055 */
[----:B------:R-:W-:Y:S02]  /*fd20*/  IMAD.MOV.U32 R22, RZ, RZ, R86 ;  /* 0x000000ffff167224 */ /* 0x000fe400078e0056 */
[----:B------:R-:W-:Y:S02]  /*fd30*/  IMAD.MOV.U32 R93, RZ, RZ, R87 ;  /* 0x000000ffff5d7224 */ /* 0x000fe400078e0057 */
[----:B------:R-:W-:Y:S02]  /*fd40*/  IMAD.MOV.U32 R13, RZ, RZ, R89 ;  /* 0x000000ffff0d7224 */ /* 0x000fe400078e0059 */
[----:B------:R-:W-:Y:S02]  /*fd50*/  IMAD.MOV.U32 R16, RZ, RZ, R90 ;  /* 0x000000ffff107224 */ /* 0x000fe400078e005a */
[----:B------:R-:W-:Y:S02]  /*fd60*/  IMAD.MOV.U32 R20, RZ, RZ, R91 ;  /* 0x000000ffff147224 */ /* 0x000fe400078e005b */
[----:B------:R-:W-:-:S02]  /*fd70*/  IMAD R82, R92, 0x7e, RZ ;  /* 0x0000007e5c527824 */ /* 0x000fc400078e02ff */
[----:B------:R-:W-:Y:S01]  /*fd80*/  IMAD R90, R92, 0x7f, RZ ;  /* 0x0000007f5c5a7824 */ /* 0x000fe200078e02ff */
[----:B--2---:R-:W-:Y:S04]  /*fd90*/  STL [R1+0x1ecc], R37 ;  /* 0x001ecc2501007387 */ /* 0x004fe80000100800 */
[----:B------:R-:W-:Y:S04]  /*fda0*/  STL [R1+0x1ed0], R34 ;  /* 0x001ed02201007387 */ /* 0x000fe80000100800 */
[----:B------:R-:W-:Y:S04]  /*fdb0*/  STL [R1+0x1ed8], R60 ;  /* 0x001ed83c01007387 */ /* 0x000fe80000100800 */
[----:B------:R-:W-:Y:S04]  /*fdc0*/  STL [R1+0x1ed4], R61 ;  /* 0x001ed43d01007387 */ /* 0x000fe80000100800 */
[----:B---3--:R-:W-:Y:S04]  /*fdd0*/  STL [R1+0x1efc], R59 ;  /* 0x001efc3b01007387 */ /* 0x008fe80000100800 */
[----:B------:R0:W-:Y:S04]  /*fde0*/  STL [R1+0x1ee0], R62 ;  /* 0x001ee03e01007387 */ /* 0x0001e80000100800 */
[----:B------:R1:W-:Y:S04]  /*fdf0*/  STL [R1+0x1edc], R63 ;  /* 0x001edc3f01007387 */ /* 0x0003e80000100800 */
[----:B------:R2:W-:Y:S04]  /*fe00*/  STL [R1+0x1f00], R58 ;  /* 0x001f003a01007387 */ /* 0x0005e80000100800 */
[----:B------:R3:W-:Y:S01]  /*fe10*/  STL [R1+0x1ee8], R64 ;  /* 0x001ee84001007387 */ /* 0x0007e20000100800 */
[----:B0-----:R-:W-:-:S02]  /*fe20*/  IMAD.MOV.U32 R62, RZ, RZ, R72 ;  /* 0x000000ffff3e7224 */ /* 0x001fc400078e0048 */
[----:B-1----:R-:W-:Y:S02]  /*fe30*/  IMAD.MOV.U32 R63, RZ, RZ, R71 ;  /* 0x000000ffff3f7224 */ /* 0x002fe400078e0047 */
[----:B--2---:R-:W-:Y:S02]  /*fe40*/  IMAD.MOV.U32 R58, RZ, RZ, R70 ;  /* 0x000000ffff3a7224 */ /* 0x004fe400078e0046 */
[----:B---3--:R-:W-:Y:S01]  /*fe50*/  IMAD.MOV.U32 R64, RZ, RZ, R69 ;  /* 0x000000ffff407224 */ /* 0x008fe200078e0045 */
[----:B------:R-:W-:Y:S01]  /*fe60*/  MOV R61, R74 ;  /* 0x0000004a003d7202 */ /* 0x000fe20000000f00 */
[----:B------:R-:W-:Y:S02]  /*fe70*/  IMAD.MOV.U32 R59, RZ, RZ, R73 ;  /* 0x000000ffff3b7224 */ /* 0x000fe400078e0049 */
[----:B------:R-:W-:Y:S01]  /*fe80*/  IMAD.MOV.U32 R60, RZ, RZ, R78 ;  /* 0x000000ffff3c7224 */ /* 0x000fe200078e004e */
        /* <DEDUP_REMOVED lines=9> */
[----:B------:R-:W-:Y:S04]  /*ff20*/  STL [R1+0x1ee4], R65 ;  /* 0x001ee44101007387 */ /* 0x000fe80000100800 */
[----:B------:R-:W-:Y:S04]  /*ff30*/  STS.U16 [R24+UR76+0x1180], R54 ;  /* 0x0011803618007988 */ /* 0x000fe8000800044c */
[----:B----4-:R0:W-:Y:S04]  /*ff40*/  STL [R1+0x11dc], R8 ;  /* 0x0011dc0801007387 */ /* 0x0101e80000100800 */
[----:B------:R-:W-:Y:S04]  /*ff50*/  STS.U16 [R24+UR76+0x9180], R53 ;  /* 0x0091803518007988 */ /* 0x000fe8000800044c */
[----:B------:R-:W-:Y:S01]  /*ff60*/  STS.U16 [R24+UR76+0x11180], R52 ;  /* 0x0111803418007988 */ /* 0x000fe2000800044c */
[----:B0-----:R-:W-:-:S03]  /*ff70*/  IMAD.MOV.U32 R8, RZ, RZ, R88 ;  /* 0x000000ffff087224 */ /* 0x001fc600078e0058 */
[----:B------:R-:W-:Y:S04]  /*ff80*/  STS.U16 [R24+UR76+0x19180], R51 ;  /* 0x0191803318007988 */ /* 0x000fe8000800044c */
[----:B------:R-:W-:Y:S04]  /*ff90*/  STS.U16 [R24+UR76+0x1580], R18 ;  /* 0x0015801218007988 */ /* 0x000fe8000800044c */
[----:B------:R0:W-:Y:S04]  /*ffa0*/  STS.U16 [R24+UR76+0x9580], R22 ;  /* 0x0095801618007988 */ /* 0x0001e8000800044c */
[----:B------:R1:W-:Y:S04]  /*ffb0*/  STS.U16 [R24+UR76+0x11580], R93 ;  /* 0x0115805d18007988 */ /* 0x0003e8000800044c */
[----:B------:R2:W-:Y:S04]  /*ffc0*/  STS.U16 [R24+UR76+0x19580], R8 ;  /* 0x0195800818007988 */ /* 0x0005e8000800044c */
[----:B0-----:R-:W3:Y:S04]  /*ffd0*/  LDL.LU R22, [R1+0xf20] ;  /* 0x000f200001167983 */ /* 0x001ee80000300800 */
[----:B-1----:R-:W4:Y:S04]  /*ffe0*/  LDL.LU R93, [R1+0xf1c] ;  /* 0x000f1c00015d7983 */ /* 0x002f280000300800 */
[----:B------:R0:W-:Y:S04]  /*fff0*/  STS.U16 [R24+UR76+0x1980], R13 ;  /* 0x0019800d18007988 */ /* 0x0001e8000800044c */
[----:B--2---:R-:W2:Y:S04]  /*10000*/  LDL.LU R8, [R1+0xf18] ;  /* 0x000f180001087983 */ /* 0x004ea80000300800 */
[----:B------:R1:W-:Y:S04]  /*10010*/  STS.U16 [R24+UR76+0x9980], R16 ;  /* 0x0099801018007988 */ /* 0x0003e8000800044c */
[----:B0-----:R-:W2:Y:S04]  /*10020*/  LDL.LU R13, [R1+0xf14] ;  /* 0x000f1400010d7983 */ /* 0x001ea80000300800 */
[----:B------:R0:W-:Y:S04]  /*10030*/  STS.U16 [R24+UR76+0x11980], R20 ;  /* 0x0119801418007988 */ /* 0x0001e8000800044c */
[----:B-1----:R-:W2:Y:S01]  /*10040*/  LDL.LU R16, [R1+0xf10] ;  /* 0x000f100001107983 */ /* 0x002ea20000300800 */
[----:B------:R-:W-:-:S03]  /*10050*/  IMAD R74, R92, 0x77, RZ ;  /* 0x000000775c4a7824 */ /* 0x000fc600078e02ff */
[----:B0-----:R-:W2:Y:S01]  /*10060*/  LDL.LU R20, [R1+0xf0c] ;  /* 0x000f0c0001147983 */ /* 0x001ea20000300800 */
[----:B------:R-:W-:-:S03]  /*10070*/  IMAD.MOV.U32 R18, RZ, RZ, R14 ;  /* 0x000000ffff127224 */ /* 0x000fc600078e000e */
[----:B------:R-:W2:Y:S04]  /*10080*/  LDL.LU R92, [R1+0xf08] ;  /* 0x000f0800015c7983 */ /* 0x000ea80000300800 */
[----:B------:R0:W-:Y:S04]  /*10090*/  STS.U16 [R24+UR76+0x19980], R12 ;  /* 0x0199800c18007988 */ /* 0x0001e8000800044c */
[----:B------:R-:W2:Y:S04]  /*100a0*/  LDL.LU R65, [R1+0xf04] ;  /* 0x000f040001417983 */ /* 0x000ea80000300800 */
[----:B------:R1:W-:Y:S04]  /*100b0*/  STS.U16 [R24+UR76+0x1d80], R11 ;  /* 0x001d800b18007988 */ /* 0x0003e8000800044c */
[----:B0-----:R-:W2:Y:S04]  /*100c0*/  LDL.LU R12, [R1+0xf00] ;  /* 0x000f0000010c7983 */ /* 0x001ea80000300800 */
[----:B-1----:R-:W2:Y:S04]  /*100d0*/  LDL.LU R11, [R1+0xefc] ;  /* 0x000efc00010b7983 */ /* 0x002ea80000300800 */
[----:B------:R-:W2:Y:S04]  /*100e0*/  LDL.LU R14, [R1+0xef8] ;  /* 0x000ef800010e7983 */ /* 0x000ea80000300800 */
[----:B------:R-:W2:Y:S04]  /*100f0*/  LDL.LU R64, [R1+0xef4] ;  /* 0x000ef40001407983 */ /* 0x000ea80000300800 */
[----:B------:R-:W2:Y:S04]  /*10100*/  LDL.LU R58, [R1+0xef0] ;  /* 0x000ef000013a7983 */ /* 0x000ea80000300800 */
[----:B------:R-:W2:Y:S04]  /*10110*/  LDL.LU R63, [R1+0xeec] ;  /* 0x000eec00013f7983 */ /* 0x000ea80000300800 */
[----:B------:R-:W2:Y:S01]  /*10120*/  LDL.LU R62, [R1+0xee8] ;  /* 0x000ee800013e7983 */ /* 0x000ea20000300800 */
[----:B------:R-:W-:-:S03]  /*10130*/  IMAD.MOV.U32 R50, RZ, RZ, R75 ;  /* 0x000000ffff327224 */ /* 0x000fc600078e004b */
[----:B------:R-:W2:Y:S01]  /*10140*/  LDL.LU R59, [R1+0xee4] ;  /* 0x000ee400013b7983 */ /* 0x000ea20000300800 */
[----:B------:R-:W-:-:S03]  /*10150*/  IMAD.MOV.U32 R19, RZ, RZ, R76 ;  /* 0x000000ffff137224 */ /* 0x000fc600078e004c */
[----:B------:R-:W2:Y:S01]  /*10160*/  LDL.LU R61, [R1+0xee0] ;  /* 0x000ee000013d7983 */ /* 0x000ea20000300800 */
[----:B------:R-:W-:-:S03]  /*10170*/  IMAD.MOV.U32 R43, RZ, RZ, R77 ;  /* 0x000000ffff2b7224 */ /* 0x000fc600078e004d */
[----:B------:R-:W2:Y:S04]  /*10180*/  LDL.LU R60, [R1+0xedc] ;  /* 0x000edc00013c7983 */ /* 0x000ea80000300800 */
[----:B------:R-:W2:Y:S04]  /*10190*/  LDL.LU R36, [R1+0xed8] ;  /* 0x000ed80001247983 */ /* 0x000ea80000300800 */
[----:B------:R-:W2:Y:S04]  /*101a0*/  LDL.LU R55, [R1+0xed4] ;  /* 0x000ed40001377983 */ /* 0x000ea80000300800 */
[----:B------:R-:W2:Y:S04]  /*101b0*/  LDL.LU R54, [R1+0xed0] ;  /* 0x000ed00001367983 */ /* 0x000ea80000300800 */
[----:B------:R-:W2:Y:S04]  /*101c0*/  LDL.LU R53, [R1+0xecc] ;  /* 0x000ecc0001357983 */ /* 0x000ea80000300800 */
[----:B------:R-:W2:Y:S04]  /*101d0*/  LDL.LU R52, [R1+0xec8] ;  /* 0x000ec80001347983 */ /* 0x000ea80000300800 */
[----:B------:R0:W-:Y:S04]  /*101e0*/  STS.U16 [R24+UR76+0x9d80], R50 ;  /* 0x009d803218007988 */ /* 0x0001e8000800044c */
[----:B------:R-:W2:Y:S04]  /*101f0*/  LDL.LU R51, [R1+0xec4] ;  /* 0x000ec40001337983 */ /* 0x000ea80000300800 */
[----:B------:R1:W-:Y:S04]  /*10200*/  STS.U16 [R24+UR76+0x11d80], R19 ;  /* 0x011d801318007988 */ /* 0x0003e8000800044c */
[----:B0-----:R-:W2:Y:S04]  /*10210*/  LDL.LU R50, [R1+0xec0] ;  /* 0x000ec00001327983 */ /* 0x001ea80000300800 */
[----:B------:R0:W-:Y:S04]  /*10220*/  STS.U16 [R24+UR76+0x19d80], R43 ;  /* 0x019d802b18007988 */ /* 0x0001e8000800044c */
[----:B-1----:R-:W2:Y:S04]  /*10230*/  LDL.LU R19, [R1+0xebc] ;  /* 0x000ebc0001137983 */ /* 0x002ea80000300800 */
[----:B------:R1:W-:Y:S04]  /*10240*/  STS.U16 [R24+UR76+0x2180], R18 ;  /* 0x0021801218007988 */ /* 0x0003e8000800044c */
[----:B0-----:R-:W2:Y:S04]  /*10250*/  LDL.LU R43, [R1+0xeb8] ;  /* 0x000eb800012b7983 */ /* 0x001ea80000300800 */
[----:B-1----:R-:W2:Y:S04]  /*10260*/  LDL.LU R18, [R1+0x2020] ;  /* 0x0020200001127983 */ /* 0x002ea80000300800 */
[----:B---3--:R0:W-:Y:S04]  /*10270*/  STS.U16 [R24+UR76+0xa180], R22 ;  /* 0x00a1801618007988 */ /* 0x0081e8000800044c */
[----:B----4-:R1:W-:Y:S04]  /*10280*/  STS.U16 [R24+UR76+0x12180], R93 ;  /* 0x0121805d18007988 */ /* 0x0103e8000800044c */
[----:B0-----:R-:W3:Y:S04]  /*10290*/  LDL.LU R22, [R1+0x201c] ;  /* 0x00201c0001167983 */ /* 0x001ee80000300800 */
[----:B-1----:R-:W4:Y:S04]  /*102a0*/  LDL.LU R93, [R1+0x2018] ;  /* 0x00201800015d7983 */ /* 0x002f280000300800 */
[----:B--2---:R0:W-:Y:S04]  /*102b0*/  STS.U16 [R24+UR76+0x1a180], R8 ;  /* 0x01a1800818007988 */ /* 0x0041e8000800044c */
[----:B------:R1:W-:Y:S04]  /*102c0*/  STS.U16 [R24+UR76+0x2580], R13 ;  /* 0x0025800d18007988 */ /* 0x0003e8000800044c */
[----:B0-----:R-:W2:Y:S04]  /*102d0*/  LDL.LU R8, [R1+0x2014] ;  /* 0x0020140001087983 */ /* 0x001ea80000300800 */
[----:B-1----:R-:W2:Y:S04]  /*102e0*/  LDL.LU R13, [R1+0x2010] ;  /* 0x00201000010d7983 */ /* 0x002ea80000300800 */
[----:B------:R0:W-:Y:S04]  /*102f0*/  STS.U16 [R24+UR76+0xa580], R16 ;  /* 0x00a5801018007988 */ /* 0x0001e8000800044c */
[----:B------:R1:W-:Y:S04]  /*10300*/  STS.U16 [R24+UR76+0x12580], R20 ;  /* 0x0125801418007988 */ /* 0x0003e8000800044c */
[----:B0-----:R-:W2:Y:S04]  /*10310*/  LDL.LU R16, [R1+0x200c] ;  /* 0x00200c0001107983 */ /* 0x001ea80000300800 */
[----:B-1----:R-:W2:Y:S04]  /*10320*/  LDL.LU R20, [R1+0x2008] ;  /* 0x0020080001147983 */ /* 0x002ea80000300800 */
[----:B------:R-:W-:Y:S04]  /*10330*/  STS.U16 [R24+UR76+0x1a580], R92 ;  /* 0x01a5805c18007988 */ /* 0x000fe8000800044c */
[----:B------:R-:W-:Y:S04]  /*10340*/  STS.U16 [R24+UR76+0x2980], R65 ;  /* 0x0029804118007988 */ /* 0x000fe8000800044c */
[----:B------:R0:W-:Y:S04]  /*10350*/  STS.U16 [R24+UR76+0xa980], R12 ;  /* 0x00a9800c18007988 */ /* 0x0001e8000800044c */
[----:B------:R1:W-:Y:S04]  /*10360*/  STS.U16 [R24+UR76+0x12980], R11 ;  /* 0x0129800b18007988 */ /* 0x0003e8000800044c */
[----:B------:R1:W-:Y:S04]  /*10370*/  STS.U16 [R24+UR76+0x1a980], R14 ;  /* 0x01a9800e18007988 */ /* 0x0003e8000800044c */
[----:B0-----:R-:W3:Y:S04]  /*10380*/  LDL.LU R12, [R1+0x1358] ;  /* 0x00135800010c7983 */ /* 0x001ee80000300800 */
[----:B-1----:R-:W4:Y:S04]  /*10390*/  LDL.LU R11, [R1+0x1354] ;  /* 0x00135400010b7983 */ /* 0x002f280000300800 */
        /* <DEDUP_REMOVED lines=13> */
[----:B------:R0:W-:Y:S04]  /*10470*/  STS.U16 [R24+UR76+0x3980], R51 ;  /* 0x0039803318007988 */ /* 0x0001e8000800044c */
[----:B------:R0:W-:Y:S04]  /*10480*/  STS.U16 [R24+UR76+0xb980], R50 ;  /* 0x00b9803218007988 */ /* 0x0001e8000800044c */
[----:B------:R1:W-:Y:S04]  /*10490*/  STS.U16 [R24+UR76+0x13980], R19 ;  /* 0x0139801318007988 */ /* 0x0003e8000800044c */
[----:B------:R1:W-:Y:S04]  /*104a0*/  STS.U16 [R24+UR76+0x1b980], R43 ;  /* 0x01b9802b18007988 */ /* 0x0003e8000800044c */
[----:B0-----:R-:W4:Y:S04]  /*104b0*/  LDL.LU R53, [R1+0x134c] ;  /* 0x00134c0001357983 */ /* 0x001f280000300800 */
[----:B-1----:R-:W4:Y:S04]  /*104c0*/  LDL.LU R52, [R1+0x1150] ;  /* 0x0011500001347983 */ /* 0x002f280000300800 */
[----:B------:R-:W4:Y:S04]  /*104d0*/  LDL.LU R51, [R1+0x114c] ;  /* 0x00114c0001337983 */ /* 0x000f280000300800 */
[----:B------:R-:W4:Y:S04]  /*104e0*/  LDL.LU R50, [R1+0x1148] ;  /* 0x0011480001327983 */ /* 0x000f280000300800 */
[----:B------:R-:W4:Y:S04]  /*104f0*/  LDL.LU R19, [R1+0x1144] ;  /* 0x0011440001137983 */ /* 0x000f280000300800 */
[----:B------:R-:W4:Y:S04]  /*10500*/  LDL.LU R43, [R1+0x1054] ;  /* 0x00105400012b7983 */ /* 0x000f280000300800 */
[----:B--2---:R-:W-:Y:S04]  /*10510*/  STS.U16 [R24+UR76+0x3d80], R20 ;  /* 0x003d801418007988 */ /* 0x004fe8000800044c */
[----:B------:R-:W-:Y:S04]  /*10520*/  STS.U16 [R24+UR76+0xbd80], R16 ;  /* 0x00bd801018007988 */ /* 0x000fe8000800044c */
[----:B------:R0:W-:Y:S04]  /*10530*/  STS.U16 [R24+UR76+0x13d80], R13 ;  /* 0x013d800d18007988 */ /* 0x0001e8000800044c */
[----:B------:R-:W-:Y:S01]  /*10540*/  STS.U16 [R24+UR76+0x1bd80], R8 ;  /* 0x01bd800818007988 */ /* 0x000fe2000800044c */
[----:B0-----:R-:W-:-:S05]  /*10550*/  LOP3.LUT R13, R0, 0x40, RZ, 0x3c, !PT ;  /* 0x00000040000d7812 */ /* 0x001fca00078e3cff */
[----:B---3--:R-:W-:Y:S04]  /*10560*/  STS.U16 [R13+UR76+0x200], R12 ;  /* 0x0002000c0d007988 */ /* 0x008fe8000800044c */
[----:B----4-:R0:W-:Y:S04]  /*10570*/  STS.U16 [R13+UR76+0x8200], R11 ;  /* 0x0082000b0d007988 */ /* 0x0101e8000800044c */
[----:B------:R1:W-:Y:S04]  /*10580*/  STS.U16 [R13+UR76+0x10200], R14 ;  /* 0x0102000e0d007988 */ /* 0x0003e8000800044c */
[----:B0-----:R-:W2:Y:S04]  /*10590*/  LDL.LU R11, [R1+0x1050] ;  /* 0x00105000010b7983 */ /* 0x001ea80000300800 */
[----:B-1----:R-:W3:Y:S04]  /*105a0*/  LDL.LU R14, [R1+0x104c] ;  /* 0x00104c00010e7983 */ /* 0x002ee80000300800 */
        /* <DEDUP_REMOVED lines=25> */
[----:B------:R-:W4:Y:S04]  /*10740*/  LDL.LU R51, [R1+0xffc] ;  /* 0x000ffc0001337983 */ /* 0x000f280000300800 */
[----:B------:R-:W4:Y:S04]  /*10750*/  LDL.LU R50, [R1+0xff8] ;  /* 0x000ff80001327983 */ /* 0x000f280000300800 */
[----:B0-----:R-:W4:Y:S04]  /*10760*/  LDL.LU R19, [R1+0xff4] ;  /* 0x000ff40001137983 */ /* 0x001f280000300800 */
[----:B-1----:R-:W4:Y:S04]  /*10770*/  LDL.LU R43, [R1+0xff0] ;  /* 0x000ff000012b7983 */ /* 0x002f280000300800 */
[----:B--2---:R0:W-:Y:S04]  /*10780*/  STS.U16 [R13+UR76+0x8a00], R11 ;  /* 0x008a000b0d007988 */ /* 0x0041e8000800044c */
[----:B---3--:R1:W-:Y:S04]  /*10790*/  STS.U16 [R13+UR76+0x10a00], R14 ;  /* 0x010a000e0d007988 */ /* 0x0083e8000800044c */
[----:B----4-:R-:W-:Y:S04]  /*107a0*/  STS.U16 [R13+UR76+0x18a00], R92 ;  /* 0x018a005c0d007988 */ /* 0x010fe8000800044c */
[----:B------:R2:W-:Y:S04]  /*107b0*/  STS.U16 [R13+UR76+0xe00], R65 ;  /* 0x000e00410d007988 */ /* 0x0005e8000800044c */
[----:B------:R-:W-:Y:S04]  /*107c0*/  STS.U16 [R13+UR76+0x8e00], R64 ;  /* 0x008e00400d007988 */ /* 0x000fe8000800044c */
[----:B------:R-:W-:Y:S04]  /*107d0*/  STS.U16 [R13+UR76+0x10e00], R58 ;  /* 0x010e003a0d007988 */ /* 0x000fe8000800044c */
[----:B------:R-:W-:Y:S04]  /*107e0*/  STS.U16 [R13+UR76+0x18e00], R63 ;  /* 0x018e003f0d007988 */ /* 0x000fe8000800044c */
[----:B------:R-:W-:Y:S04]  /*107f0*/  STS.U16 [R13+UR76+0x1200], R62 ;  /* 0x0012003e0d007988 */ /* 0x000fe8000800044c */
[----:B------:R-:W-:Y:S04]  /*10800*/  STS.U16 [R13+UR76+0x9200], R59 ;  /* 0x0092003b0d007988 */ /* 0x000fe8000800044c */
[----:B0-----:R-:W3:Y:S04]  /*10810*/  LDL.LU R11, [R1+0x2004] ;  /* 0x00200400010b7983 */ /* 0x001ee80000300800 */
[----:B------:R-:W-:Y:S04]  /*10820*/  STS.U16 [R13+UR76+0x11200], R61 ;  /* 0x0112003d0d007988 */ /* 0x000fe8000800044c */
[----:B-1----:R-:W4:Y:S04]  /*10830*/  LDL.LU R14, [R1+0x2000] ;  /* 0x00200000010e7983 */ /* 0x002f280000300800 */
[----:B------:R-:W-:Y:S04]  /*10840*/  STS.U16 [R13+UR76+0x19200], R60 ;  /* 0x0192003c0d007988 */ /* 0x000fe8000800044c */
[----:B------:R0:W-:Y:S04]  /*10850*/  STS.U16 [R13+UR76+0x1600], R20 ;  /* 0x001600140d007988 */ /* 0x0001e8000800044c */
[----:B--2---:R-:W2:Y:S04]  /*10860*/  LDL.LU R65, [R1+0xfec] ;  /* 0x000fec0001417983 */ /* 0x004ea80000300800 */
[----:B------:R1:W-:Y:S04]  /*10870*/  STS.U16 [R13+UR76+0x9600], R16 ;  /* 0x009600100d007988 */ /* 0x0003e8000800044c */
[----:B0-----:R-:W3:Y:S04]  /*10880*/  LDL.LU R20, [R1+0xfe8] ;  /* 0x000fe80001147983 */ /* 0x001ee80000300800 */
[----:B------:R0:W-:Y:S04]  /*10890*/  STS.U16 [R13+UR76+0x11600], R24 ;  /* 0x011600180d007988 */ /* 0x0001e8000800044c */
[----:B-1----:R-:W4:Y:S04]  /*108a0*/  LDL.LU R16, [R1+0xfe4] ;  /* 0x000fe40001107983 */ /* 0x002f280000300800 */
[----:B------:R1:W-:Y:S04]  /*108b0*/  STS.U16 [R13+UR76+0x19600], R8 ;  /* 0x019600080d007988 */ /* 0x0003e8000800044c */
[----:B0-----:R-:W4:Y:S04]  /*108c0*/  LDL.LU R24, [R1+0xfe0] ;  /* 0x000fe00001187983 */ /* 0x001f280000300800 */
[----:B------:R0:W-:Y:S04]  /*108d0*/  STS.U16 [R13+UR76+0x1a00], R12 ;  /* 0x001a000c0d007988 */ /* 0x0001e8000800044c */
[----:B-1----:R-:W4:Y:S04]  /*108e0*/  LDL.LU R8, [R1+0xfdc] ;  /* 0x000fdc0001087983 */ /* 0x002f280000300800 */
[----:B0-----:R-:W4:Y:S04]  /*108f0*/  LDL.LU R12, [R1+0xfd8] ;  /* 0x000fd800010c7983 */ /* 0x001f280000300800 */
        /* <DEDUP_REMOVED lines=24> */
[----:B0-----:R-:W4:Y:S04]  /*10a80*/  LDL.LU R43, [R1+0xf90] ;  /* 0x000f9000012b7983 */ /* 0x001f280000300800 */
[----:B--2---:R-:W-:Y:S04]  /*10a90*/  STS.U16 [R13+UR76+0x12200], R65 ;  /* 0x012200410d007988 */ /* 0x004fe8000800044c */
[----:B---3--:R0:W-:Y:S04]  /*10aa0*/  STS.U16 [R13+UR76+0x1a200], R20 ;  /* 0x01a200140d007988 */ /* 0x0081e8000800044c */
[----:B----4-:R1:W-:Y:S04]  /*10ab0*/  STS.U16 [R13+UR76+0x2600], R16 ;  /* 0x002600100d007988 */ /* 0x0103e8000800044c */
[----:B0-----:R-:W2:Y:S04]  /*10ac0*/  LDL.LU R20, [R1+0x1368] ;  /* 0x0013680001147983 */ /* 0x001ea80000300800 */
[----:B------:R0:W-:Y:S04]  /*10ad0*/  STS.U16 [R13+UR76+0xa600], R24 ;  /* 0x00a600180d007988 */ /* 0x0001e8000800044c */
[----:B-1----:R-:W3:Y:S04]  /*10ae0*/  LDL.LU R16, [R1+0x1364] ;  /* 0x0013640001107983 */ /* 0x002ee80000300800 */
        /* <DEDUP_REMOVED lines=26> */
[----:B------:R-:W-:Y:S01]  /*10c90*/  STS.U16 [R13+UR76+0x1ba00], R22 ;  /* 0x01ba00160d007988 */ /* 0x000fe2000800044c */
[----:B0-----:R-:W-:-:S03]  /*10ca0*/  LOP3.LUT R43, R0, 0x50, RZ, 0x3c, !PT ;  /* 0x00000050002b7812 */ /* 0x001fc600078e3cff */
[----:B------:R-:W-:Y:S04]  /*10cb0*/  STS.U16 [R13+UR76+0x3e00], R18 ;  /* 0x003e00120d007988 */ /* 0x000fe8000800044c */
[----:B------:R-:W4:Y:S04]  /*10cc0*/  LDL.LU R19, [R1+0x1134] ;  /* 0x0011340001137983 */ /* 0x000f280000300800 */
[----:B------:R0:W-:Y:S04]  /*10cd0*/  STS.U16 [R13+UR76+0xbe00], R17 ;  /* 0x00be00110d007988 */ /* 0x0001e8000800044c */
[----:B-1----:R-:W4:Y:S04]  /*10ce0*/  LDL.LU R93, [R1+0x1130] ;  /* 0x00113000015d7983 */ /* 0x002f280000300800 */
[----:B------:R1:W-:Y:S04]  /*10cf0*/  STS.U16 [R13+UR76+0x13e00], R15 ;  /* 0x013e000f0d007988 */ /* 0x0003e8000800044c */
[----:B0-----:R-:W4:Y:S04]  /*10d00*/  LDL.LU R17, [R1+0x112c] ;  /* 0x00112c0001117983 */ /* 0x001f280000300800 */
[----:B------:R0:W-:Y:S04]  /*10d10*/  STS.U16 [R13+UR76+0x1be00], R9 ;  /* 0x01be00090d007988 */ /* 0x0001e8000800044c */
[----:B-1----:R-:W4:Y:S04]  /*10d20*/  LDL.LU R15, [R1+0x1128] ;  /* 0x00112800010f7983 */ /* 0x002f280000300800 */
[----:B------:R-:W4:Y:S04]  /*10d30*/  LDL.LU R18, [R1+0x1124] ;  /* 0x0011240001127983 */ /* 0x000f280000300800 */
[----:B0-----:R-:W4:Y:S04]  /*10d40*/  LDL.LU R13, [R1+0x1120] ;  /* 0x00112000010d7983 */ /* 0x001f280000300800 */
[----:B------:R-:W4:Y:S04]  /*10d50*/  LDL.LU R9, [R1+0x111c] ;  /* 0x00111c0001097983 */ /* 0x000f280000300800 */
[----:B------:R-:W4:Y:S04]  /*10d60*/  LDL.LU R22, [R1+0x1118] ;  /* 0x0011180001167983 */ /* 0x000f280000300800 */
[----:B--2---:R0:W-:Y:S04]  /*10d70*/  STS.U16 [R43+UR76+0x280], R20 ;  /* 0x000280142b007988 */ /* 0x0041e8000800044c */
[----:B---3--:R1:W-:Y:S04]  /*10d80*/  STS.U16 [R43+UR76+0x8280], R16 ;  /* 0x008280102b007988 */ /* 0x0083e8000800044c */
[----:B0-----:R-:W2:Y:S04]  /*10d90*/  LDL.LU R20, [R1+0x1114] ;  /* 0x0011140001147983 */ /* 0x001ea80000300800 */
[----:B----4-:R0:W-:Y:S04]  /*10da0*/  STS.U16 [R43+UR76+0x10280], R24 ;  /* 0x010280182b007988 */ /* 0x0101e8000800044c */
        /* <DEDUP_REMOVED lines=41> */
[----:B-1----:R-:W4:Y:S04]  /*11040*/  LDL.LU R22, [R1+0x1fe0] ;  /* 0x001fe00001167983 */ /* 0x002f280000300800 */
        /* <DEDUP_REMOVED lines=8> */
[----:B-1----:R-:W2:Y:S04]  /*110d0*/  LDL.LU R8, [R1+0x1fd0] ;  /* 0x001fd00001087983 */ /* 0x002ea80000300800 */
[----:B------:R1:W-:Y:S04]  /*110e0*/  STS.U16 [R43+UR76+0x1680], R14 ;  /* 0x0016800e2b007988 */ /* 0x0003e8000800044c */
[----:B0-----:R-:W2:Y:S04]  /*110f0*/  LDL.LU R12, [R1+0x1fcc] ;  /* 0x001fcc00010c7983 */ /* 0x001ea80000300800 */
[----:B------:R0:W-:Y:S04]  /*11100*/  STS.U16 [R43+UR76+0x9680], R11 ;  /* 0x0096800b2b007988 */ /* 0x0001e8000800044c */
[----:B-1----:R-:W2:Y:S04]  /*11110*/  LDL.LU R14, [R1+0x1fc8] ;  /* 0x001fc800010e7983 */ /* 0x002ea80000300800 */
[----:B0-----:R-:W2:Y:S04]  /*11120*/  LDL.LU R11, [R1+0x1fc4] ;  /* 0x001fc400010b7983 */ /* 0x001ea80000300800 */
        /* <DEDUP_REMOVED lines=10> */
[----:B------:R-:W-:Y:S04]  /*111d0*/  STS.U16 [R43+UR76+0x2280], R55 ;  /* 0x002280372b007988 */ /* 0x000fe8000800044c */
[----:B------:R-:W-:Y:S04]  /*111e0*/  STS.U16 [R43+UR76+0xa280], R54 ;  /* 0x00a280362b007988 */ /* 0x000fe8000800044c */
[----:B------:R-:W-:Y:S04]  /*111f0*/  STS.U16 [R43+UR76+0x12280], R53 ;  /* 0x012280352b007988 */ /* 0x000fe8000800044c */
[----:B------:R-:W-:Y:S04]  /*11200*/  STS.U16 [R43+UR76+0x1a280], R52 ;  /* 0x01a280342b007988 */ /* 0x000fe8000800044c */
[----:B------:R-:W-:Y:S04]  /*11210*/  STS.U16 [R43+UR76+0x2680], R51 ;  /* 0x002680332b007988 */ /* 0x000fe8000800044c */
[----:B------:R1:W-:Y:S01]  /*11220*/  STS.U16 [R43+UR76+0xa680], R50 ;  /* 0x00a680322b007988 */ /* 0x0003e2000800044c */
[----:B------:R-:W-:-:S06]  /*11230*/  PRMT R44, RZ, 0x7610, R44 ;  /* 0x00007610ff2c7816 */ /* 0x000fcc000000002c */
[----:B------:R-:W3:Y:S01]  /*11240*/  @!P6 LDG.E.U16 R44, desc[UR6][R56.64] ;  /* 0x00000006382ce981 */ /* 0x000ee2000c1e1500 */
[----:B0-----:R-:W-:Y:S01]  /*11250*/  LOP3.LUT R36, R0, 0x60, RZ, 0x3c, !PT ;  /* 0x0000006000247812 */ /* 0x001fe200078e3cff */
[----:B-1----:R-:W0:Y:S02]  /*11260*/  LDC.64 R50, c[0x0][0x388] ;  /* 0x0000e200ff327b82 */ /* 0x002e240000000a00 */
[----:B--2---:R1:W-:Y:S04]  /*11270*/  STS.U16 [R43+UR76+0x12680], R11 ;  /* 0x0126800b2b007988 */ /* 0x0043e8000800044c */
[----:B------:R2:W-:Y:S04]  /*11280*/  STS.U16 [R43+UR76+0x1a680], R14 ;  /* 0x01a6800e2b007988 */ /* 0x0005e8000800044c */
[----:B------:R0:W-:Y:S04]  /*11290*/  STS.U16 [R43+UR76+0x2a80], R12 ;  /* 0x002a800c2b007988 */ /* 0x0001e8000800044c */
[----:B-1----:R-:W3:Y:S04]  /*112a0*/  LDL.LU R11, [R1+0x1fc0] ;  /* 0x001fc000010b7983 */ /* 0x002ee80000300800 */
[----:B--2---:R-:W2:Y:S04]  /*112b0*/  LDL.LU R14, [R1+0x1fbc] ;  /* 0x001fbc00010e7983 */ /* 0x004ea80000300800 */
[----:B0-----:R-:W2:Y:S04]  /*112c0*/  LDL.LU R12, [R1+0x1fb8] ;  /* 0x001fb800010c7983 */ /* 0x001ea80000300800 */
[----:B------:R0:W-:Y:S04]  /*112d0*/  STS.U16 [R43+UR76+0xaa80], R8 ;  /* 0x00aa80082b007988 */ /* 0x0001e8000800044c */
[----:B----4-:R1:W-:Y:S04]  /*112e0*/  STS.U16 [R43+UR76+0x12a80], R24 ;  /* 0x012a80182b007988 */ /* 0x0103e8000800044c */
[----:B---3--:R3:W-:Y:S04]  /*112f0*/  STS.U16 [R43+UR76+0x1aa80], R16 ;  /* 0x01aa80102b007988 */ /* 0x0087e8000800044c */
[----:B0-----:R-:W4:Y:S04]  /*11300*/  LDL.LU R8, [R1+0x1fb4] ;  /* 0x001fb40001087983 */ /* 0x001f280000300800 */
[----:B-1----:R-:W2:Y:S04]  /*11310*/  LDL.LU R24, [R1+0x1fb0] ;  /* 0x001fb00001187983 */ /* 0x002ea80000300800 */
[----:B---3--:R-:W3:Y:S04]  /*11320*/  LDL.LU R16, [R1+0x1fac] ;  /* 0x001fac0001107983 */ /* 0x008ee80000300800 */
[----:B------:R0:W-:Y:S04]  /*11330*/  STS.U16 [R43+UR76+0x2e80], R20 ;  /* 0x002e80142b007988 */ /* 0x0001e8000800044c */
[----:B------:R1:W-:Y:S04]  /*11340*/  STS.U16 [R43+UR76+0xae80], R22 ;  /* 0x00ae80162b007988 */ /* 0x0003e8000800044c */
[----:B------:R1:W-:Y:S04]  /*11350*/  STS.U16 [R43+UR76+0x12e80], R9 ;  /* 0x012e80092b007988 */ /* 0x0003e8000800044c */
[----:B0-----:R-:W2:Y:S04]  /*11360*/  LDL.LU R20, [R1+0x1fa8] ;  /* 0x001fa80001147983 */ /* 0x001ea80000300800 */
[----:B-1----:R-:W2:Y:S04]  /*11370*/  LDL.LU R22, [R1+0x1fa4] ;  /* 0x001fa40001167983 */ /* 0x002ea80000300800 */
[----:B------:R-:W2:Y:S04]  /*11380*/  LDL.LU R9, [R1+0x1fa0] ;  /* 0x001fa00001097983 */ /* 0x000ea80000300800 */
        /* <DEDUP_REMOVED lines=14> */
[----:B0-----:R-:W2:Y:S04]  /*11470*/  LDL.LU R21, [R1+0x1f84] ;  /* 0x001f840001157983 */ /* 0x001ea80000300800 */
[----:B-1----:R-:W2:Y:S04]  /*11480*/  LDL.LU R23, [R1+0x1f80] ;  /* 0x001f800001177983 */ /* 0x002ea80000300800 */
[----:B------:R-:W-:Y:S04]  /*11490*/  STS.U16 [R43+UR76+0x1b680], R47 ;  /* 0x01b6802f2b007988 */ /* 0x000fe8000800044c */
[----:B------:R-:W-:Y:S04]  /*114a0*/  STS.U16 [R43+UR76+0x3a80], R42 ;  /* 0x003a802a2b007988 */ /* 0x000fe8000800044c */
[----:B------:R-:W-:Y:S04]  /*114b0*/  STS.U16 [R43+UR76+0xba80], R41 ;  /* 0x00ba80292b007988 */ /* 0x000fe8000800044c */
[----:B------:R0:W-:Y:S04]  /*114c0*/  STS.U16 [R43+UR76+0x13a80], R38 ;  /* 0x013a80262b007988 */ /* 0x0001e8000800044c */
[----:B------:R-:W-:Y:S04]  /*114d0*/  STS.U16 [R43+UR76+0x1ba80], R49 ;  /* 0x01ba80312b007988 */ /* 0x000fe8000800044c */
[----:B------:R-:W-:Y:S01]  /*114e0*/  STS.U16 [R43+UR76+0x3e80], R46 ;  /* 0x003e802e2b007988 */ /* 0x000fe2000800044c */
[----:B0-----:R-:W0:Y:S03]  /*114f0*/  LDC R38, c[0x0][0x3b0] ;  /* 0x0000ec00ff267b82 */ /* 0x001e260000000800 */
[----:B------:R-:W-:Y:S04]  /*11500*/  STS.U16 [R43+UR76+0xbe80], R45 ;  /* 0x00be802d2b007988 */ /* 0x000fe8000800044c */
[----:B------:R1:W-:Y:S04]  /*11510*/  STS.U16 [R43+UR76+0x13e80], R44 ;  /* 0x013e802c2b007988 */ /* 0x0003e8000800044c */
[----:B------:R1:W-:Y:S04]  /*11520*/  STS.U16 [R43+UR76+0x1be80], R40 ;  /* 0x01be80282b007988 */ /* 0x0003e8000800044c */
[----:B------:R-:W0:Y:S01]  /*11530*/  LDL.LU R47, [R1+0x1390] ;  /* 0x00139000012f7983 */ /* 0x000e220000300800 */
[----:B------:R-:W-:Y:S01]  /*11540*/  PRMT R57, RZ, 0x7610, R57 ;  /* 0x00007610ff397816 */ /* 0x000fe20000000039 */
[----:B------:R-:W-:Y:S01]  /*11550*/  IMAD.WIDE R66, R66, 0x2, R26 ;  /* 0x0000000242427825 */ /* 0x000fe200078e021a */
[----:B------:R-:W-:Y:S01]  /*11560*/  PRMT R35, RZ, 0x7610, R35 ;  /* 0x00007610ff237816 */ /* 0x000fe20000000023 */
[----:B-1----:R-:W1:Y:S01]  /*11570*/  LDC R44, c[0x0][0x3b0] ;  /* 0x0000ec00ff2c7b82 */ /* 0x002e620000000800 */
[----:B------:R-:W-:-:S02]  /*11580*/  PRMT R2, RZ, 0x7610, R2 ;  /* 0x00007610ff027816 */ /* 0x000fc40000000002 */
[----:B------:R-:W3:Y:S05]  /*11590*/  @!P5 LDG.E.U16 R57, desc[UR6][R66.64] ;  /* 0x000000064239d981 */ /* 0x000eea000c1e1500 */
[----:B------:R-:W0:Y:S01]  /*115a0*/  LDC R40, c[0x0][0x3b0] ;  /* 0x0000ec00ff287b82 */ /* 0x000e220000000800 */
[----:B------:R-:W-:Y:S01]  /*115b0*/  PRMT R3, RZ, 0x7610, R3 ;  /* 0x00007610ff037816 */ /* 0x000fe20000000003 */
[----:B------:R-:W-:Y:S01]  /*115c0*/  IMAD.WIDE R70, R74, 0x2, R30 ;  /* 0x000000024a467825 */ /* 0x000fe200078e021e */
[----:B------:R-:W-:-:S03]  /*115d0*/  PRMT R4, RZ, 0x7610, R4 ;  /* 0x00007610ff047816 */ /* 0x000fc60000000004 */
[----:B------:R-:W-:Y:S02]  /*115e0*/  IMAD.WIDE R72, R74, 0x2, R28 ;  /* 0x000000024a487825 */ /* 0x000fe400078e021c */
[----:B------:R-:W0:Y:S01]  /*115f0*/  LDC R43, c[0x0][0x3b0] ;  /* 0x0000ec00ff2b7b82 */ /* 0x000e220000000800 */
[----:B--2---:R2:W-:Y:S04]  /*11600*/  STS.U16 [R36+UR76+0x300], R23 ;  /* 0x0003001724007988 */ /* 0x0045e8000800044c */
[----:B------:R1:W-:Y:S04]  /*11610*/  STS.U16 [R36+UR76+0x8300], R21 ;  /* 0x0083001524007988 */ /* 0x0003e8000800044c */
[----:B------:R4:W-:Y:S04]  /*11620*/  STS.U16 [R36+UR76+0x10300], R19 ;  /* 0x0103001324007988 */ /* 0x0009e8000800044c */
[----:B--2---:R-:W2:Y:S04]  /*11630*/  LDL.LU R23, [R1+0x1f7c] ;  /* 0x001f7c0001177983 */ /* 0x004ea80000300800 */
[----:B-1----:R-:W2:Y:S04]  /*11640*/  LDL.LU R21, [R1+0x1f78] ;  /* 0x001f780001157983 */ /* 0x002ea80000300800 */
[----:B----4-:R-:W4:Y:S04]  /*11650*/  LDL.LU R19, [R1+0x1f74] ;  /* 0x001f740001137983 */ /* 0x010f280000300800 */
[----:B------:R1:W-:Y:S01]  /*11660*/  STS.U16 [R36+UR76+0x18300], R93 ;  /* 0x0183005d24007988 */ /* 0x0003e2000800044c */
[----:B------:R-:W-:Y:S01]  /*11670*/  ISETP.GE.U32.AND P5, PT, R68, 0x7fffff01, PT ;  /* 0x7fffff014400780c */ /* 0x000fe20003fa6070 */
[----:B------:R-:W-:-:S02]  /*11680*/  IMAD.MOV.U32 R42, RZ, RZ, R50 ;  /* 0x000000ffff2a7224 */ /* 0x000fc400078e0032 */
[----:B------:R-:W2:Y:S01]  /*11690*/  @!P2 LDG.E.U16 R2, desc[UR6][R70.64] ;  /* 0x000000064602a981 */ /* 0x000ea2000c1e1500 */
[----:B------:R-:W-:-:S03]  /*116a0*/  IMAD.MOV.U32 R41, RZ, RZ, R51 ;  /* 0x000000ffff297224 */ /* 0x000fc600078e0033 */
[----:B------:R-:W2:Y:S04]  /*116b0*/  @!P2 LDG.E.U16 R3, desc[UR6][R72.64] ;  /* 0x000000064803a981 */ /* 0x000ea8000c1e1500 */
[----:B-1----:R-:W2:Y:S04]  /*116c0*/  LDL.LU R93, [R1+0x1f70] ;  /* 0x001f7000015d7983 */ /* 0x002ea80000300800 */
[----:B------:R1:W-:Y:S04]  /*116d0*/  STS.U16 [R36+UR76+0x700], R17 ;  /* 0x0007001124007988 */ /* 0x0003e8000800044c */
[----:B------:R0:W-:Y:S04]  /*116e0*/  STS.U16 [R36+UR76+0x8700], R15 ;  /* 0x0087000f24007988 */ /* 0x0001e8000800044c */
[----:B------:R3:W-:Y:S04]  /*116f0*/  STS.U16 [R36+UR76+0x10700], R18 ;  /* 0x0107001224007988 */ /* 0x0007e8000800044c */
[----:B-1----:R-:W4:Y:S04]  /*11700*/  LDL.LU R17, [R1+0x1f6c] ;  /* 0x001f6c0001117983 */ /* 0x002f280000300800 */
[----:B0-----:R-:W4:Y:S04]  /*11710*/  LDL.LU R15, [R1+0x1f68] ;  /* 0x001f6800010f7983 */ /* 0x001f280000300800 */
[----:B---3--:R-:W3:Y:S04]  /*11720*/  LDL.LU R18, [R1+0x1f64] ;  /* 0x001f640001127983 */ /* 0x008ee80000300800 */
[----:B------:R0:W-:Y:S04]  /*11730*/  STS.U16 [R36+UR76+0x18700], R13 ;  /* 0x0187000d24007988 */ /* 0x0001e8000800044c */
[----:B------:R1:W-:Y:S04]  /*11740*/  STS.U16 [R36+UR76+0xb00], R9 ;  /* 0x000b000924007988 */ /* 0x0003e8000800044c */
[----:B------:R1:W-:Y:S04]  /*11750*/  STS.U16 [R36+UR76+0x8b00], R22 ;  /* 0x008b001624007988 */ /* 0x0003e8000800044c */
[----:B0-----:R-:W3:Y:S04]  /*11760*/  LDL.LU R13, [R1+0x1f60] ;  /* 0x001f6000010d7983 */ /* 0x001ee80000300800 */
[----:B-1----:R-:W3:Y:S04]  /*11770*/  LDL.LU R9, [R1+0x1f5c] ;  /* 0x001f5c0001097983 */ /* 0x002ee80000300800 */
[----:B------:R-:W4:Y:S04]  /*11780*/  LDL.LU R22, [R1+0x1f58] ;  /* 0x001f580001167983 */ /* 0x000f280000300800 */
[----:B------:R0:W-:Y:S04]  /*11790*/  STS.U16 [R36+UR76+0x10b00], R20 ;  /* 0x010b001424007988 */ /* 0x0001e8000800044c */
[----:B------:R1:W-:Y:S04]  /*117a0*/  STS.U16 [R36+UR76+0x18b00], R16 ;  /* 0x018b001024007988 */ /* 0x0003e8000800044c */
[----:B------:R1:W-:Y:S04]  /*117b0*/  STS.U16 [R36+UR76+0xf00], R24 ;  /* 0x000f001824007988 */ /* 0x0003e8000800044c */
[----:B0-----:R-:W4:Y:S04]  /*117c0*/  LDL.LU R20, [R1+0x1f54] ;  /* 0x001f540001147983 */ /* 0x001f280000300800 */
[----:B-1----:R-:W4:Y:S04]  /*117d0*/  LDL.LU R16, [R1+0x1f50] ;  /* 0x001f500001107983 */ /* 0x002f280000300800 */
[----:B------:R-:W4:Y:S04]  /*117e0*/  LDL.LU R24, [R1+0x1f4c] ;  /* 0x001f4c0001187983 */ /* 0x000f280000300800 */
[----:B------:R0:W-:Y:S04]  /*117f0*/  STS.U16 [R36+UR76+0x8f00], R8 ;  /* 0x008f000824007988 */ /* 0x0001e8000800044c */
[----:B------:R1:W-:Y:S04]  /*11800*/  STS.U16 [R36+UR76+0x10f00], R12 ;  /* 0x010f000c24007988 */ /* 0x0003e8000800044c */
[----:B0-----:R-:W4:Y:S04]  /*11810*/  LDL.LU R8, [R1+0x1f48] ;  /* 0x001f480001087983 */ /* 0x001f280000300800 */
[----:B-1----:R-:W4:Y:S04]  /*11820*/  LDL.LU R12, [R1+0x1f44] ;  /* 0x001f4400010c7983 */ /* 0x002f280000300800 */
[----:B------:R0:W-:Y:S04]  /*11830*/  STS.U16 [R36+UR76+0x18f00], R14 ;  /* 0x018f000e24007988 */ /* 0x0001e8000800044c */
[----:B0-----:R-:W4:Y:S01]  /*11840*/  LDL.LU R14, [R1+0x1f40] ;  /* 0x001f4000010e7983 */ /* 0x001f220000300800 */
[----:B------:R-:W-:-:S04]  /*11850*/  IMAD.WIDE R68, R74, 0x2, R32 ;  /* 0x000000024a447825 */ /* 0x000fc800078e0220 */
[----:B------:R-:W-:Y:S01]  /*11860*/  IMAD.WIDE R74, R74, 0x2, R26 ;  /* 0x000000024a4a7825 */ /* 0x000fe200078e021a */
[----:B------:R-:W4:Y:S03]  /*11870*/  @!P2 LDG.E.U16 R35, desc[UR6][R68.64] ;  /* 0x000000064423a981 */ /* 0x000f26000c1e1500 */
[----:B------:R-:W-:Y:S01]  /*11880*/  IMAD R38, R47, R38, RZ ;  /* 0x000000262f267224 */ /* 0x000fe200078e02ff */
[----:B------:R-:W4:Y:S04]  /*11890*/  @!P2 LDG.E.U16 R4, desc[UR6][R74.64] ;  /* 0x000000064a04a981 */ /* 0x000f28000c1e1500 */
[----:B------:R0:W-:Y:S01]  /*118a0*/  STS.U16 [R36+UR76+0x1300], R11 ;  /* 0x0013000b24007988 */ /* 0x0001e2000800044c */
[----:B--2---:R-:W-:-:S05]  /*118b0*/  IMAD R93, R48, R93, RZ ;  /* 0x0000005d305d7224 */ /* 0x004fca00078e02ff */
[C---:B------:R-:W-:Y:S02]  /*118c0*/  LEA R92, P2, R93.reuse, R42, 0x1 ;  /* 0x0000002a5d5c7211 */ /* 0x040fe400078408ff */
[----:B------:R-:W1:Y:S02]  /*118d0*/  LDC R42, c[0x0][0x3b0] ;  /* 0x0000ec00ff2a7b82 */ /* 0x000e640000000800 */
[----:B------:R-:W-:Y:S02]  /*118e0*/  LEA.HI.X.SX32 R93, R93, R41, 0x1, P2 ;  /* 0x000000295d5d7211 */ /* 0x000fe400010f0eff */
[----:B------:R-:W-:-:S04]  /*118f0*/  LEA R45, P2, R38, R92, 0x1 ;  /* 0x0000005c262d7211 */ /* 0x000fc800078408ff */
[----:B------:R-:W-:-:S05]  /*11900*/  LEA.HI.X.SX32 R46, R38, R93, 0x1, P2 ;  /* 0x0000005d262e7211 */ /* 0x000fca00010f0eff */
[----:B------:R-:W-:Y:S02]  /*11910*/  @P0 IMAD.MOV.U32 R47, RZ, RZ, R46 ;  /* 0x000000ffff2f0224 */ /* 0x000fe400078e002e */
[----:B---3--:R-:W-:Y:S02]  /*11920*/  IMAD R41, R9, R40, RZ ;  /* 0x0000002809297224 */ /* 0x008fe400078e02ff */
[----:B------:R-:W2:Y:S01]  /*11930*/  LDL.LU R9, [R1+0x1f3c] ;  /* 0x001f3c0001097983 */ /* 0x000ea20000300800 */
[----:B------:R-:W3:Y:S03]  /*11940*/  LDC R40, c[0x0][0x3b0] ;  /* 0x0000ec00ff287b82 */ /* 0x000ee60000000800 */
[----:B------:R-:W-:Y:S04]  /*11950*/  STL [R1+0x1010], R45 ;  /* 0x0010102d01007387 */ /* 0x000fe80000100800 */
[----:B0-----:R-:W3:Y:S04]  /*11960*/  LDL.LU R11, [R1+0x1f38] ;  /* 0x001f3800010b7983 */ /* 0x001ee80000300800 */
[----:B------:R0:W-:Y:S02]  /*11970*/  STL [R1+0x100c], R46 ;  /* 0x00100c2e01007387 */ /* 0x0001e40000100800 */
[----:B0-----:R-:W-:Y:S01]  /*11980*/  @P0 IMAD.MOV.U32 R46, RZ, RZ, R45 ;  /* 0x000000ffff2e0224 */ /* 0x001fe200078e002d */
[----:B----4-:R-:W-:Y:S01]  /*11990*/  PRMT R8, RZ, 0x7610, R8 ;  /* 0x00007610ff087816 */ /* 0x010fe20000000008 */
[----:B------:R-:W-:Y:S01]  /*119a0*/  IMAD R43, R13, R43, RZ ;  /* 0x0000002b0d2b7224 */ /* 0x000fe200078e02ff */
[C---:B------:R-:W-:Y:S01]  /*119b0*/  LEA R38, P2, R41.reuse, R92, 0x1 ;  /* 0x0000005c29267211 */ /* 0x040fe200078408ff */
[C---:B------:R-:W-:Y:S01]  /*119c0*/  IMAD.WIDE R76, R82.reuse, 0x2, R32 ;  /* 0x00000002524c7825 */ /* 0x040fe200078e0220 */
[----:B------:R-:W-:Y:S01]  /*119d0*/  PRMT R56, RZ, 0x7610, R56 ;  /* 0x00007610ff387816 */ /* 0x000fe20000000038 */
[----:B------:R-:W0:Y:S01]  /*119e0*/  LDC R45, c[0x0][0x3b0] ;  /* 0x0000ec00ff2d7b82 */ /* 0x000e220000000800 */
[----:B------:R4:W3:Y:S01]  /*119f0*/  @P0 LDG.E.U16 R8, desc[UR6][R46.64] ;  /* 0x000000062e080981 */ /* 0x0008e2000c1e1500 */
[----:B------:R-:W-:Y:S01]  /*11a00*/  LEA.HI.X.SX32 R41, R41, R93, 0x1, P2 ;  /* 0x0000005d29297211 */ /* 0x000fe200010f0eff */
[----:B------:R-:W-:Y:S01]  /*11a10*/  IMAD.WIDE R78, R82, 0x2, R30 ;  /* 0x00000002524e7825 */ /* 0x000fe200078e021e */
[----:B------:R-:W-:Y:S01]  /*11a20*/  PRMT R39, RZ, 0x7610, R39 ;  /* 0x00007610ff277816 */ /* 0x000fe20000000027 */
[----:B------:R-:W3:Y:S02]  /*11a30*/  @!P4 LDG.E.U16 R56, desc[UR6][R76.64] ;  /* 0x000000064c38c981 */ /* 0x000ee4000c1e1500 */
[----:B----4-:R-:W-:Y:S01]  /*11a40*/  IMAD R46, R14, R44, RZ ;  /* 0x0000002c0e2e7224 */ /* 0x010fe200078e02ff */
[----:B------:R-:W-:Y:S01]  /*11a50*/  PRMT R37, RZ, 0x7610, R37 ;  /* 0x00007610ff257816 */ /* 0x000fe20000000025 */
[----:B------:R-:W4:Y:S03]  /*11a60*/  LDL.LU R14, [R1+0x1f34] ;  /* 0x001f3400010e7983 */ /* 0x000f260000300800 */
[----:B------:R-:W-:Y:S01]  /*11a70*/  LEA R44, P2, R46, R92, 0x1 ;  /* 0x0000005c2e2c7211 */ /* 0x000fe200078408ff */
[----:B------:R-:W-:Y:S01]  /*11a80*/  STL [R1+0x1050], R38 ;  /* 0x0010502601007387 */ /* 0x000fe20000100800 */
[----:B------:R-:W-:Y:S01]  /*11a90*/  PRMT R34, RZ, 0x7610, R34 ;  /* 0x00007610ff227816 */ /* 0x000fe20000000022 */
[----:B------:R-:W-:-:S02]  /*11aa0*/  IMAD.WIDE R80, R82, 0x2, R28 ;  /* 0x0000000252507825 */ /* 0x000fc400078e021c */
[----:B------:R-:W4:Y:S02]  /*11ab0*/  LDL.LU R13, [R1+0x1f30] ;  /* 0x001f3000010d7983 */ /* 0x000f240000300800 */
[----:B------:R-:W-:Y:S02]  /*11ac0*/  IMAD.WIDE R82, R82, 0x2, R26 ;  /* 0x0000000252527825 */ /* 0x000fe400078e021a */
[----:B------:R0:W-:Y:S02]  /*11ad0*/  STL [R1+0x104c], R41 ;  /* 0x00104c2901007387 */ /* 0x0001e40000100800 */
[----:B-1----:R-:W-:Y:S02]  /*11ae0*/  IMAD R42, R12, R42, RZ ;  /* 0x0000002a0c2a7224 */ /* 0x002fe400078e02ff */
[----:B------:R-:W-:Y:S04]  /*11af0*/  STL [R1+0x1018], R44 ;  /* 0x0010182c01007387 */ /* 0x000fe80000100800 */
[----:B------:R-:W4:Y:S01]  /*11b00*/  LDL.LU R12, [R1+0x1f2c] ;  /* 0x001f2c00010c7983 */ /* 0x000f220000300800 */
[----:B------:R-:W-:Y:S01]  /*11b10*/  @P0 IMAD.MOV.U32 R49, RZ, RZ, R41 ;  /* 0x000000ffff310224 */ /* 0x000fe200078e0029 */
[----:B------:R-:W-:-:S02]  /*11b20*/  LEA.HI.X.SX32 R46, R46, R93, 0x1, P2 ;  /* 0x0000005d2e2e7211 */ /* 0x000fc400010f0eff */
[----:B------:R-:W4:Y:S04]  /*11b30*/  @!P4 LDG.E.U16 R39, desc[UR6][R78.64] ;  /* 0x000000064e27c981 */ /* 0x000f28000c1e1500 */
[----:B------:R-:W4:Y:S04]  /*11b40*/  @!P4 LDG.E.U16 R37, desc[UR6][R80.64] ;  /* 0x000000065025c981 */ /* 0x000f28000c1e1500 */
[----:B------:R-:W4:Y:S01]  /*11b50*/  @!P4 LDG.E.U16 R34, desc[UR6][R82.64] ;  /* 0x000000065222c981 */ /* 0x000f22000c1e1500 */
[----:B0-----:R-:W-:Y:S01]  /*11b60*/  LEA R41, P4, R43, R92, 0x1 ;  /* 0x0000005c2b297211 */ /* 0x001fe200078808ff */
[----:B------:R-:W-:-:S02]  /*11b70*/  @P0 IMAD.MOV.U32 R48, RZ, RZ, R38 ;  /* 0x000000ffff300224 */ /* 0x000fc400078e0026 */
[----:B------:R-:W-:Y:S01]  /*11b80*/  @P0 IMAD.MOV.U32 R47, RZ, RZ, R46 ;  /* 0x000000ffff2f0224 */ /* 0x000fe200078e002e */
[----:B------:R-:W-:Y:S01]  /*11b90*/  LEA.HI.X.SX32 R43, R43, R93, 0x1, P4 ;  /* 0x0000005d2b2b7211 */ /* 0x000fe200020f0eff */
[----:B------:R-:W-:Y:S01]  /*11ba0*/  STL [R1+0x1058], R41 ;  /* 0x0010582901007387 */ /* 0x000fe20000100800 */
[----:B------:R-:W0:Y:S03]  /*11bb0*/  LDC R38, c[0x0][0x3b0] ;  /* 0x0000ec00ff267b82 */ /* 0x000e260000000800 */
[----:B------:R1:W-:Y:S04]  /*11bc0*/  STL [R1+0x1014], R46 ;  /* 0x0010142e01007387 */ /* 0x0003e80000100800 */
[----:B------:R0:W-:Y:S01]  /*11bd0*/  STL [R1+0x1054], R43 ;  /* 0x0010542b01007387 */ /* 0x0001e20000100800 */
[----:B-1----:R-:W-:Y:S01]  /*11be0*/  @P0 IMAD.MOV.U32 R46, RZ, RZ, R44 ;  /* 0x000000ffff2e0224 */ /* 0x002fe200078e002c */
[----:B--2---:R-:W-:-:S06]  /*11bf0*/  PRMT R9, RZ, 0x7610, R9 ;  /* 0x00007610ff097816 */ /* 0x004fcc0000000009 */
[----:B------:R1:W2:Y:S02]  /*11c00*/  @P0 LDG.E.U16 R9, desc[UR6][R48.64] ;  /* 0x0000000630090981 */ /* 0x0002a4000c1e1500 */
[----:B-1----:R-:W-:Y:S02]  /*11c10*/  @P0 IMAD.MOV.U32 R48, RZ, RZ, R41 ;  /* 0x000000ffff300224 */ /* 0x002fe400078e0029 */
[----:B---3--:R-:W-:Y:S01]  /*11c20*/  IMAD R41, R18, R40, RZ ;  /* 0x0000002812297224 */ /* 0x008fe200078e02ff */
[----:B----4-:R-:W-:Y:S01]  /*11c30*/  PRMT R14, RZ, 0x7610, R14 ;  /* 0x00007610ff0e7816 */ /* 0x010fe2000000000e */
[----:B------:R-:W-:Y:S01]  /*11c40*/  @P0 IMAD.MOV.U32 R49, RZ, RZ, R43 ;  /* 0x000000ffff310224 */ /* 0x000fe200078e002b */
[----:B------:R-:W-:Y:S01]  /*11c50*/  PRMT R11, RZ, 0x7610, R11 ;  /* 0x00007610ff0b7816 */ /* 0x000fe2000000000b */
[----:B------:R-:W1:Y:S03]  /*11c60*/  LDC R40, c[0x0][0x3b0] ;  /* 0x0000ec00ff287b82 */ /* 0x000e660000000800 */
[----:B------:R3:W4:Y:S04]  /*11c70*/  @P0 LDG.E.U16 R14, desc[UR6][R46.64] ;  /* 0x000000062e0e0981 */ /* 0x000728000c1e1500 */
[----:B------:R3:W2:Y:S01]  /*11c80*/  @P0 LDG.E.U16 R11, desc[UR6][R48.64] ;  /* 0x00000006300b0981 */ /* 0x0006a2000c1e1500 */
[----:B0-----:R-:W0:Y:S03]  /*11c90*/  LDC R43, c[0x0][0x3b0] ;  /* 0x0000ec00ff2b7b82 */ /* 0x001e260000000800 */
[----:B------:R-:W1:Y:S04]  /*11ca0*/  LDL.LU R47, [R1+0x13b0] ;  /* 0x0013b000012f7983 */ /* 0x000e680000300800 */
[----:B------:R-:W2:Y:S01]  /*11cb0*/  LDL.LU R18, [R1+0x1f28] ;  /* 0x001f280001127983 */ /* 0x000ea20000300800 */
[----:B---3--:R-:W-:-:S04]  /*11cc0*/  LEA R46, P2, R42, R92, 0x1 ;  /* 0x0000005c2a2e7211 */ /* 0x008fc800078408ff */
[----:B------:R-:W-:Y:S01]  /*11cd0*/  LEA.HI.X.SX32 R48, R42, R93, 0x1, P2 ;  /* 0x0000005d2a307211 */ /* 0x000fe200010f0eff */
[----:B------:R-:W-:Y:S01]  /*11ce0*/  STL [R1+0x1020], R46 ;  /* 0x0010202e01007387 */ /* 0x000fe20000100800 */
[----:B------:R-:W-:Y:S01]  /*11cf0*/  PRMT R12, RZ, 0x7610, R12 ;  /* 0x00007610ff0c7816 */ /* 0x000fe2000000000c */
[----:B------:R-:W3:Y:S02]  /*11d00*/  LDC R42, c[0x0][0x3b0] ;  /* 0x0000ec00ff2a7b82 */ /* 0x000ee40000000800 */
[----:B------:R0:W-:Y:S01]  /*11d10*/  STL [R1+0x101c], R48 ;  /* 0x00101c3001007387 */ /* 0x0001e20000100800 */
[----:B------:R-:W-:Y:S01]  /*11d20*/  @P0 IMAD.MOV.U32 R49, RZ, RZ, R48 ;  /* 0x000000ffff310224 */ /* 0x000fe200078e0030 */
[----:B------:R-:W-:Y:S01]  /*11d30*/  LEA R44, P2, R41, R92, 0x1 ;  /* 0x0000005c292c7211 */ /* 0x000fe200078408ff */
[----:B------:R-:W-:Y:S02]  /*11d40*/  IMAD R45, R24, R45, RZ ;  /* 0x0000002d182d7224 */ /* 0x000fe400078e02ff */
[----:B------:R-:W3:Y:S01]  /*11d50*/  LDL.LU R24, [R1+0x1f24] ;  /* 0x001f240001187983 */ /* 0x000ee20000300800 */
[----:B0-----:R-:W-:-:S03]  /*11d60*/  @P0 IMAD.MOV.U32 R48, RZ, RZ, R46 ;  /* 0x000000ffff300224 */ /* 0x001fc600078e002e */
[----:B------:R-:W-:Y:S04]  /*11d70*/  STL [R1+0x1060], R44 ;  /* 0x0010602c01007387 */ /* 0x000fe80000100800 */
[----:B------:R0:W4:Y:S01]  /*11d80*/  @P0 LDG.E.U16 R12, desc[UR6][R48.64] ;  /* 0x00000006300c0981 */ /* 0x000122000c1e1500 */
[----:B------:R-:W-:Y:S02]  /*11d90*/  PRMT R13, RZ, 0x7610, R13 ;  /* 0x00007610ff0d7816 */ /* 0x000fe4000000000d */
[----:B0-----:R-:W-:Y:S01]  /*11da0*/  LEA.HI.X.SX32 R48, R41, R93, 0x1, P2 ;  /* 0x0000005d29307211 */ /* 0x001fe200010f0eff */
[----:B------:R-:W-:Y:S02]  /*11db0*/  IMAD R41, R15, R38, RZ ;  /* 0x000000260f297224 */ /* 0x000fe400078e02ff */
[----:B------:R-:W0:Y:S01]  /*11dc0*/  LDC R38, c[0x0][0x3b0] ;  /* 0x0000ec00ff267b82 */ /* 0x000e220000000800 */
[----:B------:R-:W4:Y:S01]  /*11dd0*/  LDL.LU R15, [R1+0x1f20] ;  /* 0x001f2000010f7983 */ /* 0x000f220000300800 */
[----:B------:R-:W-:-:S03]  /*11de0*/  @P0 IMAD.MOV.U32 R49, RZ, RZ, R48 ;  /* 0x000000ffff310224 */ /* 0x000fc600078e0030 */
[----:B------:R0:W-:Y:S01]  /*11df0*/  STL [R1+0x105c], R48 ;  /* 0x00105c3001007387 */ /* 0x0001e20000100800 */
[-C--:B------:R-:W-:Y:S01]  /*11e00*/  LEA R46, P2, R45, R92.reuse, 0x1 ;  /* 0x0000005c2d2e7211 */ /* 0x080fe200078408ff */
[----:B0-----:R-:W-:Y:S01]  /*11e10*/  @P0 IMAD.MOV.U32 R48, RZ, RZ, R44 ;  /* 0x000000ffff300224 */ /* 0x001fe200078e002c */
[----:B------:R-:W-:-:S04]  /*11e20*/  LEA R44, P4, R41, R92, 0x1 ;  /* 0x0000005c292c7211 */ /* 0x000fc800078808ff */
[----:B------:R0:W4:Y:S04]  /*11e30*/  @P0 LDG.E.U16 R13, desc[UR6][R48.64] ;  /* 0x00000006300d0981 */ /* 0x000128000c1e1500 */
[----:B------:R-:W-:Y:S01]  /*11e40*/  STL [R1+0x1028], R46 ;  /* 0x0010282e01007387 */ /* 0x000fe20000100800 */
[-C--:B0-----:R-:W-:Y:S02]  /*11e50*/  LEA.HI.X.SX32 R48, R45, R93.reuse, 0x1, P2 ;  /* 0x0000005d2d307211 */ /* 0x081fe400010f0eff */
[----:B------:R-:W-:Y:S01]  /*11e60*/  LEA.HI.X.SX32 R45, R41, R93, 0x1, P4 ;  /* 0x0000005d292d7211 */ /* 0x000fe200020f0eff */
[----:B------:R-:W-:Y:S01]  /*11e70*/  STL [R1+0x1068], R44 ;  /* 0x0010682c01007387 */ /* 0x000fe20000100800 */
[----:B------:R-:W-:Y:S01]  /*11e80*/  IMAD R38, R20, R38, RZ ;  /* 0x0000002614267224 */ /* 0x000fe200078e02ff */
[----:B------:R-:W0:Y:S02]  /*11e90*/  LDC R41, c[0x0][0x3b0] ;  /* 0x0000ec00ff297b82 */ /* 0x000e240000000800 */
[----:B------:R0:W-:Y:S01]  /*11ea0*/  STL [R1+0x1024], R48 ;  /* 0x0010243001007387 */ /* 0x0001e20000100800 */
[----:B------:R-:W-:-:S03]  /*11eb0*/  @P0 IMAD.MOV.U32 R49, RZ, RZ, R48 ;  /* 0x000000ffff310224 */ /* 0x000fc600078e0030 */
[----:B------:R3:W-:Y:S01]  /*11ec0*/  STL [R1+0x1064], R45 ;  /* 0x0010642d01007387 */ /* 0x0007e20000100800 */
[----:B0-----:R-:W-:Y:S02]  /*11ed0*/  @P0 IMAD.MOV.U32 R48, RZ, RZ, R46 ;  /* 0x000000ffff300224 */ /* 0x001fe400078e002e */
[----:B-1----:R-:W-:Y:S01]  /*11ee0*/  IMAD R40, R47, R40, RZ ;  /* 0x000000282f287224 */ /* 0x002fe200078e02ff */
[----:B--2---:R-:W-:Y:S01]  /*11ef0*/  PRMT R18, RZ, 0x7610, R18 ;  /* 0x00007610ff127816 */ /* 0x004fe20000000012 */
[----:B------:R-:W-:Y:S02]  /*11f00*/  IMAD R47, R17, R43, RZ ;  /* 0x0000002b112f7224 */ /* 0x000fe400078e02ff */
[----:B------:R-:W2:Y:S01]  /*11f10*/  LDL.LU R17, [R1+0x1f1c] ;  /* 0x001f1c0001117983 */ /* 0x000ea20000300800 */
[----:B------:R-:W-:Y:S01]  /*11f20*/  LEA R46, P2, R40, R92, 0x1 ;  /* 0x0000005c282e7211 */ /* 0x000fe200078408ff */
[----:B------:R-:W0:Y:S02]  /*11f30*/  LDC R43, c[0x0][0x3b0] ;  /* 0x0000ec00ff2b7b82 */ /* 0x000e240000000800 */
[----:B------:R3:W2:Y:S02]  /*11f40*/  @P0 LDG.E.U16 R18, desc[UR6][R44.64] ;  /* 0x000000062c120981 */ /* 0x0006a4000c1e1500 */
[----:B---3--:R-:W-:-:S02]  /*11f50*/  IMAD R45, R16, R42, RZ ;  /* 0x0000002a102d7224 */ /* 0x008fc400078e02ff */
[----:B------:R-:W3:Y:S01]  /*11f60*/  LDL.LU R16, [R1+0x1f18] ;  /* 0x001f180001107983 */ /* 0x000ee20000300800 */
[----:B------:R-:W-:Y:S01]  /*11f70*/  PRMT R24, RZ, 0x7610, R24 ;  /* 0x00007610ff187816 */ /* 0x000fe20000000018 */
[----:B------:R-:W1:Y:S02]  /*11f80*/  LDC R42, c[0x0][0x3b0] ;  /* 0x0000ec00ff2a7b82 */ /* 0x000e640000000800 */
[----:B------:R-:W-:Y:S04]  /*11f90*/  STL [R1+0x1030], R46 ;  /* 0x0010302e01007387 */ /* 0x000fe80000100800 */
[----:B------:R-:W2:Y:S01]  /*11fa0*/  LDL.LU R20, [R1+0x1f14] ;  /* 0x001f140001147983 */ /* 0x000ea20000300800 */
[----:B------:R-:W-:-:S03]  /*11fb0*/  LEA R44, P4, R47, R92, 0x1 ;  /* 0x0000005c2f2c7211 */ /* 0x000fc600078808ff */
[----:B------:R4:W2:Y:S01]  /*11fc0*/  @P0 LDG.E.U16 R24, desc[UR6][R48.64] ;  /* 0x0000000630180981 */ /* 0x0008a2000c1e1500 */
[----:B------:R-:W-:-:S03]  /*11fd0*/  LEA.HI.X.SX32 R47, R47, R93, 0x1, P4 ;  /* 0x0000005d2f2f7211 */ /* 0x000fc600020f0eff */
[----:B------:R-:W-:Y:S01]  /*11fe0*/  STL [R1+0x1070], R44 ;  /* 0x0010702c01007387 */ /* 0x000fe20000100800 */
[----:B----4-:R-:W-:Y:S02]  /*11ff0*/  LEA.HI.X.SX32 R48, R40, R93, 0x1, P2 ;  /* 0x0000005d28307211 */ /* 0x010fe400010f0eff */
[----:B------:R-:W-:Y:S01]  /*12000*/  PRMT R15, RZ, 0x7610, R15 ;  /* 0x00007610ff0f7816 */ /* 0x000fe2000000000f */
[----:B------:R-:W4:Y:S02]  /*12010*/  LDC R40, c[0x0][0x3b0] ;  /* 0x0000ec00ff287b82 */ /* 0x000f240000000800 */
[----:B------:R0:W-:Y:S01]  /*12020*/  STL [R1+0x102c], R48 ;  /* 0x00102c3001007387 */ /* 0x0001e20000100800 */
[----:B------:R-:W-:Y:S02]  /*12030*/  @P0 IMAD.MOV.U32 R49, RZ, RZ, R48 ;  /* 0x000000ffff310224 */ /* 0x000fe400078e0030 */
[----:B0-----:R-:W-:Y:S01]  /*12040*/  @P0 IMAD.MOV.U32 R48, RZ, RZ, R46 ;  /* 0x000000ffff300224 */ /* 0x001fe200078e002e */
[----:B------:R-:W-:-:S04]  /*12050*/  LEA R46, P2, R45, R92, 0x1 ;  /* 0x0000005c2d2e7211 */ /* 0x000fc800078408ff */
[----:B------:R0:W2:Y:S01]  /*12060*/  @P0 LDG.E.U16 R15, desc[UR6][R48.64] ;  /* 0x00000006300f0981 */ /* 0x0000a2000c1e1500 */
[----:B------:R-:W-:-:S03]  /*12070*/  IMAD R41, R19, R41, RZ ;  /* 0x0000002913297224 */ /* 0x000fc600078e02ff */
[----:B------:R1:W-:Y:S01]  /*12080*/  STL [R1+0x106c], R47 ;  /* 0x00106c2f01007387 */ /* 0x0003e20000100800 */
[----:B0-----:R-:W-:Y:S02]  /*12090*/  @P0 IMAD.MOV.U32 R48, RZ, RZ, R44 ;  /* 0x000000ffff300224 */ /* 0x001fe400078e002c */
[----:B------:R-:W-:Y:S01]  /*120a0*/  @P0 IMAD.MOV.U32 R49, RZ, RZ, R47 ;  /* 0x000000ffff310224 */ /* 0x000fe200078e002f */
[----:B------:R-:W-:Y:S01]  /*120b0*/  LEA R44, P4, R38, R92, 0x1 ;  /* 0x0000005c262c7211 */ /* 0x000fe200078808ff */
[----:B------:R-:W-:Y:S04]  /*120c0*/  STL [R1+0x1038], R46 ;  /* 0x0010382e01007387 */ /* 0x000fe80000100800 */
[----:B------:R-:W2:Y:S04]  /*120d0*/  LDL.LU R19, [R1+0x1f10] ;  /* 0x001f100001137983 */ /* 0x000ea80000300800 */
[----:B-1----:R-:W2:Y:S04]  /*120e0*/  LDL R47, [R1+0x13cc] ;  /* 0x0013cc00012f7983 */ /* 0x002ea80000100800 */
[----:B------:R0:W-:Y:S01]  /*120f0*/  STL [R1+0x1040], R44 ;  /* 0x0010402c01007387 */ /* 0x0001e20000100800 */
[----:B------:R-:W-:-:S02]  /*12100*/  IMAD R42, R21, R42, RZ ;  /* 0x0000002a152a7224 */ /* 0x000fc400078e02ff */
[----:B----4-:R-:W-:Y:S01]  /*12110*/  IMAD R40, R23, R40, RZ ;  /* 0x0000002817287224 */ /* 0x010fe200078e02ff */
[----:B---3--:R-:W-:-:S06]  /*12120*/  PRMT R16, RZ, 0x7610, R16 ;  /* 0x00007610ff107816 */ /* 0x008fcc0000000010 */
[----:B------:R1:W3:Y:S01]  /*12130*/  @P0 LDG.E.U16 R16, desc[UR6][R48.64] ;  /* 0x0000000630100981 */ /* 0x0002e2000c1e1500 */
[----:B--2---:R-:W-:Y:S02]  /*12140*/  PRMT R20, RZ, 0x7610, R20 ;  /* 0x00007610ff147816 */ /* 0x004fe40000000014 */
[-C--:B-1----:R-:W-:Y:S02]  /*12150*/  LEA.HI.X.SX32 R48, R45, R93.reuse, 0x1, P2 ;  /* 0x0000005d2d307211 */ /* 0x082fe400010f0eff */
[----:B------:R-:W-:Y:S02]  /*12160*/  LEA.HI.X.SX32 R45, R38, R93, 0x1, P4 ;  /* 0x0000005d262d7211 */ /* 0x000fe400020f0eff */
[----:B------:R-:W-:Y:S01]  /*12170*/  LEA R38, P2, R41, R92, 0x1 ;  /* 0x0000005c29267211 */ /* 0x000fe200078408ff */
[----:B------:R1:W-:Y:S04]  /*12180*/  STL [R1+0x1034], R48 ;  /* 0x0010343001007387 */ /* 0x0003e80000100800 */
[----:B------:R-:W-:Y:S04]  /*12190*/  STL [R1+0x103c], R45 ;  /* 0x00103c2d01007387 */ /* 0x000fe80000100800 */
[----:B------:R0:W2:Y:S04]  /*121a0*/  @P0 LDG.E.U16 R20, desc[UR6][R44.64] ;  /* 0x000000062c140981 */ /* 0x0000a8000c1e1500 */
[----:B------:R-:W-:Y:S01]  /*121b0*/  STL [R1+0x1078], R38 ;  /* 0x0010782601007387 */ /* 0x000fe20000100800 */
[----:B0-----:R-:W-:-:S03]  /*121c0*/  IMAD R44, R22, R43, RZ ;  /* 0x0000002b162c7224 */ /* 0x001fc600078e02ff */
[----:B------:R-:W4:Y:S01]  /*121d0*/  LDL.LU R22, [R1+0x1f0c] ;  /* 0x001f0c0001167983 */ /* 0x000f220000300800 */
[----:B------:R-:W-:-:S03]  /*121e0*/  LEA.HI.X.SX32 R41, R41, R93, 0x1, P2 ;  /* 0x0000005d29297211 */ /* 0x000fc600010f0eff */
[----:B------:R-:W2:Y:S04]  /*121f0*/  LDL.LU R21, [R1+0x1f08] ;  /* 0x001f080001157983 */ /* 0x000ea80000300800 */
[----:B------:R0:W-:Y:S04]  /*12200*/  STL [R1+0x1074], R41 ;  /* 0x0010742901007387 */ /* 0x0001e80000100800 */
[----:B------:R-:W3:Y:S01]  /*12210*/  LDL.LU R23, [R1+0x1f04] ;  /* 0x001f040001177983 */ /* 0x000ee20000300800 */
[----:B------:R-:W-:Y:S01]  /*12220*/  PRMT R17, RZ, 0x7610, R17 ;  /* 0x00007610ff117816 */ /* 0x000fe20000000011 */
[----:B------:R-:W-:Y:S01]  /*12230*/  @P0 IMAD.MOV.U32 R49, RZ, RZ, R48 ;  /* 0x000000ffff310224 */ /* 0x000fe200078e0030 */
[----:B------:R-:W-:Y:S01]  /*12240*/  PRMT R5, RZ, 0x7610, R5 ;  /* 0x00007610ff057816 */ /* 0x000fe20000000005 */
[----:B------:R-:W-:Y:S01]  /*12250*/  IMAD.WIDE R84, R90, 0x2, R32 ;  /* 0x000000025a547825 */ /* 0x000fe200078e0220 */
[----:B------:R-:W-:-:S02]  /*12260*/  PRMT R6, RZ, 0x7610, R6 ;  /* 0x00007610ff067816 */ /* 0x000fc40000000006 */
[----:B------:R-:W-:Y:S01]  /*12270*/  PRMT R10, RZ, 0x7610, R10 ;  /* 0x00007610ff0a7816 */ /* 0x000fe2000000000a */
[C---:B------:R-:W-:Y:S01]  /*12280*/  IMAD.WIDE R86, R90.reuse, 0x2, R30 ;  /* 0x000000025a567825 */ /* 0x040fe200078e021e */
[----:B------:R-:W-:Y:S01]  /*12290*/  PRMT R7, RZ, 0x7610, R7 ;  /* 0x00007610ff077816 */ /* 0x000fe20000000007 */
[----:B------:R-:W3:Y:S02]  /*122a0*/  @!P5 LDG.E.U16 R5, desc[UR6][R84.64] ;  /* 0x000000065405d981 */ /* 0x000ee4000c1e1500 */
[----:B------:R-:W-:Y:S01]  /*122b0*/  IMAD.WIDE R88, R90, 0x2, R28 ;  /* 0x000000025a587825 */ /* 0x000fe200078e021c */
[----:B------:R-:W-:Y:S01]  /*122c0*/  LEA R43, P2, R44, R92, 0x1 ;  /* 0x0000005c2c2b7211 */ /* 0x000fe200078408ff */
[----:B------:R-:W3:Y:S02]  /*122d0*/  @!P5 LDG.E.U16 R6, desc[UR6][R86.64] ;  /* 0x000000065606d981 */ /* 0x000ee4000c1e1500 */
[----:B-1----:R-:W-:Y:S02]  /*122e0*/  @P0 IMAD.MOV.U32 R48, RZ, RZ, R46 ;  /* 0x000000ffff300224 */ /* 0x002fe400078e002e */
[----:B------:R-:W-:Y:S01]  /*122f0*/  IMAD.WIDE R90, R90, 0x2, R26 ;  /* 0x000000025a5a7825 */ /* 0x000fe200078e021a */
[----:B------:R-:W3:Y:S01]  /*12300*/  @!P5 LDG.E.U16 R10, desc[UR6][R88.64] ;  /* 0x00000006580ad981 */ /* 0x000ee2000c1e1500 */
[----:B------:R-:W-:-:S03]  /*12310*/  LEA.HI.X.SX32 R44, R44, R93, 0x1, P2 ;  /* 0x0000005d2c2c7211 */ /* 0x000fc600010f0eff */
[----:B------:R1:W3:Y:S04]  /*12320*/  @P0 LDG.E.U16 R17, desc[UR6][R48.64] ;  /* 0x0000000630110981 */ /* 0x0002e8000c1e1500 */
[----:B------:R-:W3:Y:S01]  /*12330*/  @!P5 LDG.E.U16 R7, desc[UR6][R90.64] ;  /* 0x000000065a07d981 */ /* 0x000ee2000c1e1500 */
[----:B-1----:R-:W-:Y:S01]  /*12340*/  @P0 IMAD.MOV.U32 R48, RZ, RZ, R38 ;  /* 0x000000ffff300224 */ /* 0x002fe200078e0026 */
[----:B------:R-:W-:Y:S02]  /*12350*/  @P0 MOV R49, R41 ;  /* 0x0000002900310202 */ /* 0x000fe40000000f00 */
[-C--:B0-----:R-:W-:Y:S02]  /*12360*/  LEA R41, P4, R42, R92.reuse, 0x1 ;  /* 0x0000005c2a297211 */ /* 0x081fe400078808ff */
[----:B------:R-:W-:Y:S01]  /*12370*/  LEA R38, P5, R40, R92, 0x1 ;  /* 0x0000005c28267211 */ /* 0x000fe200078a08ff */
[----:B------:R-:W-:Y:S01]  /*12380*/  @P0 IMAD.MOV.U32 R92, RZ, RZ, R43 ;  /* 0x000000ffff5c0224 */ /* 0x000fe200078e002b */
[----:B------:R-:W-:-:S02]  /*12390*/  LEA.HI.X.SX32 R42, R42, R93, 0x1, P4 ;  /* 0x0000005d2a2a7211 */ /* 0x000fc400020f0eff */
[----:B------:R-:W-:Y:S01]  /*123a0*/  LEA.HI.X.SX32 R40, R40, R93, 0x1, P5 ;  /* 0x0000005d28287211 */ /* 0x000fe200028f0eff */
[----:B------:R-:W-:Y:S01]  /*123b0*/  @P0 IMAD.MOV.U32 R93, RZ, RZ, R44 ;  /* 0x000000ffff5d0224 */ /* 0x000fe200078e002c */
[----:B------:R-:W-:Y:S04]  /*123c0*/  STL [R1+0x1048], R43 ;  /* 0x0010482b01007387 */ /* 0x000fe80000100800 */
[----:B------:R-:W-:Y:S04]  /*123d0*/  STL [R1+0x1080], R41 ;  /* 0x0010802901007387 */ /* 0x000fe80000100800 */
[----:B------:R-:W-:Y:S04]  /*123e0*/  STL [R1+0x1088], R38 ;  /* 0x0010882601007387 */ /* 0x000fe80000100800 */
[----:B------:R-:W-:Y:S04]  /*123f0*/  STL [R1+0x1044], R44 ;  /* 0x0010442c01007387 */ /* 0x000fe80000100800 */
[----:B------:R-:W-:Y:S04]  /*12400*/  STL [R1+0x107c], R42 ;  /* 0x00107c2a01007387 */ /* 0x000fe80000100800 */
[----:B------:R0:W-:Y:S01]  /*12410*/  STL [R1+0x1084], R40 ;  /* 0x0010842801007387 */ /* 0x0001e20000100800 */
[----:B----4-:R-:W-:-:S02]  /*12420*/  PRMT R22, RZ, 0x7610, R22 ;  /* 0x00007610ff167816 */ /* 0x010fc40000000016 */
[----:B--2---:R-:W-:-:S04]  /*12430*/  PRMT R21, RZ, 0x7610, R21 ;  /* 0x00007610ff157816 */ /* 0x004fc80000000015 */
[----:B------:R1:W2:Y:S02]  /*12440*/  @P0 LDG.E.U16 R22, desc[UR6][R92.64] ;  /* 0x000000065c160981 */ /* 0x0002a4000c1e1500 */
[----:B-1----:R-:W-:Y:S02]  /*12450*/  @P0 IMAD.MOV.U32 R92, RZ, RZ, R41 ;  /* 0x000000ffff5c0224 */ /* 0x002fe400078e0029 */
[----:B------:R-:W-:Y:S01]  /*12460*/  @P0 IMAD.MOV.U32 R93, RZ, RZ, R42 ;  /* 0x000000ffff5d0224 */ /* 0x000fe200078e002a */
[----:B---3--:R-:W-:-:S04]  /*12470*/  PRMT R23, RZ, 0x7610, R23 ;  /* 0x00007610ff177816 */ /* 0x008fc80000000017 */
[----:B------:R1:W3:Y:S02]  /*12480*/  @P0 LDG.E.U16 R21, desc[UR6][R92.64] ;  /* 0x000000065c150981 */ /* 0x0002e4000c1e1500 */
[----:B-1----:R-:W-:Y:S02]  /*12490*/  @P0 IMAD.MOV.U32 R92, RZ, RZ, R38 ;  /* 0x000000ffff5c0224 */ /* 0x002fe400078e0026 */
[----:B------:R-:W-:-:S05]  /*124a0*/  @P0 IMAD.MOV.U32 R93, RZ, RZ, R40 ;  /* 0x000000ffff5d0224 */ /* 0x000fca00078e0028 */
[----:B------:R1:W4:Y:S02]  /*124b0*/  @P0 LDG.E.U16 R23, desc[UR6][R92.64] ;  /* 0x000000065c170981 */ /* 0x000324000c1e1500 */
[C---:B-1----:R-:W-:Y:S02]  /*124c0*/  VIADD R92, R47.reuse, 0x20000 ;  /* 0x000200002f5c7836 */ /* 0x042fe40000000000 */
[----:B------:R-:W-:-:S03]  /*124d0*/  VIADD R93, R47, 0x41000 ;  /* 0x000410002f5d7836 */ /* 0x000fc60000000000 */
[----:B------:R-:W-:Y:S02]  /*124e0*/  SHF.R.U32.HI R92, RZ, 0x4, R92 ;  /* 0x00000004ff5c7819 */ /* 0x000fe4000001165c */
[----:B------:R-:W-:Y:S02]  /*124f0*/  SHF.R.U32.HI R93, RZ, 0x4, R93 ;  /* 0x00000004ff5d7819 */ /* 0x000fe4000001165d */
[----:B0-----:R-:W-:Y:S02]  /*12500*/  SGXT.U32 R40, R92, 0xe ;  /* 0x0000000e5c28781a */ /* 0x001fe40000000000 */
[----:B------:R-:W-:Y:S02]  /*12510*/  SGXT.U32 R38, R93, 0xe ;  /* 0x0000000e5d26781a */ /* 0x000fe40000000000 */
[----:B------:R-:W-:Y:S01]  /*12520*/  IADD3 R42, P2, PT, R40, 0x4000080, RZ ;  /* 0x04000080282a7810 */ /* 0x000fe20007f5e0ff */
[----:B------:R0:W-:Y:S04]  /*12530*/  STL [R1+0xeb0], R40 ;  /* 0x000eb02801007387 */ /* 0x0001e80000100800 */
[----:B------:R1:W-:Y:S04]  /*12540*/  STL [R1+0xeac], R38 ;  /* 0x000eac2601007387 */ /* 0x0003e80000100800 */
[----:B0-----:R-:W2:Y:S04]  /*12550*/  LDL.LU R40, [R1+0x1278] ;  /* 0x0012780001287983 */ /* 0x001ea80000300800 */
[----:B------:R-:W3:Y:S01]  /*12560*/  LDL.LU R43, [R1+0x1274] ;  /* 0x00127400012b7983 */ /* 0x000ee20000300800 */
[----:B------:R-:W-:-:S06]  /*12570*/  PRMT R19, RZ, 0x7610, R19 ;  /* 0x00007610ff137816 */ /* 0x000fcc0000000013 */
[----:B------:R0:W4:Y:S02]  /*12580*/  @P0 LDG.E.U16 R19, desc[UR6][R48.64] ;  /* 0x0000000630130981 */ /* 0x000124000c1e1500 */
[----:B0-----:R-:W0:Y:S01]  /*12590*/  S2R R49, SR_TID.X ;  /* 0x0000000000317919 */ /* 0x001e220000002100 */
[----:B------:R-:W-:Y:S01]  /*125a0*/  IMAD.MOV.U32 R93, RZ, RZ, RZ ;  /* 0x000000ffff5d7224 */ /* 0x000fe200078e00ff */
[----:B------:R-:W-:Y:S01]  /*125b0*/  IADD3 R41, P4, PT, R38, 0x2, RZ ;  /* 0x0000000226297810 */ /* 0x000fe20007f9e0ff */
[----:B------:R-:W-:Y:S01]  /*125c0*/  IMAD.MOV.U32 R44, RZ, RZ, RZ ;  /* 0x000000ffff2c7224 */ /* 0x000fe200078e00ff */
[----:B------:R-:W-:Y:S02]  /*125d0*/  R2UR UR8, R42 ;  /* 0x000000002a0872ca */ /* 0x000fe400000e0000 */
[----:B-1----:R-:W-:Y:S02]  /*125e0*/  IADD3.X R38, PT, PT, R93, 0x40004040, RZ, P2, !PT ;  /* 0x400040405d267810 */ /* 0x002fe400017fe4ff */
[----:B------:R-:W-:Y:S01]  /*125f0*/  IADD3.X R93, PT, PT, R44, 0x40004040, RZ, P4, !PT ;  /* 0x400040402c5d7810 */ /* 0x000fe200027fe4ff */
[C---:B0-----:R-:W-:Y:S01]  /*12600*/  IMAD.SHL.U32 R48, R49.reuse, 0x2, RZ ;  /* 0x0000000231307824 */ /* 0x041fe200078e00ff */
[----:B------:R-:W-:-:S02]  /*12610*/  LOP3.LUT R47, R49, 0x40, RZ, 0xc0, !PT ;  /* 0x00000040312f7812 */ /* 0x000fc400078ec0ff */
[----:B------:R-:W-:Y:S02]  /*12620*/  SHF.R.U32.HI R49, RZ, 0x5, R49 ;  /* 0x00000005ff317819 */ /* 0x000fe40000011631 */
[----:B------:R-:W-:Y:S02]  /*12630*/  LOP3.LUT R48, R48, 0x7e, RZ, 0xc0, !PT ;  /* 0x0000007e30307812 */ /* 0x000fe400078ec0ff */
[----:B------:R-:W-:Y:S02]  /*12640*/  ISETP.NE.U32.AND P0, PT, R49, RZ, PT ;  /* 0x000000ff3100720c */ /* 0x000fe40003f05070 */
[----:B------:R-:W4:Y:S01]  /*12650*/  LDL.LU R49, [R1+0x1270] ;  /* 0x0012700001317983 */ /* 0x000f220000300800 */
[----:B------:R-:W-:-:S03]  /*12660*/  IMAD R92, R47, 0x20, R48 ;  /* 0x000000202f5c7824 */ /* 0x000fc600078e0230 */
        /* <DEDUP_REMOVED lines=15> */
[----:B------:R-:W4:Y:S01]  /*12760*/  LDL.LU R54, [R1+0x122c] ;  /* 0x00122c0001367983 */ /* 0x000f220000300800 */
[----:B------:R-:W-:-:S03]  /*12770*/  R2UR UR9, R38 ;  /* 0x00000000260972ca */ /* 0x000fc600000e0000 */
[----:B------:R-:W4:Y:S01]  /*12780*/  LDL.LU R53, [R1+0x1228] ;  /* 0x0012280001357983 */ /* 0x000f220000300800 */
[----:B------:R-:W-:-:S03]  /*12790*/  R2UR UR10, R41 ;  /* 0x00000000290a72ca */ /* 0x000fc600000e0000 */
[----:B------:R-:W4:Y:S01]  /*127a0*/  LDL.LU R52, [R1+0x1224] ;  /* 0x0012240001347983 */ /* 0x000f220000300800 */
[----:B------:R-:W-:-:S03]  /*127b0*/  R2UR UR11, R93 ;  /* 0x000000005d0b72ca */ /* 0x000fc600000e0000 */
[----:B------:R-:W4:Y:S04]  /*127c0*/  LDL.LU R51, [R1+0x1220] ;  /* 0x0012200001337983 */ /* 0x000f280000300800 */
[----:B------:R-:W4:Y:S04]  /*127d0*/  LDL.LU R50, [R1+0x121c] ;  /* 0x00121c0001327983 */ /* 0x000f280000300800 */
[----:B------:R-:W4:Y:S04]  /*127e0*/  LDL.LU R38, [R1+0x1218] ;  /* 0x0012180001267983 */ /* 0x000f280000300800 */
[----:B------:R-:W4:Y:S04]  /*127f0*/  LDL.LU R41, [R1+0x1214] ;  /* 0x0012140001297983 */ /* 0x000f280000300800 */
[----:B------:R-:W4:Y:S04]  /*12800*/  LDL.LU R93, [R1+0x124c] ;  /* 0x00124c00015d7983 */ /* 0x000f280000300800 */
[----:B--2---:R0:W-:Y:S04]  /*12810*/  STS.U16 [R36+UR76+0x9300], R40 ;  /* 0x0093002824007988 */ /* 0x0041e8000800044c */
[----:B---3--:R1:W-:Y:S04]  /*12820*/  STS.U16 [R36+UR76+0x11300], R43 ;  /* 0x0113002b24007988 */ /* 0x0083e8000800044c */
[----:B0-----:R-:W2:Y:S04]  /*12830*/  LDL.LU R40, [R1+0x1210] ;  /* 0x0012100001287983 */ /* 0x001ea80000300800 */
[----:B-1----:R-:W3:Y:S04]  /*12840*/  LDL.LU R43, [R1+0x120c] ;  /* 0x00120c00012b7983 */ /* 0x002ee80000300800 */
[----:B----4-:R0:W-:Y:S04]  /*12850*/  STS.U16 [R36+UR76+0x19300], R49 ;  /* 0x0193003124007988 */ /* 0x0101e8000800044c */
[----:B------:R1:W-:Y:S04]  /*12860*/  STS.U16 [R36+UR76+0x1700], R48 ;  /* 0x0017003024007988 */ /* 0x0003e8000800044c */
[----:B------:R4:W-:Y:S04]  /*12870*/  STS.U16 [R36+UR76+0x9700], R47 ;  /* 0x0097002f24007988 */ /* 0x0009e8000800044c */
[----:B0-----:R-:W3:Y:S04]  /*12880*/  LDL.LU R49, [R1+0x1208] ;  /* 0x0012080001317983 */ /* 0x001ee80000300800 */
[----:B-1----:R-:W3:Y:S04]  /*12890*/  LDL.LU R48, [R1+0x1204] ;  /* 0x0012040001307983 */ /* 0x002ee80000300800 */
[----:B----4-:R-:W4:Y:S04]  /*128a0*/  LDL.LU R47, [R1+0x1200] ;  /* 0x00120000012f7983 */ /* 0x010f280000300800 */
        /* <DEDUP_REMOVED lines=8> */
[----:B------:R1:W-:Y:S04]  /*12930*/  STS.U16 [R36+UR76+0x19b00], R46 ;  /* 0x019b002e24007988 */ /* 0x0003e8000800044c */
[----:B0-----:R-:W4:Y:S04]  /*12940*/  LDL.LU R44, [R1+0x1ef4] ;  /* 0x001ef400012c7983 */ /* 0x001f280000300800 */
[----:B-1----:R-:W4:Y:S04]  /*12950*/  LDL.LU R45, [R1+0x1ef0] ;  /* 0x001ef000012d7983 */ /* 0x002f280000300800 */
[----:B------:R-:W4:Y:S04]  /*12960*/  LDL.LU R46, [R1+0x1eec] ;  /* 0x001eec00012e7983 */ /* 0x000f280000300800 */
[----:B------:R-:W-:Y:S04]  /*12970*/  STS.U16 [R36+UR76+0x1f00], R93 ;  /* 0x001f005d24007988 */ /* 0x000fe8000800044c */
[----:B------:R-:W-:Y:S04]  /*12980*/  STS.U16 [R36+UR76+0x9f00], R65 ;  /* 0x009f004124007988 */ /* 0x000fe8000800044c */
        /* <DEDUP_REMOVED lines=9> */
[----:B-1----:R-:W4:Y:S04]  /*12a20*/  LDL.LU R60, [R1+0x11dc] ;  /* 0x0011dc00013c7983 */ /* 0x002f280000300800 */
        /* <DEDUP_REMOVED lines=16> */
[----:B--2---:R0:W-:Y:S04]  /*12b30*/  STS.U16 [R36+UR76+0x1ab00], R40 ;  /* 0x01ab002824007988 */ /* 0x0041e8000800044c */
[----:B---3--:R1:W-:Y:S04]  /*12b40*/  STS.U16 [R36+UR76+0x2f00], R43 ;  /* 0x002f002b24007988 */ /* 0x0083e8000800044c */
[----:B0-----:R-:W2:Y:S04]  /*12b50*/  LDL.LU R40, [R1+0x1338] ;  /* 0x0013380001287983 */ /* 0x001ea80000300800 */
[----:B-1----:R-:W3:Y:S01]  /*12b60*/  LDL.LU R43, [R1+0x1334] ;  /* 0x00133400012b7983 */ /* 0x002ee20000300800 */
[----:B------:R-:W-:-:S03]  /*12b70*/  LOP3.LUT R93, R0, 0x70, RZ, 0x3c, !PT ;  /* 0x00000070005d7812 */ /* 0x000fc600078e3cff */
[----:B------:R0:W-:Y:S04]  /*12b80*/  STS.U16 [R36+UR76+0xaf00], R49 ;  /* 0x00af003124007988 */ /* 0x0001e8000800044c */
[----:B------:R1:W-:Y:S04]  /*12b90*/  STS.U16 [R36+UR76+0x12f00], R48 ;  /* 0x012f003024007988 */ /* 0x0003e8000800044c */
[----:B----4-:R4:W-:Y:S04]  /*12ba0*/  STS.U16 [R36+UR76+0x1af00], R47 ;  /* 0x01af002f24007988 */ /* 0x0109e8000800044c */
[----:B0-----:R-:W3:Y:S04]  /*12bb0*/  LDL.LU R49, [R1+0x1330] ;  /* 0x0013300001317983 */ /* 0x001ee80000300800 */
[----:B-1----:R-:W3:Y:S04]  /*12bc0*/  LDL.LU R48, [R1+0x132c] ;  /* 0x00132c0001307983 */ /* 0x002ee80000300800 */
[----:B----4-:R-:W4:Y:S04]  /*12bd0*/  LDL.LU R47, [R1+0x1328] ;  /* 0x00132800012f7983 */ /* 0x010f280000300800 */
        /* <DEDUP_REMOVED lines=8> */
[----:B------:R0:W-:Y:S04]  /*12c60*/  STS.U16 [R36+UR76+0x3700], R64 ;  /* 0x0037004024007988 */ /* 0x0001e8000800044c */
[----:B------:R-:W-:Y:S04]  /*12c70*/  STS.U16 [R36+UR76+0xb700], R63 ;  /* 0x00b7003f24007988 */ /* 0x000fe8000800044c */
[----:B0-----:R-:W4:Y:S04]  /*12c80*/  LDL.LU R64, [R1+0x1314] ;  /* 0x0013140001407983 */ /* 0x001f280000300800 */
[----:B------:R0:W-:Y:S04]  /*12c90*/  STS.U16 [R36+UR76+0x13700], R62 ;  /* 0x0137003e24007988 */ /* 0x0001e8000800044c */
[----:B------:R-:W4:Y:S04]  /*12ca0*/  LDL.LU R65, [R1+0x1310] ;  /* 0x0013100001417983 */ /* 0x000f280000300800 */
[----:B------:R-:W-:Y:S04]  /*12cb0*/  STS.U16 [R36+UR76+0x1b700], R61 ;  /* 0x01b7003d24007988 */ /* 0x000fe8000800044c */
[----:B------:R1:W-:Y:S04]  /*12cc0*/  STS.U16 [R36+UR76+0x3b00], R60 ;  /* 0x003b003c24007988 */ /* 0x0003e8000800044c */
[----:B------:R-:W-:Y:S04]  /*12cd0*/  STS.U16 [R36+UR76+0xbb00], R59 ;  /* 0x00bb003b24007988 */ /* 0x000fe8000800044c */
[----:B------:R-:W-:Y:S04]  /*12ce0*/  STS.U16 [R36+UR76+0x13b00], R58 ;  /* 0x013b003a24007988 */ /* 0x000fe8000800044c */
[----:B------:R-:W-:Y:S04]  /*12cf0*/  STS.U16 [R36+UR76+0x1bb00], R57 ;  /* 0x01bb003924007988 */ /* 0x000fe8000800044c */
[----:B------:R-:W-:Y:S04]  /*12d00*/  STS.U16 [R36+UR76+0x3f00], R56 ;  /* 0x003f003824007988 */ /* 0x000fe8000800044c */
[----:B0-----:R-:W4:Y:S04]  /*12d10*/  LDL.LU R62, [R1+0x130c] ;  /* 0x00130c00013e7983 */ /* 0x001f280000300800 */
[----:B------:R-:W-:Y:S04]  /*12d20*/  STS.U16 [R36+UR76+0xbf00], R39 ;  /* 0x00bf002724007988 */ /* 0x000fe8000800044c */
[----:B------:R-:W4:Y:S04]  /*12d30*/  LDL.LU R63, [R1+0x1308] ;  /* 0x00130800013f7983 */ /* 0x000f280000300800 */
[----:B------:R-:W-:Y:S04]  /*12d40*/  STS.U16 [R36+UR76+0x13f00], R37 ;  /* 0x013f002524007988 */ /* 0x000fe8000800044c */
[----:B-1----:R-:W4:Y:S04]  /*12d50*/  LDL.LU R60, [R1+0x1304] ;  /* 0x00130400013c7983 */ /* 0x002f280000300800 */
[----:B------:R0:W-:Y:S04]  /*12d60*/  STS.U16 [R36+UR76+0x1bf00], R34 ;  /* 0x01bf002224007988 */ /* 0x0001e8000800044c */
[----:B------:R-:W4:Y:S04]  /*12d70*/  LDL.LU R61, [R1+0x1300] ;  /* 0x00130000013d7983 */ /* 0x000f280000300800 */
[----:B0-----:R-:W4:Y:S04]  /*12d80*/  LDL.LU R34, [R1+0x12fc] ;  /* 0x0012fc0001227983 */ /* 0x001f280000300800 */
[----:B------:R-:W4:Y:S04]  /*12d90*/  LDL.LU R37, [R1+0x12f8] ;  /* 0x0012f80001257983 */ /* 0x000f280000300800 */
[----:B------:R-:W4:Y:S04]  /*12da0*/  LDL.LU R36, [R1+0x12f4] ;  /* 0x0012f40001247983 */ /* 0x000f280000300800 */
[----:B------:R-:W4:Y:S04]  /*12db0*/  LDL.LU R39, [R1+0x12f0] ;  /* 0x0012f00001277983 */ /* 0x000f280000300800 */
[----:B------:R-:W4:Y:S04]  /*12dc0*/  LDL.LU R58, [R1+0x12ec] ;  /* 0x0012ec00013a7983 */ /* 0x000f280000300800 */
[----:B------:R-:W4:Y:S04]  /*12dd0*/  LDL.LU R59, [R1+0x12e8] ;  /* 0x0012e800013b7983 */ /* 0x000f280000300800 */
[----:B------:R-:W-:Y:S04]  /*12de0*/  STS.U16 [R93+UR76+0x380], R55 ;  /* 0x000380375d007988 */ /* 0x000fe8000800044c */
[----:B------:R-:W4:Y:S04]  /*12df0*/  LDL.LU R56, [R1+0x12e4] ;  /* 0x0012e40001387983 */ /* 0x000f280000300800 */
[----:B------:R0:W-:Y:S04]  /*12e00*/  STS.U16 [R93+UR76+0x8380], R54 ;  /* 0x008380365d007988 */ /* 0x0001e8000800044c */
[----:B------:R-:W4:Y:S04]  /*12e10*/  LDL.LU R57, [R1+0x12e0] ;  /* 0x0012e00001397983 */ /* 0x000f280000300800 */
[----:B------:R-:W-:Y:S04]  /*12e20*/  STS.U16 [R93+UR76+0x10380], R53 ;  /* 0x010380355d007988 */ /* 0x000fe8000800044c */
[----:B0-----:R-:W4:Y:S04]  /*12e30*/  LDL.LU R54, [R1+0x12dc] ;  /* 0x0012dc0001367983 */ /* 0x001f280000300800 */
[----:B------:R0:W-:Y:S04]  /*12e40*/  STS.U16 [R93+UR76+0x18380], R52 ;  /* 0x018380345d007988 */ /* 0x0001e8000800044c */
[----:B------:R-:W4:Y:S04]  /*12e50*/  LDL.LU R55, [R1+0x12d8] ;  /* 0x0012d80001377983 */ /* 0x000f280000300800 */
[----:B------:R-:W-:Y:S04]  /*12e60*/  STS.U16 [R93+UR76+0x780], R51 ;  /* 0x000780335d007988 */ /* 0x000fe8000800044c */
[----:B0-----:R-:W4:Y:S04]  /*12e70*/  LDL.LU R52, [R1+0x12d4] ;  /* 0x0012d40001347983 */ /* 0x001f280000300800 */
[----:B------:R0:W-:Y:S04]  /*12e80*/  STS.U16 [R93+UR76+0x8780], R50 ;  /* 0x008780325d007988 */ /* 0x0001e8000800044c */
[----:B------:R-:W4:Y:S04]  /*12e90*/  LDL.LU R53, [R1+0x12d0] ;  /* 0x0012d00001357983 */ /* 0x000f280000300800 */
[----:B------:R1:W-:Y:S04]  /*12ea0*/  STS.U16 [R93+UR76+0x10780], R38 ;  /* 0x010780265d007988 */ /* 0x0003e8000800044c */
[----:B0-----:R-:W4:Y:S04]  /*12eb0*/  LDL.LU R50, [R1+0x12cc] ;  /* 0x0012cc0001327983 */ /* 0x001f280000300800 */
[----:B------:R-:W4:Y:S04]  /*12ec0*/  LDL.LU R51, [R1+0x12c8] ;  /* 0x0012c80001337983 */ /* 0x000f280000300800 */
[----:B------:R0:W-:Y:S04]  /*12ed0*/  STS.U16 [R93+UR76+0x18780], R41 ;  /* 0x018780295d007988 */ /* 0x0001e8000800044c */
[----:B-1----:R-:W4:Y:S04]  /*12ee0*/  LDL.LU R38, [R1+0x12c4] ;  /* 0x0012c40001267983 */ /* 0x002f280000300800 */
[----:B--2---:R1:W-:Y:S04]  /*12ef0*/  STS.U16 [R93+UR76+0xb80], R40 ;  /* 0x000b80285d007988 */ /* 0x0043e8000800044c */
[----:B0-----:R-:W2:Y:S04]  /*12f00*/  LDL.LU R41, [R1+0x12c0] ;  /* 0x0012c00001297983 */ /* 0x001ea80000300800 */
[----:B---3--:R0:W-:Y:S04]  /*12f10*/  STS.U16 [R93+UR76+0x8b80], R43 ;  /* 0x008b802b5d007988 */ /* 0x0081e8000800044c */
[----:B-1----:R-:W3:Y:S04]  /*12f20*/  LDL.LU R40, [R1+0x12bc] ;  /* 0x0012bc0001287983 */ /* 0x002ee80000300800 */
[----:B0-----:R-:W2:Y:S04]  /*12f30*/  LDL.LU R43, [R1+0x12b8] ;  /* 0x0012b800012b7983 */ /* 0x001ea80000300800 */
[----:B------:R-:W-:Y:S04]  /*12f40*/  STS.U16 [R93+UR76+0x10b80], R49 ;  /* 0x010b80315d007988 */ /* 0x000fe8000800044c */
[----:B------:R0:W-:Y:S04]  /*12f50*/  STS.U16 [R93+UR76+0x18b80], R48 ;  /* 0x018b80305d007988 */ /* 0x0001e8000800044c */
[----:B----4-:R-:W-:Y:S04]  /*12f60*/  STS.U16 [R93+UR76+0xf80], R47 ;  /* 0x000f802f5d007988 */ /* 0x010fe8000800044c */
[----:B0-----:R-:W4:Y:S04]  /*12f70*/  LDL.LU R48, [R1+0x12b4] ;  /* 0x0012b40001307983 */ /* 0x001f280000300800 */
[----:B------:R-:W4:Y:S04]  /*12f80*/  LDL.LU R49, [R1+0x12b0] ;  /* 0x0012b00001317983 */ /* 0x000f280000300800 */
[----:B------:R0:W-:Y:S04]  /*12f90*/  STS.U16 [R93+UR76+0x8f80], R46 ;  /* 0x008f802e5d007988 */ /* 0x0001e8000800044c */
[----:B------:R-:W-:Y:S04]  /*12fa0*/  STS.U16 [R93+UR76+0x10f80], R45 ;  /* 0x010f802d5d007988 */ /* 0x000fe8000800044c */
[----:B------:R1:W-:Y:S04]  /*12fb0*/  STS.U16 [R93+UR76+0x18f80], R44 ;  /* 0x018f802c5d007988 */ /* 0x0003e8000800044c */
[----:B0-----:R-:W4:Y:S04]  /*12fc0*/  LDL.LU R46, [R1+0x12ac] ;  /* 0x0012ac00012e7983 */ /* 0x001f280000300800 */
[----:B------:R-:W4:Y:S04]  /*12fd0*/  LDL.LU R47, [R1+0x12a8] ;  /* 0x0012a800012f7983 */ /* 0x000f280000300800 */
[----:B-1----:R-:W4:Y:S04]  /*12fe0*/  LDL.LU R44, [R1+0x12a4] ;  /* 0x0012a400012c7983 */ /* 0x002f280000300800 */
[----:B------:R0:W-:Y:S04]  /*12ff0*/  STS.U16 [R93+UR76+0x1380], R42 ;  /* 0x0013802a5d007988 */ /* 0x0001e8000800044c */
[----:B------:R-:W4:Y:S04]  /*13000*/  LDL.LU R45, [R1+0x12a0] ;  /* 0x0012a000012d7983 */ /* 0x000f280000300800 */
[----:B0-----:R-:W4:Y:S04]  /*13010*/  LDL.LU R42, [R1+0x129c] ;  /* 0x00129c00012a7983 */ /* 0x001f280000300800 */
[----:B------:R0:W-:Y:S04]  /*13020*/  STS.U16 [R93+UR76+0x9380], R64 ;  /* 0x009380405d007988 */ /* 0x0001e8000800044c */
[----:B------:R1:W-:Y:S04]  /*13030*/  STS.U16 [R93+UR76+0x11380], R65 ;  /* 0x011380415d007988 */ /* 0x0003e8000800044c */
[----:B0-----:R0:W5:Y:S04]  /*13040*/  LDL.LU R64, [R1+0x1ee8] ;  /* 0x001ee80001407983 */ /* 0x0011680000300800 */
[----:B-1----:R0:W5:Y:S04]  /*13050*/  LDL.LU R65, [R1+0x1ee4] ;  /* 0x001ee40001417983 */ /* 0x0021680000300800 */
[----:B------:R1:W-:Y:S04]  /*13060*/  STS.U16 [R93+UR76+0x19380], R62 ;  /* 0x0193803e5d007988 */ /* 0x0003e8000800044c */
[----:B------:R0:W-:Y:S04]  /*13070*/  STS.U16 [R93+UR76+0x1780], R63 ;  /* 0x0017803f5d007988 */ /* 0x0001e8000800044c */
[----:B-1----:R1:W5:Y:S04]  /*13080*/  LDL.LU R62, [R1+0x1ee0] ;  /* 0x001ee000013e7983 */ /* 0x0023680000300800 */
[----:B------:R1:W-:Y:S04]  /*13090*/  STS.U16 [R93+UR76+0x9780], R60 ;  /* 0x0097803c5d007988 */ /* 0x0003e8000800044c */
[----:B0-----:R0:W5:Y:S04]  /*130a0*/  LDL.LU R63, [R1+0x1edc] ;  /* 0x001edc00013f7983 */ /* 0x0011680000300800 */
[----:B------:R0:W-:Y:S04]  /*130b0*/  STS.U16 [R93+UR76+0x11780], R61 ;  /* 0x0117803d5d007988 */ /* 0x0001e8000800044c */
[----:B-1----:R1:W5:Y:S04]  /*130c0*/  LDL.LU R60, [R1+0x1ed8] ;  /* 0x001ed800013c7983 */ /* 0x0023680000300800 */
[----:B------:R1:W-:Y:S04]  /*130d0*/  STS.U16 [R93+UR76+0x19780], R34 ;  /* 0x019780225d007988 */ /* 0x0003e8000800044c */
[----:B0-----:R0:W5:Y:S04]  /*130e0*/  LDL.LU R61, [R1+0x1ed4] ;  /* 0x001ed400013d7983 */ /* 0x0011680000300800 */
        /* <DEDUP_REMOVED lines=28> */
[----:B--2---:R2:W-:Y:S04]  /*132b0*/  STS.U16 [R93+UR76+0x12780], R41 ;  /* 0x012780295d007988 */ /* 0x0045e8000800044c */
[----:B-1----:R-:W4:Y:S04]  /*132c0*/  LDL.LU R38, [R1+0x1e98] ;  /* 0x001e980001267983 */ /* 0x002f280000300800 */
[----:B---3--:R1:W-:Y:S04]  /*132d0*/  STS.U16 [R93+UR76+0x1a780], R40 ;  /* 0x01a780285d007988 */ /* 0x0083e8000800044c */
[----:B--2---:R-:W2:Y:S04]  /*132e0*/  LDL.LU R41, [R1+0x1e94] ;  /* 0x001e940001297983 */ /* 0x004ea80000300800 */
[----:B------:R3:W-:Y:S04]  /*132f0*/  STS.U16 [R93+UR76+0x2b80], R43 ;  /* 0x002b802b5d007988 */ /* 0x0007e8000800044c */
[----:B-1----:R-:W2:Y:S04]  /*13300*/  LDL.LU R40, [R1+0x1e90] ;  /* 0x001e900001287983 */ /* 0x002ea80000300800 */
[----:B---3--:R-:W3:Y:S04]  /*13310*/  LDL.LU R43, [R1+0x1e8c] ;  /* 0x001e8c00012b7983 */ /* 0x008ee80000300800 */
[----:B----4-:R1:W-:Y:S04]  /*13320*/  STS.U16 [R93+UR76+0xab80], R48 ;  /* 0x00ab80305d007988 */ /* 0x0103e8000800044c */
[----:B------:R4:W-:Y:S04]  /*13330*/  STS.U16 [R93+UR76+0x12b80], R49 ;  /* 0x012b80315d007988 */ /* 0x0009e8000800044c */
[----:B-1----:R0:W5:Y:S04]  /*13340*/  LDL.LU R48, [R1+0x1e88] ;  /* 0x001e880001307983 */ /* 0x0021680000300800 */
[----:B----4-:R0:W5:Y:S04]  /*13350*/  LDL.LU R49, [R1+0x1e84] ;  /* 0x001e840001317983 */ /* 0x0101680000300800 */
[----:B------:R1:W-:Y:S04]  /*13360*/  STS.U16 [R93+UR76+0x1ab80], R46 ;  /* 0x01ab802e5d007988 */ /* 0x0003e8000800044c */
[----:B------:R4:W-:Y:S04]  /*13370*/  STS.U16 [R93+UR76+0x2f80], R47 ;  /* 0x002f802f5d007988 */ /* 0x0009e8000800044c */
[----:B------:R0:W-:Y:S04]  /*13380*/  STS.U16 [R93+UR76+0xaf80], R44 ;  /* 0x00af802c5d007988 */ /* 0x0001e8000800044c */
[----:B-1----:R1:W5:Y:S04]  /*13390*/  LDL.LU R46, [R1+0x1e80] ;  /* 0x001e8000012e7983 */ /* 0x0023680000300800 */
[----:B------:R0:W-:Y:S04]  /*133a0*/  STS.U16 [R93+UR76+0x12f80], R45 ;  /* 0x012f802d5d007988 */ /* 0x0001e8000800044c */
[----:B----4-:R1:W5:Y:S04]  /*133b0*/  LDL.LU R47, [R1+0x1e7c] ;  /* 0x001e7c00012f7983 */ /* 0x0103680000300800 */
[----:B------:R4:W-:Y:S04]  /*133c0*/  STS.U16 [R93+UR76+0x1af80], R42 ;  /* 0x01af802a5d007988 */ /* 0x0009e8000800044c */
[----:B0-----:R1:W5:Y:S04]  /*133d0*/  LDL.LU R44, [R1+0x1e78] ;  /* 0x001e7800012c7983 */ /* 0x0013680000300800 */
[----:B------:R1:W5:Y:S04]  /*133e0*/  LDL.LU R45, [R1+0x1e74] ;  /* 0x001e7400012d7983 */ /* 0x0003680000300800 */
[----:B----4-:R1:W5:Y:S01]  /*133f0*/  LDL.LU R42, [R1+0x1e70] ;  /* 0x001e7000012a7983 */ /* 0x0103620000300800 */
[----:B------:R-:W-:-:S03]  /*13400*/  ISETP.LT.OR P4, PT, R25, 0x80, P0 ;  /* 0x000000801900780c */ /* 0x000fc60000781670 */
[----:B---3--:R0:W-:Y:S04]  /*13410*/  STS.U16 [R93+UR76+0x3380], R43 ;  /* 0x0033802b5d007988 */ /* 0x0081e8000800044c */
[----:B--2---:R2:W-:Y:S04]  /*13420*/  STS.U16 [R93+UR76+0xb380], R40 ;  /* 0x00b380285d007988 */ /* 0x0045e8000800044c */
[----:B------:R3:W-:Y:S04]  /*13430*/  STS.U16 [R93+UR76+0x13380], R41 ;  /* 0x013380295d007988 */ /* 0x0007e8000800044c */
        /* <DEDUP_REMOVED lines=11> */
[----:B0-----:R1:W5:Y:S04]  /*134f0*/  LDL.LU R43, [R1+0x1e6c] ;  /* 0x001e6c00012b7983 */ /* 0x0013680000300800 */
[----:B------:R0:W-:Y:S04]  /*13500*/  STS.U16 [R93+UR76+0x13f80], R10 ;  /* 0x013f800a5d007988 */ /* 0x0001e8000800044c */
[----:B--2---:R1:W5:Y:S04]  /*13510*/  LDL.LU R40, [R1+0x1e68] ;  /* 0x001e680001287983 */ /* 0x0043680000300800 */
[----:B---3--:R1:W5:Y:S01]  /*13520*/  LDL.LU R41, [R1+0x1e64] ;  /* 0x001e640001297983 */ /* 0x0083620000300800 */
[----:B0-----:R-:W-:-:S03]  /*13530*/  LOP3.LUT R10, R92, 0x10, RZ, 0x3c, !PT ;  /* 0x000000105c0a7812 */ /* 0x001fc600078e3cff */
[----:B------:R1:W5:Y:S04]  /*13540*/  LDL.LU R38, [R1+0x1e60] ;  /* 0x001e600001267983 */ /* 0x0003680000300800 */
[----:B------:R1:W5:Y:S04]  /*13550*/  LDL.LU R39, [R1+0x1e5c] ;  /* 0x001e5c0001277983 */ /* 0x0003680000300800 */
[----:B------:R0:W-:Y:S04]  /*13560*/  STS.U16 [R93+UR76+0x1bf80], R7 ;  /* 0x01bf80075d007988 */ /* 0x0001e8000800044c */
[----:B------:R1:W5:Y:S04]  /*13570*/  LDL.LU R36, [R1+0x1e58] ;  /* 0x001e580001247983 */ /* 0x0003680000300800 */
[----:B------:R-:W-:Y:S01]  /*13580*/  STS.U16 [R92+UR76+0x40000], R8 ;  /* 0x040000085c007988 */ /* 0x000fe2000800044c */
[----:B0-----:R-:W-:-:S03]  /*13590*/  LOP3.LUT R93, R92, 0x20, RZ, 0x3c, !PT ;  /* 0x000000205c5d7812 */ /* 0x001fc600078e3cff */
[----:B------:R-:W-:Y:S04]  /*135a0*/  STS.U16 [R92+UR76+0x40400], R9 ;  /* 0x040400095c007988 */ /* 0x000fe8000800044c */
[----:B------:R1:W5:Y:S04]  /*135b0*/  LDL.LU R37, [R1+0x1e54] ;  /* 0x001e540001257983 */ /* 0x0003680000300800 */
[----:B------:R0:W-:Y:S04]  /*135c0*/  STS.U16 [R10+UR76+0x40080], R14 ;  /* 0x0400800e0a007988 */ /* 0x0001e8000800044c */
[----:B------:R1:W5:Y:S04]  /*135d0*/  LDL.LU R34, [R1+0x1e50] ;  /* 0x001e500001227983 */ /* 0x0003680000300800 */
[----:B------:R1:W5:Y:S01]  /*135e0*/  LDL.LU R35, [R1+0x1e4c] ;  /* 0x001e4c0001237983 */ /* 0x0003620000300800 */
[----:B0-----:R-:W-:-:S03]  /*135f0*/  LOP3.LUT R14, R92, 0x30, RZ, 0x3c, !PT ;  /* 0x000000305c0e7812 */ /* 0x001fc600078e3cff */
[----:B------:R1:W5:Y:S04]  /*13600*/  LDL.LU R2, [R1+0x1e48] ;  /* 0x001e480001027983 */ /* 0x0003680000300800 */
[----:B------:R1:W5:Y:S04]  /*13610*/  LDL.LU R3, [R1+0x1e44] ;  /* 0x001e440001037983 */ /* 0x0003680000300800 */
[----:B------:R-:W-:Y:S04]  /*13620*/  STS.U16 [R10+UR76+0x40480], R11 ;  /* 0x0404800b0a007988 */ /* 0x000fe8000800044c */
[----:B------:R1:W5:Y:S04]  /*13630*/  LDL.LU R4, [R1+0x1e40] ;  /* 0x001e400001047983 */ /* 0x0003680000300800 */
[----:B------:R-:W-:Y:S04]  /*13640*/  STS.U16 [R93+UR76+0x40100], R12 ;  /* 0x0401000c5d007988 */ /* 0x000fe8000800044c */
[----:B------:R0:W-:Y:S04]  /*13650*/  STS.U16 [R93+UR76+0x40500], R13 ;  /* 0x0405000d5d007988 */ /* 0x0001e8000800044c */
[----:B------:R1:W5:Y:S04]  /*13660*/  LDL.LU R5, [R1+0x1e3c] ;  /* 0x001e3c0001057983 */ /* 0x0003680000300800 */
[----:B------:R2:W-:Y:S01]  /*13670*/  STS.U16 [R14+UR76+0x40180], R24 ;  /* 0x040180180e007988 */ /* 0x0005e2000800044c */
[----:B0-----:R-:W-:-:S03]  /*13680*/  LOP3.LUT R93, R92, 0x40, RZ, 0x3c, !PT ;  /* 0x000000405c5d7812 */ /* 0x001fc600078e3cff */
[----:B------:R1:W5:Y:S04]  /*13690*/  LDL.LU R6, [R1+0x1e38] ;  /* 0x001e380001067983 */ /* 0x0003680000300800 */
[----:B------:R1:W5:Y:S01]  /*136a0*/  LDL.LU R7, [R1+0x1e34] ;  /* 0x001e340001077983 */ /* 0x0003620000300800 */
[----:B--2---:R-:W-:-:S03]  /*136b0*/  SHF.R.S32.HI R24, RZ, 0x1f, R25 ;  /* 0x0000001fff187819 */ /* 0x004fc60000011419 */
[----:B------:R1:W5:Y:S01]  /*136c0*/  LDL.LU R8, [R1+0x1e30] ;  /* 0x001e300001087983 */ /* 0x0003620000300800 */
[----:B------:R-:W-:-:S03]  /*136d0*/  LEA.HI R24, R24, R25, RZ, 0x7 ;  /* 0x0000001918187211 */ /* 0x000fc600078f38ff */
[----:B------:R1:W5:Y:S04]  /*136e0*/  LDL.LU R9, [R1+0x1e2c] ;  /* 0x001e2c0001097983 */ /* 0x0003680000300800 */
[----:B------:R1:W5:Y:S04]  /*136f0*/  LDL.LU R10, [R1+0x1e28] ;  /* 0x001e2800010a7983 */ /* 0x0003680000300800 */
[----:B------:R0:W-:Y:S01]  /*13700*/  STS.U16 [R14+UR76+0x40580], R18 ;  /* 0x040580120e007988 */ /* 0x0001e2000800044c */
[----:B------:R-:W-:-:S03]  /*13710*/  SHF.R.S32.HI R24, RZ, 0x7, R24 ;  /* 0x00000007ff187819 */ /* 0x000fc60000011418 */
[----:B------:R1:W5:Y:S04]  /*13720*/  LDL.LU R11, [R1+0x1e24] ;  /* 0x001e2400010b7983 */ /* 0x0003680000300800 */
[----:B------:R1:W5:Y:S01]  /*13730*/  LDL.LU R12, [R1+0x1e20] ;  /* 0x001e2000010c7983 */ /* 0x0003620000300800 */
[----:B0-----:R-:W-:-:S03]  /*13740*/  LOP3.LUT R18, R92, 0x50, RZ, 0x3c, !PT ;  /* 0x000000505c127812 */ /* 0x001fc600078e3cff */
[----:B------:R1:W5:Y:S04]  /*13750*/  LDL.LU R13, [R1+0x1e1c] ;  /* 0x001e1c00010d7983 */ /* 0x0003680000300800 */
[----:B------:R0:W-:Y:S04]  /*13760*/  STS.U16 [R93+UR76+0x40200], R15 ;  /* 0x0402000f5d007988 */ /* 0x0001e8000800044c */
[----:B------:R2:W-:Y:S04]  /*13770*/  STS.U16 [R93+UR76+0x40600], R16 ;  /* 0x040600105d007988 */ /* 0x0005e8000800044c */
[----:B------:R1:W5:Y:S01]  /*13780*/  LDL.LU R14, [R1+0x1e18] ;  /* 0x001e1800010e7983 */ /* 0x0003620000300800 */
[----:B------:R-:W-:-:S03]  /*13790*/  VIMNMX R24, PT, PT, R24, 0x1, !PT ;  /* 0x0000000118187848 */ /* 0x000fc60007fe0100 */
[----:B0-----:R1:W5:Y:S01]  /*137a0*/  LDL.LU R15, [R1+0x1e14] ;  /* 0x001e1400010f7983 */ /* 0x0013620000300800 */
[----:B--2---:R-:W-:-:S03]  /*137b0*/  LOP3.LUT R93, R92, 0x60, RZ, 0x3c, !PT ;  /* 0x000000605c5d7812 */ /* 0x004fc600078e3cff */
[----:B------:R1:W5:Y:S01]  /*137c0*/  LDL.LU R16, [R1+0x1e10] ;  /* 0x001e100001107983 */ /* 0x0003620000300800 */
[----:B------:R-:W-:-:S03]  /*137d0*/  LOP3.LUT R92, R92, 0x70, RZ, 0x3c, !PT ;  /* 0x000000705c5c7812 */ /* 0x000fc600078e3cff */
[----:B------:R0:W-:Y:S04]  /*137e0*/  STS.U16 [R18+UR76+0x40280], R17 ;  /* 0x0402801112007988 */ /* 0x0001e8000800044c */
[----:B------:R2:W-:Y:S04]  /*137f0*/  STS.U16 [R18+UR76+0x40680], R19 ;  /* 0x0406801312007988 */ /* 0x0005e8000800044c */
[----:B------:R3:W-:Y:S04]  /*13800*/  STS.U16 [R93+UR76+0x40300], R20 ;  /* 0x040300145d007988 */ /* 0x0007e8000800044c */
[----:B0-----:R1:W5:Y:S04]  /*13810*/  LDL.LU R17, [R1+0x1e0c] ;  /* 0x001e0c0001117983 */ /* 0x0013680000300800 */
[----:B--2---:R1:W5:Y:S04]  /*13820*/  LDL.LU R18, [R1+0x1e08] ;  /* 0x001e080001127983 */ /* 0x0043680000300800 */
[----:B------:R1:W5:Y:S04]  /*13830*/  LDL.LU R19, [R1+0x1e04] ;  /* 0x001e040001137983 */ /* 0x0003680000300800 */
[----:B---3--:R1:W5:Y:S04]  /*13840*/  LDL.LU R20, [R1+0x1e00] ;  /* 0x001e000001147983 */ /* 0x0083680000300800 */
[----:B------:R0:W-:Y:S04]  /*13850*/  STS.U16 [R93+UR76+0x40700], R21 ;  /* 0x040700155d007988 */ /* 0x0001e8000800044c */
[----:B------:R2:W-:Y:S04]  /*13860*/  STS.U16 [R92+UR76+0x40380], R22 ;  /* 0x040380165c007988 */ /* 0x0005e8000800044c */
[----:B------:R3:W-:Y:S04]  /*13870*/  STS.U16 [R92+UR76+0x40780], R23 ;  /* 0x040780175c007988 */ /* 0x0007e8000800044c */
[----:B0-----:R1:W5:Y:S04]  /*13880*/  LDL.LU R21, [R1+0x1dfc] ;  /* 0x001dfc0001157983 */ /* 0x0013680000300800 */
[----:B--2---:R1:W5:Y:S01]  /*13890*/  LDL.LU R22, [R1+0x1df8] ;  /* 0x001df80001167983 */ /* 0x0043620000300800 */
[----:B---3--:R-:W-:-:S03]  /*138a0*/  VIADD R92, R24, 0xffffffff ;  /* 0xffffffff185c7836 */ /* 0x008fc60000000000 */
[----:B------:R1:W5:Y:S04]  /*138b0*/  LDL.LU R23, [R1+0x1df4] ;  /* 0x001df40001177983 */ /* 0x0003680000300800 */
[----:B------:R1:W5:Y:S04]  /*138c0*/  LDL.LU R24, [R1+0x1df0] ;  /* 0x001df00001187983 */ /* 0x0003680000300800 */
[----:B------:R1:W5:Y:S01]  /*138d0*/  LDL.LU R25, [R1+0x1dec] ;  /* 0x001dec0001197983 */ /* 0x0003620000300800 */
[----:B------:R0:W-:Y:S06]  /*138e0*/  MEMBAR.ALL.CTA ;  /* 0x0000000000007992 */ /* 0x0001ec0000008000 */
[----:B0-----:R-:W0:Y:S02]  /*138f0*/  FENCE.VIEW.ASYNC.S ;  /* 0x00000000000073c6 */ /* 0x001e240000000000 */
[----:B0-----:R-:W-:Y:S01]  /*13900*/  BAR.SYNC.DEFER_BLOCKING 0x0 ;  /* 0x0000000000007b1d */ /* 0x001fe20000010000 */
[----:B------:R-:W-:-:S05]  /*13910*/  ISETP.NE.U32.AND P2, PT, R92, RZ, PT ;  /* 0x000000ff5c00720c */ /* 0x000fca0003f45070 */
[----:B------:R-:W-:Y:S08]  /*13920*/  @P4 BRA `(.L_x_6) ;  /* 0x0000000800ac4947 */ /* 0x000ff00003800000 */
[----:B------:R-:W-:Y:S01]  /*13930*/  ELECT P4, URZ, PT ;  /* 0x0000000000ff782f */ /* 0x000fe20003880000 */
[----:B-----5:R0:W-:-:S12]  /*13940*/  STL.64 [R1+0x1df0], R2 ;  /* 0x001df00201007387 */ /* 0x0201d80000100a00 */
[----:B------:R-:W-:Y:S01]  /*13950*/  @P4 IMAD.MOV.U32 R93, RZ, RZ, 0x40004040 ;  /* 0x40004040ff5d4424 */ /* 0x000fe200078e00ff */
[----:B0-----:R-:W2:Y:S01]  /*13960*/  LDL.LU.64 R2, [R1+0xea0] ;  /* 0x000ea00001027983 */ /* 0x001ea20000300a00 */
[----:B------:R-:W-:-:S03]  /*13970*/  IMAD.U32 R92, RZ, RZ, UR76 ;  /* 0x0000004cff5c7e24 */ /* 0x000fc6000f8e00ff */
[----:B------:R0:W-:Y:S01]  /*13980*/  STL [R1+0x1dec], R0 ;  /* 0x001dec0001007387 */ /* 0x0001e20000100800 */
[----:B------:R-:W-:Y:S02]  /*13990*/  @P4 R2UR UR73, R93 ;  /* 0x000000005d4942ca */ /* 0x000fe400000e0000 */
[----:B------:R-:W-:Y:S01]  /*139a0*/  SHF.R.U32.HI R92, RZ, 0x4, R92 ;  /* 0x00000004ff5c7819 */ /* 0x000fe2000001165c */
[----:B------:R-:W3:Y:S03]  /*139b0*/  LDL.LU R93, [R1+0x13cc] ;  /* 0x0013cc00015d7983 */ /* 0x000ee60000300800 */
[----:B0-----:R-:W-:-:S04]  /*139c0*/  SGXT.U32 R0, R92, 0xe ;  /* 0x0000000e5c00781a */ /* 0x001fc80000000000 */
[----:B------:R-:W-:-:S04]  /*139d0*/  LOP3.LUT R92, R0, 0x4000000, RZ, 0xfc, !PT ;  /* 0x04000000005c7812 */ /* 0x000fc800078efcff */
[----:B------:R-:W-:-:S13]  /*139e0*/  R2UR UR12, R92 ;  /* 0x000000005c0c72ca */ /* 0x000fda00000e0000 */
[----:B------:R-:W-:-:S05]  /*139f0*/  IMAD.U32 R92, RZ, RZ, UR12 ;  /* 0x0000000cff5c7e24 */ /* 0x000fca000f8e00ff */
[----:B------:R-:W-:Y:S01]  /*13a00*/  @P4 R2UR UR72, R92 ;  /* 0x000000005c4842ca */ /* 0x000fe200000e0000 */
[----:B------:R-:W-:Y:S01]  /*13a10*/  UMOV UR56, 0x0 ;  /* 0x0000000000387882 */ /* 0x000fe20000000000 */
        /* <DEDUP_REMOVED lines=8> */
[----:B------:R-:W-:Y:S01]  /*13aa0*/  UIADD3 UR18, UPT, UPT, UR5, 0x10, URZ ;  /* 0x0000001005127890 */ /* 0x000fe2000fffe0ff */
[----:B------:R-:W-:Y:S01]  /*13ab0*/  UMOV UR48, 0x0 ;  /* 0x0000000000307882 */ /* 0x000fe20000000000 */
[----:B------:R-:W-:Y:S01]  /*13ac0*/  UMOV UR49, 0x8048010 ;  /* 0x0804801000317882 */ /* 0x000fe20000000000 */
[----:B------:R-:W-:Y:S01]  /*13ad0*/  UIADD3 UR17, UPT, UPT, UR5, 0x10, URZ ;  /* 0x0000001005117890 */ /* 0x000fe2000fffe0ff */
[----:B------:R-:W-:Y:S01]  /*13ae0*/  UMOV UR44, 0x0 ;  /* 0x00000000002c7882 */ /* 0x000fe20000000000 */
[----:B------:R-:W-:Y:S01]  /*13af0*/  UMOV UR45, 0x8048010 ;  /* 0x08048010002d7882 */ /* 0x000fe20000000000 */
[----:B------:R-:W-:Y:S01]  /*13b00*/  UIADD3 UR16, UPT, UPT, UR5, 0x10, URZ ;  /* 0x0000001005107890 */ /* 0x000fe2000fffe0ff */
[----:B--2---:R-:W-:-:S02]  /*13b10*/  IMAD.MOV.U32 R3, RZ, RZ, RZ ;  /* 0x000000ffff037224 */ /* 0x004fc400078e00ff */
[----:B---3--:R-:W-:-:S03]  /*13b20*/  VIADD R92, R93, 0x40000 ;  /* 0x000400005d5c7836 */ /* 0x008fc60000000000 */
[----:B------:R-:W-:Y:S02]  /*13b30*/  @P4 MOV R93, R2 ;  /* 0x00000002005d4202 */ /* 0x000fe40000000f00 */
[----:B------:R0:W5:Y:S01]  /*13b40*/  LDL.LU.64 R2, [R1+0x1df0] ;  /* 0x001df00001027983 */ /* 0x0001620000300a00 */
[----:B------:R-:W-:-:S04]  /*13b50*/  SHF.R.U32.HI R92, RZ, 0x4, R92 ;  /* 0x00000004ff5c7819 */ /* 0x000fc8000001165c */
[----:B------:R-:W-:Y:S02]  /*13b60*/  SGXT.U32 R92, R92, 0xe ;  /* 0x0000000e5c5c781a */ /* 0x000fe40000000000 */
[----:B------:R-:W-:Y:S02]  /*13b70*/  @P4 R2UR UR12, R93 ;  /* 0x000000005d0c42ca */ /* 0x000fe400000e0000 */
[C---:B------:R-:W-:Y:S02]  /*13b80*/  R2UR UR54, R92.reuse ;  /* 0x000000005c3672ca */ /* 0x040fe400000e0000 */
[----:B------:R-:W-:Y:S02]  /*13b90*/  IADD3 R93, P5, PT, R92, 0x2, RZ ;  /* 0x000000025c5d7810 */ /* 0x000fe40007fbe0ff */
[----:B------:R-:W-:Y:S02]  /*13ba0*/  IADD3 R92, P4, PT, R0, 0x4000080, RZ ;  /* 0x04000080005c7810 */ /* 0x000fe40007f9e0ff */
[----:B------:R0:W5:Y:S01]  /*13bb0*/  LDL.LU R0, [R1+0x1dec] ;  /* 0x001dec0001007983 */ /* 0x0001620000300800 */
[----:B------:R-:W-:-:S02]  /*13bc0*/  R2UR UR50, R93 ;  /* 0x000000005d3272ca */ /* 0x000fc400000e0000 */
[----:B------:R-:W-:Y:S02]  /*13bd0*/  R2UR UR58, R92 ;  /* 0x000000005c3a72ca */ /* 0x000fe400000e0000 */
[----:B------:R-:W-:Y:S02]  /*13be0*/  CS2R R92, SRZ ;  /* 0x00000000005c7805 */ /* 0x000fe4000001ff00 */
[----:B------:R2:W-:Y:S04]  /*13bf0*/  UTCHMMA gdesc[UR72], gdesc[UR54], tmem[UR5], tmem[UR56], idesc[UR57], !UPT ;  /* 0x00ff3836480075ea */ /* 0x0005e8000f800005 */
[----:B------:R-:W-:Y:S02]  /*13c00*/  IADD3.X R93, PT, PT, R93, 0x40004040, RZ, P4, !PT ;  /* 0x400040405d5d7810 */ /* 0x000fe400027fe4ff */
[----:B------:R-:W-:-:S02]  /*13c10*/  IADD3.X R92, PT, PT, R92, 0x40004040, RZ, P5, !PT ;  /* 0x400040405c5c7810 */ /* 0x000fc40002ffe4ff */
[----:B------:R-:W-:Y:S02]  /*13c20*/  R2UR UR59, R93 ;  /* 0x000000005d3b72ca */ /* 0x000fe400000e0000 */
[----:B------:R-:W-:-:S11]  /*13c30*/  R2UR UR51, R92 ;  /* 0x000000005c3372ca */ /* 0x000fd600000e0000 */
[----:B------:R-:W-:Y:S02]  /*13c40*/  UIADD3.64 UR70, UPT, UPT, UR58, 0x80, URZ ;  /* 0x000000803a467897 */ /* 0x000fe4000fffe0ff */
[----:B------:R-:W-:Y:S02]  /*13c50*/  UIADD3.64 UR46, UPT, UPT, UR50, 0x2, URZ ;  /* 0x00000002322e7897 */ /* 0x000fe4000fffe0ff */
[----:B------:R3:W-:Y:S01]  /*13c60*/  UTCHMMA gdesc[UR58], gdesc[UR50], tmem[UR5], tmem[UR34], idesc[UR35], UPT ;  /* 0x00ff22323a0075ea */ /* 0x0007e2000b800005 */
[----:B------:R-:W-:Y:S02]  /*13c70*/  UIADD3.64 UR42, UPT, UPT, UR50, 0x4, URZ ;  /* 0x00000004322a7897 */ /* 0x000fe4000fffe0ff */
[----:B------:R-:W-:Y:S02]  /*13c80*/  UIADD3.64 UR66, UPT, UPT, UR58, 0x100, URZ ;  /* 0x000001003a427897 */ /* 0x000fe4000fffe0ff */
[----:B------:R-:W-:Y:S02]  /*13c90*/  UIADD3.64 UR38, UPT, UPT, UR50, 0x7e, URZ ;  /* 0x0000007e32267897 */ /* 0x000fe4000fffe0ff */
[----:B------:R-:W-:Y:S01]  /*13ca0*/  UIADD3.64 UR64, UPT, UPT, UR58, 0x180, URZ ;  /* 0x000001803a407897 */ /* 0x000fe2000fffe0ff */
[----:B------:R-:W-:Y:S01]  /*13cb0*/  UTCHMMA gdesc[UR70], gdesc[UR46], tmem[UR5], tmem[UR68], idesc[UR69], UPT ;  /* 0x00ff442e460075ea */ /* 0x000fe2000b800005 */
[----:B------:R-:W-:-:S02]  /*13cc0*/  UIADD3.64 UR32, UPT, UPT, UR50, 0x80, URZ ;  /* 0x0000008032207897 */ /* 0x000fc4000fffe0ff */
[----:B------:R-:W-:Y:S01]  /*13cd0*/  UIADD3.64 UR62, UPT, UPT, UR58, 0x200, URZ ;  /* 0x000002003a3e7897 */ /* 0x000fe2000fffe0ff */
[----:B------:R4:W-:Y:S01]  /*13ce0*/  UTCHMMA gdesc[UR66], gdesc[UR42], tmem[UR5], tmem[UR30], idesc[UR31], UPT ;  /* 0x00ff1e2a420075ea */ /* 0x0009e2000b800005 */
[----:B------:R-:W-:Y:S02]  /*13cf0*/  UIADD3.64 UR26, UPT, UPT, UR50, 0x82, URZ ;  /* 0x00000082321a7897 */ /* 0x000fe4000fffe0ff */
[----:B------:R-:W-:Y:S01]  /*13d00*/  UIADD3.64 UR60, UPT, UPT, UR58, 0x280, URZ ;  /* 0x000002803a3c7897 */ /* 0x000fe2000fffe0ff */
[----:B------:R1:W-:Y:S01]  /*13d10*/  UTCHMMA gdesc[UR64], gdesc[UR38], tmem[UR5], tmem[UR48], idesc[UR49], UPT ;  /* 0x00ff3026400075ea */ /* 0x0003e2000b800005 */
[----:B------:R-:W-:Y:S02]  /*13d20*/  UIADD3.64 UR20, UPT, UPT, UR50, 0x84, URZ ;  /* 0x0000008432147897 */ /* 0x000fe4000fffe0ff */
[----:B--2---:R-:W-:Y:S01]  /*13d30*/  UIADD3.64 UR56, UPT, UPT, UR58, 0x300, URZ ;  /* 0x000003003a387897 */ /* 0x004fe2000fffe0ff */
[----:B------:R2:W-:Y:S01]  /*13d40*/  UTCHMMA gdesc[UR62], gdesc[UR32], tmem[UR5], tmem[UR44], idesc[UR45], UPT ;  /* 0x00ff2c203e0075ea */ /* 0x0005e2000b800005 */
[----:B---3--:R-:W-:-:S02]  /*13d50*/  UIADD3.64 UR34, UPT, UPT, UR58, 0x780, URZ ;  /* 0x000007803a227897 */ /* 0x008fc4000fffe0ff */
[----:B----4-:R-:W-:Y:S01]  /*13d60*/  UIADD3.64 UR30, UPT, UPT, UR58, 0x800, URZ ;  /* 0x000008003a1e7897 */ /* 0x010fe2000fffe0ff */
[----:B------:R-:W-:Y:S01]  /*13d70*/  UMOV UR36, 0x0 ;  /* 0x0000000000247882 */ /* 0x000fe20000000000 */
[----:B-1----:R-:W-:Y:S01]  /*13d80*/  UIADD3.64 UR48, UPT, UPT, UR58, 0x880, URZ ;  /* 0x000008803a307897 */ /* 0x002fe2000fffe0ff */
[----:B------:R-:W-:Y:S01]  /*13d90*/  UMOV UR37, 0x8048010 ;  /* 0x0804801000257882 */ /* 0x000fe20000000000 */
[----:B------:R-:W-:Y:S02]  /*13da0*/  UIADD3 UR15, UPT, UPT, UR5, 0x10, URZ ;  /* 0x00000010050f7890 */ /* 0x000fe4000fffe0ff */
[----:B------:R1:W-:Y:S01]  /*13db0*/  UTCHMMA gdesc[UR60], gdesc[UR26], tmem[UR5], tmem[UR36], idesc[UR37], UPT ;  /* 0x00ff241a3c0075ea */ /* 0x0003e2000b800005 */
[----:B--2---:R-:W-:Y:S01]  /*13dc0*/  UIADD3.64 UR44, UPT, UPT, UR58, 0x900, URZ ;  /* 0x000009003a2c7897 */ /* 0x004fe2000fffe0ff */
[----:B------:R-:W-:Y:S01]  /*13dd0*/  UMOV UR52, 0x0 ;  /* 0x0000000000347882 */ /* 0x000fe20000000000 */
[----:B------:R-:W-:Y:S01]  /*13de0*/  UMOV UR53, 0x8048010 ;  /* 0x0804801000357882 */ /* 0x000fe20000000000 */
[----:B------:R-:W-:Y:S01]  /*13df0*/  UMOV UR74, 0x0 ;  /* 0x00000000004a7882 */ /* 0x000fe20000000000 */
[----:B------:R-:W-:Y:S01]  /*13e00*/  UMOV UR75, 0x8048010 ;  /* 0x08048010004b7882 */ /* 0x000fe20000000000 */
[----:B------:R-:W-:-:S02]  /*13e10*/  UIADD3 UR14, UPT, UPT, UR5, 0x10, URZ ;  /* 0x00000010050e7890 */ /* 0x000fc4000fffe0ff */
[----:B------:R2:W-:Y:S01]  /*13e20*/  UTCHMMA gdesc[UR56], gdesc[UR20], tmem[UR5], tmem[UR52], idesc[UR53], UPT ;  /* 0x00ff3414380075ea */ /* 0x0005e2000b800005 */
[----:B------:R-:W-:Y:S01]  /*13e30*/  UMOV UR72, 0x0 ;  /* 0x0000000000487882 */ /* 0x000fe20000000000 */
[----:B------:R-:W-:Y:S01]  /*13e40*/  UMOV UR73, 0x8048010 ;  /* 0x0804801000497882 */ /* 0x000fe20000000000 */
[----:B-1----:R-:W-:Y:S01]  /*13e50*/  UIADD3.64 UR36, UPT, UPT, UR58, 0x980, URZ ;  /* 0x000009803a247897 */ /* 0x002fe2000fffe0ff */
[----:B------:R1:W-:Y:S01]  /*13e60*/  UTCHMMA gdesc[UR34], gdesc[UR54], tmem[UR18], tmem[UR74], idesc[UR75], !UPT ;  /* 0x00ff4a36220075ea */ /* 0x0003e2000f800012 */
[----:B------:R-:W-:Y:S01]  /*13e70*/  UIADD3 UR19, UPT, UPT, UR5, 0x10, URZ ;  /* 0x0000001005137890 */ /* 0x000fe2000fffe0ff */
[----:B------:R3:W-:Y:S01]  /*13e80*/  UTCHMMA gdesc[UR30], gdesc[UR50], tmem[UR17], tmem[UR72], idesc[UR73], UPT ;  /* 0x00ff48321e0075ea */ /* 0x0007e2000b800011 */
[----:B------:R-:W-:Y:S01]  /*13e90*/  UIADD3 UR28, UPT, UPT, UR5, 0x10, URZ ;  /* 0x00000010051c7890 */ /* 0x000fe2000fffe0ff */
[----:B------:R4:W-:Y:S01]  /*13ea0*/  UTCHMMA gdesc[UR48], gdesc[UR46], tmem[UR16], tmem[UR72], idesc[UR73], UPT ;  /* 0x00ff482e300075ea */ /* 0x0009e2000b800010 */
[----:B------:R-:W-:Y:S01]  /*13eb0*/  UIADD3 UR23, UPT, UPT, UR5, 0x10, URZ ;  /* 0x0000001005177890 */ /* 0x000fe2000fffe0ff */
[----:B------:R0:W-:Y:S01]  /*13ec0*/  UTCHMMA gdesc[UR44], gdesc[UR42], tmem[UR15], tmem[UR72], idesc[UR73], UPT ;  /* 0x00ff482a2c0075ea */ /* 0x0001e2000b80000f */
[----:B--2---:R-:W-:Y:S01]  /*13ed0*/  UIADD3.64 UR52, UPT, UPT, UR58, 0xb00, URZ ;  /* 0x00000b003a347897 */ /* 0x004fe2000fffe0ff */
[----:B------:R2:W-:Y:S01]  /*13ee0*/  UTCHMMA gdesc[UR36], gdesc[UR38], tmem[UR14], tmem[UR72], idesc[UR73], UPT ;  /* 0x00ff4826240075ea */ /* 0x0005e2000b80000e */
[----:B-1----:R-:W-:-:S02]  /*13ef0*/  UIADD3.64 UR34, UPT, UPT, UR58, 0xa00, URZ ;  /* 0x00000a003a227897 */ /* 0x002fc4000fffe0ff */
[----:B---3--:R-:W-:Y:S02]  /*13f00*/  UIADD3.64 UR30, UPT, UPT, UR58, 0xa80, URZ ;  /* 0x00000a803a1e7897 */ /* 0x008fe4000fffe0ff */
[----:B------:R-:W-:Y:S02]  /*13f10*/  UIADD3 UR22, UPT, UPT, UR5, 0x20, URZ ;  /* 0x0000002005167890 */ /* 0x000fe4000fffe0ff */
[----:B----4-:R-:W-:Y:S02]  /*13f20*/  UIADD3.64 UR48, UPT, UPT, UR58, 0xf80, URZ ;  /* 0x00000f803a307897 */ /* 0x010fe4000fffe0ff */
[----:B------:R-:W-:Y:S01]  /*13f30*/  UIADD3 UR40, UPT, UPT, UR5, 0x20, URZ ;  /* 0x0000002005287890 */ /* 0x000fe2000fffe0ff */
[----:B------:R-:W-:Y:S01]  /*13f40*/  UTCHMMA gdesc[UR34], gdesc[UR32], tmem[UR19], tmem[UR72], idesc[UR73], UPT ;  /* 0x00ff4820220075ea */ /* 0x000fe2000b800013 */
[----:B0-----:R-:W-:Y:S01]  /*13f50*/  UIADD3.64 UR44, UPT, UPT, UR58, 0x1000, URZ ;  /* 0x000010003a2c7897 */ /* 0x001fe2000fffe0ff */
[----:B------:R0:W-:Y:S01]  /*13f60*/  UTCHMMA gdesc[UR30], gdesc[UR26], tmem[UR28], tmem[UR72], idesc[UR73], UPT ;  /* 0x00ff481a1e0075ea */ /* 0x0001e2000b80001c */
[----:B------:R-:W-:Y:S01]  /*13f70*/  UIADD3 UR25, UPT, UPT, UR5, 0x20, URZ ;  /* 0x0000002005197890 */ /* 0x000fe2000fffe0ff */
[----:B------:R-:W-:Y:S01]  /*13f80*/  UTCHMMA gdesc[UR52], gdesc[UR20], tmem[UR23], tmem[UR72], idesc[UR73], UPT ;  /* 0x00ff4814340075ea */ /* 0x000fe2000b800017 */
[----:B--2---:R-:W-:Y:S01]  /*13f90*/  UIADD3.64 UR36, UPT, UPT, UR58, 0x1080, URZ ;  /* 0x000010803a247897 */ /* 0x004fe2000fffe0ff */
[----:B------:R-:W-:Y:S01]  /*13fa0*/  UTCHMMA gdesc[UR48], gdesc[UR54], tmem[UR22], tmem[UR68], idesc[UR69], !UPT ;  /* 0x00ff4436300075ea */ /* 0x000fe2000f800016 */
[----:B------:R-:W-:Y:S01]  /*13fb0*/  UIADD3 UR24, UPT, UPT, UR5, 0x20, URZ ;  /* 0x0000002005187890 */ /* 0x000fe2000fffe0ff */
[----:B------:R-:W-:-:S02]  /*13fc0*/  UMOV UR64, 0x0 ;  /* 0x0000000000407882 */ /* 0x000fc40000000000 */
[----:B------:R1:W-:Y:S01]  /*13fd0*/  UTCHMMA gdesc[UR44], gdesc[UR50], tmem[UR40], tmem[UR68], idesc[UR69], UPT ;  /* 0x00ff44322c0075ea */ /* 0x0003e2000b800028 */
[----:B0-----:R-:W-:Y:S01]  /*13fe0*/  UIADD3.64 UR30, UPT, UPT, UR58, 0x1100, URZ ;  /* 0x000011003a1e7897 */ /* 0x001fe2000fffe0ff */
[----:B------:R-:W-:Y:S01]  /*13ff0*/  UMOV UR65, 0x8048010 ;  /* 0x0804801000417882 */ /* 0x000fe20000000000 */
[----:B------:R-:W-:Y:S01]  /*14000*/  UIADD3 UR67, UPT, UPT, UR5, 0x20, URZ ;  /* 0x0000002005437890 */ /* 0x000fe2000fffe0ff */
[----:B------:R0:W-:Y:S01]  /*14010*/  UTCHMMA gdesc[UR36], gdesc[UR46], tmem[UR25], tmem[UR64], idesc[UR65], UPT ;  /* 0x00ff402e240075ea */ /* 0x0001e2000b800019 */
[----:B------:R-:W-:Y:S01]  /*14020*/  UMOV UR62, 0x0 ;  /* 0x00000000003e7882 */ /* 0x000fe20000000000 */
[----:B-1----:R-:W-:Y:S01]  /*14030*/  UIADD3.64 UR68, UPT, UPT, UR58, 0x1180, URZ ;  /* 0x000011803a447897 */ /* 0x002fe2000fffe0ff */
[----:B------:R-:W-:Y:S01]  /*14040*/  UMOV UR63, 0x8048010 ;  /* 0x08048010003f7882 */ /* 0x000fe20000000000 */
[----:B------:R-:W-:Y:S02]  /*14050*/  UIADD3 UR66, UPT, UPT, UR5, 0x20, URZ ;  /* 0x0000002005427890 */ /* 0x000fe4000fffe0ff */
[----:B------:R1:W-:Y:S01]  /*14060*/  UTCHMMA gdesc[UR30], gdesc[UR42], tmem[UR24], tmem[UR62], idesc[UR63], UPT ;  /* 0x00ff3e2a1e0075ea */ /* 0x0003e2000b800018 */
[----:B0-----:R-:W-:-:S02]  /*14070*/  UIADD3.64 UR64, UPT, UPT, UR58, 0x1200, URZ ;  /* 0x000012003a407897 */ /* 0x001fc4000fffe0ff */
[----:B------:R-:W-:Y:S01]  /*14080*/  UIADD3 UR61, UPT, UPT, UR5, 0x20, URZ ;  /* 0x00000020053d7890 */ /* 0x000fe2000fffe0ff */
[----:B------:R-:W-:Y:S01]  /*14090*/  UMOV UR52, 0x0 ;  /* 0x0000000000347882 */ /* 0x000fe20000000000 */
[----:B------:R-:W-:Y:S01]  /*140a0*/  UMOV UR53, 0x8048010 ;  /* 0x0804801000357882 */ /* 0x000fe20000000000 */
[----:B------:R-:W-:Y:S01]  /*140b0*/  UIADD3 UR13, UPT, UPT, UR5, 0x20, URZ ;  /* 0x00000020050d7890 */ /* 0x000fe2000fffe0ff */
[----:B------:R0:W-:Y:S01]  /*140c0*/  UTCHMMA gdesc[UR68], gdesc[UR38], tmem[UR67], tmem[UR52], idesc[UR53], UPT ;  /* 0x00ff3426440075ea */ /* 0x0001e2000b800043 */
[----:B-1----:R-:W-:Y:S02]  /*140d0*/  UIADD3.64 UR62, UPT, UPT, UR58, 0x1280, URZ ;  /* 0x000012803a3e7897 */ /* 0x002fe4000fffe0ff */
[----:B------:R-:W-:Y:S02]  /*140e0*/  UIADD3.64 UR56, UPT, UPT, UR58, 0x1300, URZ ;  /* 0x000013003a387897 */ /* 0x000fe4000fffe0ff */
[----:B------:R-:W-:Y:S01]  /*140f0*/  UIADD3 UR18, UPT, UPT, UR5, 0x30, URZ ;  /* 0x0000003005127890 */ /* 0x000fe2000fffe0ff */
[----:B------:R-:W-:Y:S01]  /*14100*/  UMOV UR40, 0x0 ;  /* 0x0000000000287882 */ /* 0x000fe20000000000 */
[----:B------:R-:W-:Y:S01]  /*14110*/  UMOV UR41, 0x8048010 ;  /* 0x0804801000297882 */ /* 0x000fe20000000000 */
[----:B------:R-:W-:Y:S01]  /*14120*/  UIADD3 UR17, UPT, UPT, UR5, 0x30, URZ ;  /* 0x0000003005117890 */ /* 0x000fe2000fffe0ff */
[----:B------:R1:W-:Y:S01]  /*14130*/  UTCHMMA gdesc[UR64], gdesc[UR32], tmem[UR66], tmem[UR40], idesc[UR41], UPT ;  /* 0x00ff2820400075ea */ /* 0x0003e2000b800042 */
[----:B0-----:R-:W-:-:S02]  /*14140*/  UIADD3.64 UR52, UPT, UPT, UR58, 0x1780, URZ ;  /* 0x000017803a347897 */ /* 0x001fc4000fffe0ff */
[----:B------:R-:W-:Y:S02]  /*14150*/  UIADD3.64 UR48, UPT, UPT, UR58, 0x1800, URZ ;  /* 0x000018003a307897 */ /* 0x000fe4000fffe0ff */
[----:B------:R-:W-:Y:S02]  /*14160*/  UIADD3 UR16, UPT, UPT, UR5, 0x30, URZ ;  /* 0x0000003005107890 */ /* 0x000fe4000fffe0ff */
[----:B------:R-:W-:Y:S02]  /*14170*/  UIADD3.64 UR44, UPT, UPT, UR58, 0x1880, URZ ;  /* 0x000018803a2c7897 */ /* 0x000fe4000fffe0ff */
[----:B------:R-:W-:Y:S01]  /*14180*/  UIADD3 UR15, UPT, UPT, UR5, 0x30, URZ ;  /* 0x00000030050f7890 */ /* 0x000fe2000fffe0ff */
[----:B------:R-:W-:Y:S01]  /*14190*/  UMOV UR24, 0x0 ;  /* 0x0000000000187882 */ /* 0x000fe20000000000 */
[----:B------:R-:W-:Y:S01]  /*141a0*/  UMOV UR25, 0x8048010 ;  /* 0x0804801000197882 */ /* 0x000fe20000000000 */
[----:B-1----:R-:W-:Y:S01]  /*141b0*/  UIADD3.64 UR40, UPT, UPT, UR58, 0x1900, URZ ;  /* 0x000019003a287897 */ /* 0x002fe2000fffe0ff */
[----:B------:R0:W-:Y:S01]  /*141c0*/  UTCHMMA gdesc[UR62], gdesc[UR26], tmem[UR61], tmem[UR24], idesc[UR25], UPT ;  /* 0x00ff181a3e0075ea */ /* 0x0001e2000b80003d */
[----:B------:R-:W-:-:S02]  /*141d0*/  UIADD3 UR14, UPT, UPT, UR5, 0x30, URZ ;  /* 0x00000030050e7890 */ /* 0x000fc4000fffe0ff */
[----:B------:R-:W-:Y:S02]  /*141e0*/  UIADD3.64 UR36, UPT, UPT, UR58, 0x1980, URZ ;  /* 0x000019803a247897 */ /* 0x000fe4000fffe0ff */
[----:B------:R-:W-:Y:S02]  /*141f0*/  UIADD3 UR19, UPT, UPT, UR5, 0x30, URZ ;  /* 0x0000003005137890 */ /* 0x000fe4000fffe0ff */
[----:B------:R-:W-:Y:S02]  /*14200*/  UIADD3.64 UR30, UPT, UPT, UR58, 0x1a00, URZ ;  /* 0x00001a003a1e7897 */ /* 0x000fe4000fffe0ff */
[----:B------:R-:W-:Y:S02]  /*14210*/  UIADD3 UR60, UPT, UPT, UR5, 0x30, URZ ;  /* 0x00000030053c7890 */ /* 0x000fe4000fffe0ff */
[----:B0-----:R-:W-:Y:S01]  /*14220*/  UIADD3.64 UR24, UPT, UPT, UR58, 0x1a80, URZ ;  /* 0x00001a803a187897 */ /* 0x001fe2000fffe0ff */
[----:B------:R-:W-:Y:S01]  /*14230*/  UMOV UR62, 0x0 ;  /* 0x00000000003e7882 */ /* 0x000fe20000000000 */
[----:B------:R-:W-:Y:S01]  /*14240*/  UMOV UR63, 0x8048010 ;  /* 0x08048010003f7882 */ /* 0x000fe20000000000 */
[----:B------:R-:W-:Y:S01]  /*14250*/  UIADD3 UR70, UPT, UPT, UR5, 0x30, URZ ;  /* 0x0000003005467890 */ /* 0x000fe2000fffe0ff */
[----:B------:R0:W-:Y:S01]  /*14260*/  UTCHMMA gdesc[UR56], gdesc[UR20], tmem[UR13], tmem[UR62], idesc[UR63], UPT ;  /* 0x00ff3e14380075ea */ /* 0x0001e2000b80000d */
[----:B------:R-:W-:Y:S01]  /*14270*/  UIADD3.64 UR58, UPT, UPT, UR58, 0x1b00, URZ ;  /* 0x00001b003a3a7897 */ /* 0x000fe2000fffe0ff */
[----:B------:R-:W-:Y:S01]  /*14280*/  UMOV UR64, 0x0 ;  /* 0x0000000000407882 */ /* 0x000fe20000000000 */
[----:B------:R-:W-:Y:S01]  /*14290*/  UMOV UR65, 0x8048010 ;  /* 0x0804801000417882 */ /* 0x000fe20000000000 */
[----:B------:R-:W-:Y:S01]  /*142a0*/  UMOV UR66, 0x0 ;  /* 0x0000000000427882 */ /* 0x000fe20000000000 */
[----:B------:R-:W-:Y:S01]  /*142b0*/  UMOV UR67, 0x8048010 ;  /* 0x0804801000437882 */ /* 0x000fe20000000000 */
[----:B------:R-:W-:Y:S01]  /*142c0*/  UMOV UR68, 0x0 ;  /* 0x0000000000447882 */ /* 0x000fe20000000000 */
[----:B------:R-:W-:Y:S01]  /*142d0*/  UMOV UR69, 0x8048010 ;  /* 0x0804801000457882 */ /* 0x000fe20000000000 */
[----:B------:R0:W-:Y:S01]  /*142e0*/  UTCHMMA gdesc[UR52], gdesc[UR54], tmem[UR18], tmem[UR64], idesc[UR65], !UPT ;  /* 0x00ff4036340075ea */ /* 0x0001e2000f800012 */
[----:B------:R0:W-:Y:S01]  /*142f0*/  UTCHMMA gdesc[UR48], gdesc[UR50], tmem[UR17], tmem[UR66], idesc[UR67], UPT ;  /* 0x00ff4232300075ea */ /* 0x0001e2000b800011 */
[----:B------:R0:W-:Y:S01]  /*14300*/  UTCHMMA gdesc[UR44], gdesc[UR46], tmem[UR16], tmem[UR68], idesc[UR69], UPT ;  /* 0x00ff442e2c0075ea */ /* 0x0001e2000b800010 */
[----:B------:R-:W-:Y:S01]  /*14310*/  UMOV UR34, 0x0 ;  /* 0x0000000000227882 */ /* 0x000fe20000000000 */
[----:B------:R-:W-:Y:S01]  /*14320*/  UMOV UR35, 0x8048010 ;  /* 0x0804801000237882 */ /* 0x000fe20000000000 */
[----:B------:R0:W-:Y:S01]  /*14330*/  UTCHMMA gdesc[UR40], gdesc[UR42], tmem[UR15], tmem[UR74], idesc[UR75], UPT ;  /* 0x00ff4a2a280075ea */ /* 0x0001e2000b80000f */
[----:B------:R-:W-:Y:S01]  /*14340*/  UMOV UR28, 0x0 ;  /* 0x00000000001c7882 */ /* 0x000fe20000000000 */
[----:B------:R-:W-:Y:S01]  /*14350*/  UMOV UR29, 0x8048010 ;  /* 0x08048010001d7882 */ /* 0x000fe20000000000 */
[----:B------:R0:W-:Y:S01]  /*14360*/  UTCHMMA gdesc[UR36], gdesc[UR38], tmem[UR14], tmem[UR72], idesc[UR73], UPT ;  /* 0x00ff4826240075ea */ /* 0x0001e2000b80000e */
[----:B------:R-:W-:Y:S01]  /*14370*/  UMOV UR22, 0x0 ;  /* 0x0000000000167882 */ /* 0x000fe20000000000 */
[----:B------:R-:W-:Y:S01]  /*14380*/  UMOV UR23, 0x8048010 ;  /* 0x0804801000177882 */ /* 0x000fe20000000000 */
[----:B------:R0:W-:Y:S01]  /*14390*/  UTCHMMA gdesc[UR30], gdesc[UR32], tmem[UR19], tmem[UR34], idesc[UR35], UPT ;  /* 0x00ff22201e0075ea */ /* 0x0001e2000b800013 */
[----:B------:R0:W-:Y:S01]  /*143a0*/  UTCHMMA gdesc[UR24], gdesc[UR26], tmem[UR60], tmem[UR28], idesc[UR29], UPT ;  /* 0x00ff1c1a180075ea */ /* 0x0001e2000b80003c */
[----:B------:R0:W-:Y:S01]  /*143b0*/  UTCHMMA gdesc[UR58], gdesc[UR20], tmem[UR70], tmem[UR22], idesc[UR23], UPT ;  /* 0x00ff16143a0075ea */ /* 0x0001e2000b800046 */
[----:B------:R0:W-:Y:S01]  /*143c0*/  UTCBAR [UR12], URZ ;  /* 0x000000ff0c0073e9 */ /* 0x0001e200080000ff */
[----:B------:R-:W-:Y:S01]  /*143d0*/  NOP ;  /* 0x0000000000007918 */ /* 0x000fe20000000000 */
.L_x_6:
[----:B------:R2:W-:Y:S04]  /*143e0*/  STL [R1+0xfa8], RZ ;  /* 0x000fa8ff01007387 */ /* 0x0005e80000100800 */
[----:B------:R2:W-:Y:S01]  /*143f0*/  STL [R1+0xea8], RZ ;  /* 0x000ea8ff01007387 */ /* 0x0005e20000100800 */
[----:B------:R-:W-:Y:S05]  /*14400*/  @!P2 BRA `(.L_x_7) ;  /* 0x000002400020a947 */ /* 0x000fea0003800000 */
[----:B------:R-:W3:Y:S01]  /*14410*/  LDL.LU R92, [R1+0xeac] ;  /* 0x000eac00015c7983 */ /* 0x000ee20000300800 */
[----:B0-----:R-:W-:Y:S02]  /*14420*/  UIADD3.64 UR16, UPT, UPT, UR8, 0x80, URZ ;  /* 0x0000008008107897 */ /* 0x001fe4000fffe0ff */
[----:B------:R-:W-:Y:S01]  /*14430*/  UIADD3.64 UR18, UPT, UPT, UR8, 0x100, URZ ;  /* 0x0000010008127897 */ /* 0x000fe2000fffe0ff */
[----:B------:R-:W4:Y:S01]  /*14440*/  LDL.LU R93, [R1+0xeb0] ;  /* 0x000eb000015d7983 */ /* 0x000f220000300800 */
[----:B------:R-:W-:Y:S02]  /*14450*/  UIADD3.64 UR20, UPT, UPT, UR8, 0x180, URZ ;  /* 0x0000018008147897 */ /* 0x000fe4000fffe0ff */
[----:B------:R-:W-:Y:S02]  /*14460*/  UIADD3.64 UR22, UPT, UPT, UR8, 0x200, URZ ;  /* 0x0000020008167897 */ /* 0x000fe4000fffe0ff */
[----:B------:R-:W-:Y:S02]  /*14470*/  UIADD3.64 UR24, UPT, UPT, UR8, 0x280, URZ ;  /* 0x0000028008187897 */ /* 0x000fe4000fffe0ff */
[----:B------:R-:W-:-:S02]  /*14480*/  UIADD3.64 UR28, UPT, UPT, UR8, 0x300, URZ ;  /* 0x00000300081c7897 */ /* 0x000fc4000fffe0ff */
[----:B------:R-:W-:Y:S02]  /*14490*/  UIADD3.64 UR14, UPT, UPT, UR10, 0x2, URZ ;  /* 0x000000020a0e7897 */ /* 0x000fe4000fffe0ff */
[----:B------:R-:W-:Y:S02]  /*144a0*/  UIADD3.64 UR16, UPT, UPT, UR10, 0x4, URZ ;  /* 0x000000040a107897 */ /* 0x000fe4000fffe0ff */
        /* <DEDUP_REMOVED lines=22> */
[----:B------:R-:W-:Y:S01]  /*14610*/  UIADD3.64 UR62, UPT, UPT, UR8, 0x1880, URZ ;  /* 0x00001880083e7897 */ /* 0x000fe2000fffe0ff */
[----:B------:R-:W-:Y:S01]  /*14620*/  UMOV UR13, 0x40004040 ;  /* 0x40004040000d7882 */ /* 0x000fe20000000000 */
[----:B------:R-:W-:Y:S02]  /*14630*/  UIADD3.64 UR64, UPT, UPT, UR8, 0x1900, URZ ;  /* 0x0000190008407897 */ /* 0x000fe4000fffe0ff */
[----:B------:R-:W-:Y:S02]  /*14640*/  UIADD3.64 UR66, UPT, UPT, UR8, 0x1980, URZ ;  /* 0x0000198008427897 */ /* 0x000fe4000fffe0ff */
[----:B------:R-:W-:Y:S02]  /*14650*/  UIADD3.64 UR68, UPT, UPT, UR8, 0x1a00, URZ ;  /* 0x00001a0008447897 */ /* 0x000fe4000fffe0ff */
[----:B------:R-:W-:Y:S02]  /*14660*/  UIADD3.64 UR70, UPT, UPT, UR8, 0x1a80, URZ ;  /* 0x00001a8008467897 */ /* 0x000fe4000fffe0ff */
[----:B------:R-:W-:Y:S01]  /*14670*/  UIADD3.64 UR72, UPT, UPT, UR8, 0x1b00, URZ ;  /* 0x00001b0008487897 */ /* 0x000fe2000fffe0ff */
[----:B---3--:R-:W-:-:S02]  /*14680*/  R2UR UR12, R92 ;  /* 0x000000005c0c72ca */ /* 0x008fc400000e0000 */
[----:B----4-:R-:W-:-:S05]  /*14690*/  LOP3.LUT R92, R93, 0x4000000, RZ, 0xfc, !PT ;  /* 0x040000005d5c7812 */ /* 0x010fca00078efcff */
[----:B------:R0:W-:Y:S04]  /*146a0*/  STL [R1+0x1dd8], R92 ;  /* 0x001dd85c01007387 */ /* 0x0001e80000100800 */
[----:B------:R3:W-:Y:S01]  /*146b0*/  STL [R1+0x15c0], RZ ;  /* 0x0015c0ff01007387 */ /* 0x0007e20000100800 */
[----:B0-----:R-:W-:-:S05]  /*146c0*/  IMAD.MOV.U32 R92, RZ, RZ, 0x1 ;  /* 0x00000001ff5c7424 */ /* 0x001fca00078e00ff */
[----:B------:R3:W-:Y:S02]  /*146d0*/  STL [R1+0x13b0], R92 ;  /* 0x0013b05c01007387 */ /* 0x0007e40000100800 */
.L_x_10:
[----:B01-3--:R-:W0:Y:S01]  /*146e0*/  LDC.64 R92, c[0x0][0x3a8] ;  /* 0x0000ea00ff5c7b82 */ /* 0x00be220000000a00 */
[----:B------:R0:W-:Y:S04]  /*146f0*/  STL.64 [R1+0x1e10], R26 ;  /* 0x001e101a01007387 */ /* 0x0001e80000100a00 */
[----:B------:R-:W-:Y:S04]  /*14700*/  STL [R1+0x1e08], R28 ;  /* 0x001e081c01007387 */ /* 0x000fe80000100800 */
[----:B------:R-:W-:Y:S04]  /*14710*/  STL [R1+0x1e04], R29 ;  /* 0x001e041d01007387 */ /* 0x000fe80000100800 */
[----:B------:R-:W-:Y:S04]  /*14720*/  STL [R1+0x1df8], R30 ;  /* 0x001df81e01007387 */ /* 0x000fe80000100800 */
[----:B------:R-:W-:Y:S04]  /*14730*/  STL [R1+0x1df4], R31 ;  /* 0x001df41f01007387 */ /* 0x000fe80000100800 */
[----:B-----5:R3:W-:Y:S01]  /*14740*/  STL [R1+0x1dec], R0 ;  /* 0x001dec0001007387 */ /* 0x0207e20000100800 */
[----:B0-----:R-:W-:-:S02]  /*14750*/  IMAD.MOV.U32 R26, RZ, RZ, R92 ;  /* 0x000000ffff1a7224 */ /* 0x001fc400078e005c */
[----:B---3--:R-:W-:Y:S02]  /*14760*/  IMAD.MOV.U32 R0, RZ, RZ, R93 ;  /* 0x000000ffff007224 */ /* 0x008fe400078e005d */
[----:B------:R-:W-:-:S04]  /*14770*/  IMAD.SHL.U32 R93, R26, 0x80, RZ ;  /* 0x000000801a5d7824 */ /* 0x000fc800078e00ff */
[----:B------:R-:W-:Y:S01]  /*14780*/  IMAD.SHL.U32 R92, R93, 0x2, RZ ;  /* 0x000000025d5c7824 */ /* 0x000fe200078e00ff */
[----:B------:R-:W-:-:S04]  /*14790*/  SHF.R.S32.HI R26, RZ, 0x1f, R93 ;  /* 0x0000001fff1a7819 */ /* 0x000fc8000001145d */
[----:B------:R-:W-:Y:S02]  /*147a0*/  SHF.L.U64.HI R93, R93, 0x1, R26 ;  /* 0x000000015d5d7819 */ /* 0x000fe4000001021a */
[-C--:B------:R-:W-:Y:S02]  /*147b0*/  IADD3 R27, P5, PT, R32, R92.reuse, RZ ;  /* 0x0000005c201b7210 */ /* 0x080fe40007fbe0ff */
[-C--:B------:R-:W-:Y:S02]  /*147c0*/  IADD3 R26, P4, PT, R90, R92.reuse, RZ ;  /* 0x0000005c5a1a7210 */ /* 0x080fe40007f9e0ff */
[----:B------:R-:W-:Y:S01]  /*147d0*/  IADD3 R28, P2, PT, R88, R92, RZ ;  /* 0x0000005c581c7210 */ /* 0x000fe20007f5e0ff */
[----:B------:R0:W-:Y:S04]  /*147e0*/  STL [R1+0x1cbc], R27 ;  /* 0x001cbc1b01007387 */ /* 0x0001e80000100800 */
[----:B------:R3:W-:Y:S04]  /*147f0*/  STL [R1+0x1da4], R26 ;  /* 0x001da41a01007387 */ /* 0x0007e80000100800 */
[----:B------:R4:W-:Y:S01]  /*14800*/  STL [R1+0x1da8], R28 ;  /* 0x001da81c01007387 */ /* 0x0009e20000100800 */
[----:B0-----:R-:W-:-:S02]  /*14810*/  IMAD.X R27, R33, 0x1, R93, P5 ;  /* 0x00000001211b7824 */ /* 0x001fc400028e065d */
[----:B---3--:R-:W-:-:S03]  /*14820*/  IMAD.X R26, R91, 0x1, R93, P4 ;  /* 0x000000015b1a7824 */ /* 0x008fc600020e065d */
[----:B------:R0:W-:Y:S01]  /*14830*/  STL [R1+0x1cac], R27 ;  /* 0x001cac1b01007387 */ /* 0x0001e20000100800 */
[----:B----4-:R-:W-:-:S03]  /*14840*/  IADD3 R28, P4, PT, R86, R92, RZ ;  /* 0x0000005c561c7210 */ /* 0x010fc60007f9e0ff */
[----:B------:R3:W-:Y:S04]  /*14850*/  STL [R1+0x1d74], R26 ;  /* 0x001d741a01007387 */ /* 0x0007e80000100800 */
[----:B------:R4:W-:Y:S01]  /*14860*/  STL [R1+0x1dac], R28 ;  /* 0x001dac1c01007387 */ /* 0x0009e20000100800 */
[-C--:B0-----:R-:W-:Y:S02]  /*14870*/  IADD3 R27, P5, PT, R84, R92.reuse, RZ ;  /* 0x0000005c541b7210 */ /* 0x081fe40007fbe0ff */
[----:B---3--:R-:W-:-:S03]  /*14880*/  IADD3 R26, P6, PT, R82, R92, RZ ;  /* 0x0000005c521a7210 */ /* 0x008fc60007fde0ff */
[----:B------:R0:W-:Y:S01]  /*14890*/  STL [R1+0x1db0], R27 ;  /* 0x001db01b01007387 */ /* 0x0001e20000100800 */
[----:B----4-:R-:W-:-:S03]  /*148a0*/  IMAD.X R28, R89, 0x1, R93, P2 ;  /* 0x00000001591c7824 */ /* 0x010fc600010e065d */
[----:B------:R3:W-:Y:S04]  /*148b0*/  STL [R1+0x1db4], R26 ;  /* 0x001db41a01007387 */ /* 0x0007e80000100800 */
[----:B------:R4:W-:Y:S01]  /*148c0*/  STL [R1+0x1d78], R28 ;  /* 0x001d781c01007387 */ /* 0x0009e20000100800 */
[--C-:B0-----:R-:W-:Y:S02]  /*148d0*/  IMAD.X R27, R87, 0x1, R93.reuse, P4 ;  /* 0x00000001571b7824 */ /* 0x101fe400020e065d */
[----:B---3--:R-:W-:-:S03]  /*148e0*/  IMAD.X R26, R85, 0x1, R93, P5 ;  /* 0x00000001551a7824 */ /* 0x008fc600028e065d */
[----:B------:R0:W-:Y:S01]  /*148f0*/  STL [R1+0x1d7c], R27 ;  /* 0x001d7c1b01007387 */ /* 0x0001e20000100800 */
[----:B----4-:R-:W-:-:S03]  /*14900*/  IMAD.X R28, R83, 0x1, R93, P6 ;  /* 0x00000001531c7824 */ /* 0x010fc600030e065d */
[----:B------:R3:W-:Y:S04]  /*14910*/  STL [R1+0x1d80], R26 ;  /* 0x001d801a01007387 */ /* 0x0007e80000100800 */
[----:B------:R4:W-:Y:S01]  /*14920*/  STL [R1+0x1d84], R28 ;  /* 0x001d841c01007387 */ /* 0x0009e20000100800 */
[-C--:B0-----:R-:W-:Y:S02]  /*14930*/  IADD3 R27, P2, PT, R80, R92.reuse, RZ ;  /* 0x0000005c501b7210 */ /* 0x081fe40007f5e0ff */
[----:B---3--:R-:W-:-:S03]  /*14940*/  IADD3 R26, P4, PT, R78, R92, RZ ;  /* 0x0000005c4e1a7210 */ /* 0x008fc60007f9e0ff */
[----:B------:R0:W-:Y:S01]  /*14950*/  STL [R1+0x1db8], R27 ;  /* 0x001db81b01007387 */ /* 0x0001e20000100800 */
[----:B----4-:R-:W-:-:S03]  /*14960*/  IADD3 R28, P5, PT, R76, R92, RZ ;  /* 0x0000005c4c1c7210 */ /* 0x010fc60007fbe0ff */
[----:B------:R3:W-:Y:S04]  /*14970*/  STL [R1+0x1dbc], R26 ;  /* 0x001dbc1a01007387 */ /* 0x0007e80000100800 */
[----:B------:R4:W-:Y:S01]  /*14980*/  STL [R1+0x1dc0], R28 ;  /* 0x001dc01c01007387 */ /* 0x0009e20000100800 */
[----:B0-----:R-:W-:Y:S02]  /*14990*/  IADD3 R27, P6, PT, R58, R92, RZ ;  /* 0x0000005c3a1b7210 */ /* 0x001fe40007fde0ff */
[----:B---3--:R-:W-:-:S03]  /*149a0*/  IADD3.X R26, PT, PT, R81, R93, RZ, P2, !PT ;  /* 0x0000005d511a7210 */ /* 0x008fc600017fe4ff */
[----:B------:R0:W-:Y:S01]  /*149b0*/  STL [R1+0x1dc4], R27 ;  /* 0x001dc41b01007387 */ /* 0x0001e20000100800 */
[----:B----4-:R-:W-:-:S03]  /*149c0*/  IMAD.X R28, R79, 0x1, R93, P4 ;  /* 0x000000014f1c7824 */ /* 0x010fc600020e065d */
[----:B------:R3:W-:Y:S04]  /*149d0*/  STL [R1+0x1d88], R26 ;  /* 0x001d881a01007387 */ /* 0x0007e80000100800 */
[----:B------:R4:W-:Y:S01]  /*149e0*/  STL [R1+0x1d8c], R28 ;  /* 0x001d8c1c01007387 */ /* 0x0009e20000100800 */
[--C-:B0-----:R-:W-:Y:S02]  /*149f0*/  IMAD.X R27, R77, 0x1, R93.reuse, P5 ;  /* 0x000000014d1b7824 */ /* 0x101fe400028e065d */
        /* <DEDUP_REMOVED lines=17> */
[----:B0-----:R-:W-:Y:S01]  /*14b10*/  IMAD.X R27, R49, 0x1, R93, P6 ;  /* 0x00000001311b7824 */ /* 0x001fe200030e065d */
[----:B---3--:R-:W-:-:S04]  /*14b20*/  IADD3 R26, P2, PT, R46, R92, RZ ;  /* 0x0000005c2e1a7210 */ /* 0x008fc80007f5e0ff */
        /* <DEDUP_REMOVED lines=22> */
[----:B0-----:R-:W-:Y:S01]  /*14c90*/  IADD3 R27, P6, PT, R2, R92, RZ ;  /* 0x0000005c021b7210 */ /* 0x001fe20007fde0ff */
[----:B---3--:R-:W-:-:S04]  /*14ca0*/  IMAD.X R26, R39, 0x1, R93, P2 ;  /* 0x00000001271a7824 */ /* 0x008fc800010e065d */
[----:B------:R0:W-:Y:S01]  /*14cb0*/  STL [R1+0x1d0c], R27 ;  /* 0x001d0c1b01007387 */ /* 0x0001e20000100800 */
[----:B----4-:R-:W-:-:S03]  /*14cc0*/  IMAD.X R28, R37, 0x1, R93, P4 ;  /* 0x00000001251c7824 */ /* 0x010fc600020e065d */
[----:B------:R3:W-:Y:S01]  /*14cd0*/  STL [R1+0x1d38], R26 ;  /* 0x001d381a01007387 */ /* 0x0007e20000100800 */
[----:B------:R-:W-:-:S03]  /*14ce0*/  IADD3 R2, P4, PT, R6, R92, RZ ;  /* 0x0000005c06027210 */ /* 0x000fc60007f9e0ff */
[----:B------:R-:W-:Y:S01]  /*14cf0*/  STL [R1+0x1d3c], R28 ;  /* 0x001d3c1c01007387 */ /* 0x000fe20000100800 */
[--C-:B0-----:R-:W-:Y:S02]  /*14d00*/  IMAD.X R27, R35, 0x1, R93.reuse, P5 ;  /* 0x00000001231b7824 */ /* 0x101fe400028e065d */
[--C-:B---3--:R-:W-:Y:S01]  /*14d10*/  IMAD.X R26, R3, 0x1, R93.reuse, P6 ;  /* 0x00000001031a7824 */ /* 0x108fe200030e065d */
[----:B------:R-:W-:Y:S02]  /*14d20*/  IADD3 R3, P2, PT, R4, R92, RZ ;  /* 0x0000005c04037210 */ /* 0x000fe40007f5e0ff */
[----:B------:R-:W-:Y:S01]  /*14d30*/  STL [R1+0x1d40], R27 ;  /* 0x001d401b01007387 */ /* 0x000fe20000100800 */
[----:B------:R-:W-:-:S03]  /*14d40*/  IMAD.X R4, R7, 0x1, R93, P4 ;  /* 0x0000000107047824 */ /* 0x000fc600020e065d */
[----:B------:R0:W-:Y:S04]  /*14d50*/  STL [R1+0x1cd4], R26 ;  /* 0x001cd41a01007387 */ /* 0x0001e80000100800 */
[----:B------:R3:W-:Y:S04]  /*14d60*/  STL [R1+0x1cf4], R3 ;  /* 0x001cf40301007387 */ /* 0x0007e80000100800 */
[----:B------:R4:W-:Y:S01]  /*14d70*/  STL [R1+0x1cf8], R2 ;  /* 0x001cf80201007387 */ /* 0x0009e20000100800 */
[-C--:B0-----:R-:W-:Y:S02]  /*14d80*/  IADD3 R26, P5, PT, R8, R92.reuse, RZ ;  /* 0x0000005c081a7210 */ /* 0x081fe40007fbe0ff */
[----:B---3--:R-:W-:-:S03]  /*14d90*/  IADD3 R3, P6, PT, R10, R92, RZ ;  /* 0x0000005c0a037210 */ /* 0x008fc60007fde0ff */
[----:B------:R-:W-:Y:S01]  /*14da0*/  STL [R1+0x1cfc], R26 ;  /* 0x001cfc1a01007387 */ /* 0x000fe20000100800 */
[----:B----4-:R-:W-:-:S03]  /*14db0*/  IMAD.X R2, R5, 0x1, R93, P2 ;  /* 0x0000000105027824 */ /* 0x010fc600010e065d */
[----:B------:R0:W-:Y:S04]  /*14dc0*/  STL [R1+0x1ca8], R3 ;  /* 0x001ca80301007387 */ /* 0x0001e80000100800 */
        /* <DEDUP_REMOVED lines=26> */
[----:B0-----:R-:W-:-:S03]  /*14f70*/  IADD3 R3, P5, PT, R24, R92, RZ ;  /* 0x0000005c18037210 */ /* 0x001fc60007fbe0ff */
[----:B--2---:R-:W2:Y:S01]  /*14f80*/  LDL.LU.64 R6, [R1] ;  /* 0x0000000001067983 */ /* 0x004ea20000300a00 */
[----:B---3--:R-:W-:-:S03]  /*14f90*/  IADD3 R2, P6, PT, R74, R92, RZ ;  /* 0x0000005c4a027210 */ /* 0x008fc60007fde0ff */
[----:B------:R0:W-:Y:S04]  /*14fa0*/  STL [R1+0x1c44], R3 ;  /* 0x001c440301007387 */ /* 0x0001e80000100800 */
[----:B----4-:R-:W3:Y:S04]  /*14fb0*/  LDL.LU.64 R4, [R1+0x8] ;  /* 0x0000080001047983 */ /* 0x010ee80000300a00 */
[----:B------:R4:W-:Y:S04]  /*14fc0*/  STL [R1+0x1d24], R2 ;  /* 0x001d240201007387 */ /* 0x0009e80000100800 */
[----:B------:R-:W3:Y:S04]  /*14fd0*/  LDL.LU.64 R14, [R1+0x10] ;  /* 0x00001000010e7983 */ /* 0x000ee80000300a00 */
[----:B------:R-:W3:Y:S01]  /*14fe0*/  LDL.LU.64 R12, [R1+0x18] ;  /* 0x00001800010c7983 */ /* 0x000ee20000300a00 */
[----:B0-----:R-:W-:-:S02]  /*14ff0*/  IMAD.X R3, R21, 0x1, R93, P2 ;  /* 0x0000000115037824 */ /* 0x001fc400010e065d */
[--C-:B----4-:R-:W-:Y:S02]  /*15000*/  IMAD.X R2, R23, 0x1, R93.reuse, P4 ;  /* 0x0000000117027824 */ /* 0x110fe400020e065d */
[--C-:B------:R-:W-:Y:S01]  /*15010*/  IMAD.X R8, R25, 0x1, R93.reuse, P5 ;  /* 0x0000000119087824 */ /* 0x100fe200028e065d */
[----:B------:R0:W-:Y:S04]  /*15020*/  STL [R1+0x1c2c], R3 ;  /* 0x001c2c0301007387 */ /* 0x0001e80000100800 */
[----:B------:R4:W-:Y:S01]  /*15030*/  STL [R1+0x1c30], R2 ;  /* 0x001c300201007387 */ /* 0x0009e20000100800 */
[----:B0-----:R-:W-:-:S03]  /*15040*/  IMAD.X R3, R75, 0x1, R93, P6 ;  /* 0x000000014b037824 */ /* 0x001fc600030e065d */
[----:B------:R0:W-:Y:S01]  /*15050*/  STL [R1+0x1c34], R8 ;  /* 0x001c340801007387 */ /* 0x0001e20000100800 */
[----:B----4-:R-:W-:-:S03]  /*15060*/  IADD3 R2, P2, PT, R72, R92, RZ ;  /* 0x0000005c48027210 */ /* 0x010fc60007f5e0ff */
[----:B------:R4:W-:Y:S01]  /*15070*/  STL [R1+0x1d14], R3 ;  /* 0x001d140301007387 */ /* 0x0009e20000100800 */
[----:B0-----:R-:W-:-:S03]  /*15080*/  IADD3 R8, P4, PT, R70, R92, RZ ;  /* 0x0000005c46087210 */ /* 0x001fc60007f9e0ff */
[----:B------:R0:W-:Y:S01]  /*15090*/  STL [R1+0x1d28], R2 ;  /* 0x001d280201007387 */ /* 0x0001e20000100800 */
[----:B----4-:R-:W-:-:S03]  /*150a0*/  IADD3 R3, P5, PT, R68, R92, RZ ;  /* 0x0000005c44037210 */ /* 0x010fc60007fbe0ff */
[----:B------:R4:W-:Y:S04]  /*150b0*/  STL [R1+0x1d2c], R8 ;  /* 0x001d2c0801007387 */ /* 0x0009e80000100800 */
[----:B------:R-:W3:Y:S01]  /*150c0*/  LDL.LU.64 R20, [R1+0x20] ;  /* 0x0000200001147983 */ /* 0x000ee20000300a00 */
[----:B0-----:R-:W-:-:S03]  /*150d0*/  IADD3 R2, P6, PT, R66, R92, RZ ;  /* 0x0000005c42027210 */ /* 0x001fc60007fde0ff */
[----:B------:R-:W-:Y:S04]  /*150e0*/  STL [R1+0x1d30], R3 ;  /* 0x001d300301007387 */ /* 0x000fe80000100800 */
[----:B------:R-:W3:Y:S04]  /*150f0*/  LDL.LU.64 R18, [R1+0x28] ;  /* 0x0000280001127983 */ /* 0x000ee80000300a00 */
[----:B------:R0:W-:Y:S04]  /*15100*/  STL [R1+0x1d10], R2 ;  /* 0x001d100201007387 */ /* 0x0001e80000100800 */
[----:B------:R-:W3:Y:S01]  /*15110*/  LDL.LU.64 R10, [R1+0x30] ;  /* 0x00003000010a7983 */ /* 0x000ee20000300a00 */
[--C-:B----4-:R-:W-:Y:S01]  /*15120*/  IMAD.X R8, R73, 0x1, R93.reuse, P2 ;  /* 0x0000000149087824 */ /* 0x110fe200010e065d */
[----:B------:R-:W-:Y:S01]  /*15130*/  IADD3.X R9, PT, PT, R69, R93, RZ, P5, !PT ;  /* 0x0000005d45097210 */ /* 0x000fe20002ffe4ff */
[--C-:B------:R-:W-:Y:S01]  /*15140*/  IMAD.X R16, R71, 0x1, R93.reuse, P4 ;  /* 0x0000000147107824 */ /* 0x100fe200020e065d */
[----:B0-----:R-:W4:Y:S04]  /*15150*/  LDL.LU.64 R2, [R1+0x38] ;  /* 0x0000380001027983 */ /* 0x001f280000300a00 */
[----:B------:R0:W-:Y:S04]  /*15160*/  STL [R1+0x1d18], R8 ;  /* 0x001d180801007387 */ /* 0x0001e80000100800 */
[----:B------:R1:W-:Y:S01]  /*15170*/  STL [R1+0x1d1c], R16 ;  /* 0x001d1c1001007387 */ /* 0x0003e20000100800 */
[----:B0-----:R-:W-:-:S03]  /*15180*/  IMAD.X R8, R67, 0x1, R93, P6 ;  /* 0x0000000143087824 */ /* 0x001fc600030e065d */
[----:B------:R0:W-:Y:S01]  /*15190*/  STL [R1+0x1d20], R9 ;  /* 0x001d200901007387 */ /* 0x0001e20000100800 */
[----:B-1----:R-:W-:-:S03]  /*151a0*/  IADD3 R16, P2, PT, R64, R92, RZ ;  /* 0x0000005c40107210 */ /* 0x002fc60007f5e0ff */
[----:B------:R1:W-:Y:S01]  /*151b0*/  STL [R1+0x1ce4], R8 ;  /* 0x001ce40801007387 */ /* 0x0003e20000100800 */
[-C--:B------:R-:W-:Y:S02]  /*151c0*/  IADD3 R22, P6, PT, R50, R92.reuse, RZ ;  /* 0x0000005c32167210 */ /* 0x080fe40007fde0ff */
[-C--:B0-----:R-:W-:Y:S01]  /*151d0*/  IADD3 R9, P4, PT, R62, R92.reuse, RZ ;  /* 0x0000005c3e097210 */ /* 0x081fe20007f9e0ff */
[----:B------:R0:W-:Y:S01]  /*151e0*/  STL [R1+0x1d00], R16 ;  /* 0x001d001001007387 */ /* 0x0001e20000100800 */
[----:B-1----:R-:W-:-:S03]  /*151f0*/  IADD3 R8, P5, PT, R60, R92, RZ ;  /* 0x0000005c3c087210 */ /* 0x002fc60007fbe0ff */
[----:B------:R-:W-:Y:S01]  /*15200*/  STL [R1+0x1d04], R9 ;  /* 0x001d040901007387 */ /* 0x000fe20000100800 */
[----:B------:R-:W-:-:S03]  /*15210*/  IMAD.X R24, R65, 0x1, R93, P2 ;  /* 0x0000000141187824 */ /* 0x000fc600010e065d */
[----:B0-----:R-:W4:Y:S04]  /*15220*/  LDL.LU.64 R16, [R1+0x40] ;  /* 0x0000400001107983 */ /* 0x001f280000300a00 */
[----:B------:R0:W-:Y:S01]  /*15230*/  STL [R1+0x1d08], R8 ;  /* 0x001d080801007387 */ /* 0x0001e20000100800 */
[----:B------:R-:W-:-:S03]  /*15240*/  IMAD.X R23, R61, 0x1, R93, P5 ;  /* 0x000000013d177824 */ /* 0x000fc600028e065d */
[----:B0-----:R-:W4:Y:S04]  /*15250*/  LDL.LU.64 R8, [R1+0x48] ;  /* 0x0000480001087983 */ /* 0x001f280000300a00 */
[----:B------:R0:W-:Y:S04]  /*15260*/  STL [R1+0x1cd0], R22 ;  /* 0x001cd01601007387 */ /* 0x0001e80000100800 */
[----:B------:R1:W-:Y:S01]  /*15270*/  STL [R1+0x1ce8], R24 ;  /* 0x001ce81801007387 */ /* 0x0003e20000100800 */
[--C-:B0-----:R-:W-:Y:S02]  /*15280*/  IMAD.X R22, R63, 0x1, R93.reuse, P4 ;  /* 0x000000013f167824 */ /* 0x101fe400020e065d */
[----:B-1----:R-:W-:-:S03]  /*15290*/  IMAD.X R24, R51, 0x1, R93, P6 ;  /* 0x0000000133187824 */ /* 0x002fc600030e065d */
[----:B------:R2:W-:Y:S04]  /*152a0*/  STL [R1+0x1cec], R22 ;  /* 0x001cec1601007387 */ /* 0x0005e80000100800 */
[----:B------:R3:W-:Y:S04]  /*152b0*/  STL [R1+0x1cf0], R23 ;  /* 0x001cf01701007387 */ /* 0x0007e80000100800 */
[----:B------:R0:W-:Y:S01]  /*152c0*/  STL [R1+0x1cb0], R24 ;  /* 0x001cb01801007387 */ /* 0x0001e20000100800 */
[-C--:B--2---:R-:W-:Y:S02]  /*152d0*/  IADD3 R22, P2, PT, R6, R92.reuse, RZ ;  /* 0x0000005c06167210 */ /* 0x084fe40007f5e0ff */
[----:B---3--:R-:W-:-:S03]  /*152e0*/  IADD3 R23, P4, PT, R4, R92, RZ ;  /* 0x0000005c04177210 */ /* 0x008fc60007f9e0ff */
[----:B------:R1:W-:Y:S04]  /*152f0*/  STL [R1+0x1cc0], R22 ;  /* 0x001cc01601007387 */ /* 0x0003e80000100800 */
[----:B------:R2:W-:Y:S01]  /*15300*/  STL [R1+0x1cc4], R23 ;  /* 0x001cc41701007387 */ /* 0x0005e20000100800 */
[-C--:B0-----:R-:W-:Y:S02]  /*15310*/  IADD3 R24, P5, PT, R14, R92.reuse, RZ ;  /* 0x0000005c0e187210 */ /* 0x081fe40007fbe0ff */
[----:B-1----:R-:W-:-:S03]  /*15320*/  IADD3 R22, P6, PT, R12, R92, RZ ;  /* 0x0000005c0c167210 */ /* 0x002fc60007fde0ff */
[----:B------:R-:W-:Y:S01]  /*15330*/  STL [R1+0x1ccc], R24 ;  /* 0x001ccc1801007387 */ /* 0x000fe20000100800 */
[----:B--2---:R-:W-:-:S03]  /*15340*/  IMAD.X R23, R7, 0x1, R93, P2 ;  /* 0x0000000107177824 */ /* 0x004fc600010e065d */
[----:B------:R-:W2:Y:S04]  /*15350*/  LDL.LU.64 R6, [R1+0x50] ;  /* 0x0000500001067983 */ /* 0x000ea80000300a00 */
[----:B------:R0:W-:Y:S04]  /*15360*/  STL [R1+0x1c98], R22 ;  /* 0x001c981601007387 */ /* 0x0001e80000100800 */
[----:B------:R1:W-:Y:S01]  /*15370*/  STL [R1+0x1cb4], R23 ;  /* 0x001cb41701007387 */ /* 0x0003e20000100800 */
[----:B0-----:R-:W-:-:S03]  /*15380*/  IMAD.X R22, R5, 0x1, R93, P4 ;  /* 0x0000000105167824 */ /* 0x001fc600020e065d */
[----:B------:R-:W3:Y:S01]  /*15390*/  LDL.LU.64 R4, [R1+0x58] ;  /* 0x0000580001047983 */ /* 0x000ee20000300a00 */
[----:B-1----:R-:W-:-:S03]  /*153a0*/  IMAD.X R23, R15, 0x1, R93, P5 ;  /* 0x000000010f177824 */ /* 0x002fc600028e065d */
[----:B------:R0:W-:Y:S04]  /*153b0*/  STL [R1+0x1cb8], R22 ;  /* 0x001cb81601007387 */ /* 0x0001e80000100800 */
[----:B------:R-:W3:Y:S01]  /*153c0*/  LDL.LU.64 R14, [R1+0x60] ;  /* 0x00006000010e7983 */ /* 0x000ee20000300a00 */
[----:B0-----:R-:W-:-:S03]  /*153d0*/  IMAD.X R22, R13, 0x1, R93, P6 ;  /* 0x000000010d167824 */ /* 0x001fc600030e065d */
[----:B------:R0:W-:Y:S04]  /*153e0*/  STL [R1+0x1cc8], R23 ;  /* 0x001cc81701007387 */ /* 0x0001e80000100800 */
[----:B------:R-:W3:Y:S04]  /*153f0*/  LDL.LU.64 R12, [R1+0x68] ;  /* 0x00006800010c7983 */ /* 0x000ee80000300a00 */
[----:B------:R1:W-:Y:S01]  /*15400*/  STL [R1+0x1c6c], R22 ;  /* 0x001c6c1601007387 */ /* 0x0003e20000100800 */
[-C--:B0-----:R-:W-:Y:S02]  /*15410*/  IADD3 R23, P4, PT, R18, R92.reuse, RZ ;  /* 0x0000005c12177210 */ /* 0x081fe40007f9e0ff */
[----:B------:R-:W-:-:S02]  /*15420*/  IADD3 R24, P5, PT, R10, R92, RZ ;  /* 0x0000005c0a187210 */ /* 0x000fc40007fbe0ff */
[----:B-1----:R-:W-:-:S05]  /*15430*/  IADD3 R22, P2, PT, R20, R92, RZ ;  /* 0x0000005c14167210 */ /* 0x002fca0007f5e0ff */
[----:B------:R-:W-:Y:S04]  /*15440*/  STL [R1+0x1c7c], R22 ;  /* 0x001c7c1601007387 */ /* 0x000fe80000100800 */
[----:B------:R0:W-:Y:S04]  /*15450*/  STL [R1+0x1c80], R23 ;  /* 0x001c801701007387 */ /* 0x0001e80000100800 */
[----:B------:R-:W-:Y:S01]  /*15460*/  STL [R1+0x1c84], R24 ;  /* 0x001c841801007387 */ /* 0x000fe20000100800 */
[----:B0-----:R-:W-:-:S03]  /*15470*/  IMAD.X R23, R21, 0x1, R93, P2 ;  /* 0x0000000115177824 */ /* 0x001fc600010e065d */
[----:B------:R-:W3:Y:S01]  /*15480*/  LDL.LU.64 R20, [R1+0x70] ;  /* 0x0000700001147983 */ /* 0x000ee20000300a00 */
[----:B----4-:R-:W-:-:S05]  /*15490*/  IADD3 R22, P6, PT, R2, R92, RZ ;  /* 0x0000005c02167210 */ /* 0x010fca0007fde0ff */
[----:B------:R0:W-:Y:S04]  /*154a0*/  STL [R1+0x1c68], R22 ;  /* 0x001c681601007387 */ /* 0x0001e80000100800 */
[----:B------:R1:W-:Y:S01]  /*154b0*/  STL [R1+0x1c70], R23 ;  /* 0x001c701701007387 */ /* 0x0003e20000100800 */
[----:B0-----:R-:W-:-:S03]  /*154c0*/  IMAD.X R22, R19, 0x1, R93, P4 ;  /* 0x0000000113167824 */ /* 0x001fc600020e065d */
[----:B------:R-:W4:Y:S01]  /*154d0*/  LDL.LU.64 R18, [R1+0x78] ;  /* 0x0000780001127983 */ /* 0x000f220000300a00 */
[----:B-1----:R-:W-:-:S03]  /*154e0*/  IMAD.X R23, R11, 0x1, R93, P5 ;  /* 0x000000010b177824 */ /* 0x002fc600028e065d */
[----:B------:R0:W-:Y:S04]  /*154f0*/  STL [R1+0x1c74], R22 ;  /* 0x001c741601007387 */ /* 0x0001e80000100800 */
[----:B------:R-:W4:Y:S01]  /*15500*/  LDL.LU.64 R10, [R1+0x80] ;  /* 0x00008000010a7983 */ /* 0x000f220000300a00 */
[----:B0-----:R-:W-:-:S03]  /*15510*/  IMAD.X R22, R3, 0x1, R93, P6 ;  /* 0x0000000103167824 */ /* 0x001fc600030e065d */
[----:B------:R0:W-:Y:S04]  /*15520*/  STL [R1+0x1c78], R23 ;  /* 0x001c781701007387 */ /* 0x0001e80000100800 */
[----:B------:R-:W4:Y:S04]  /*15530*/  LDL.LU.64 R2, [R1+0x88] ;  /* 0x0000880001027983 */ /* 0x000f280000300a00 */
[----:B------:R1:W-:Y:S01]  /*15540*/  STL [R1+0x1c48], R22 ;  /* 0x001c481601007387 */ /* 0x0003e20000100800 */
[-C--:B0-----:R-:W-:Y:S02]  /*15550*/  IADD3 R23, P4, PT, R8, R92.reuse, RZ ;  /* 0x0000005c08177210 */ /* 0x081fe40007f9e0ff */
[----:B-1----:R-:W-:-:S05]  /*15560*/  IADD3 R22, P2, PT, R16, R92, RZ ;  /* 0x0000005c10167210 */ /* 0x002fca0007f5e0ff */
[----:B------:R-:W-:Y:S04]  /*15570*/  STL [R1+0x1c58], R22 ;  /* 0x001c581601007387 */ /* 0x000fe80000100800 */
[----:B------:R0:W-:Y:S02]  /*15580*/  STL [R1+0x1c5c], R23 ;  /* 0x001c5c1701007387 */ /* 0x0001e40000100800 */
[----:B0-----:R-:W-:Y:S01]  /*15590*/  IMAD.X R23, R17, 0x1, R93, P2 ;  /* 0x0000000111177824 */ /* 0x001fe200010e065d */
[----:B--2---:R-:W-:-:S05]  /*155a0*/  IADD3 R24, P5, PT, R6, R92, RZ ;  /* 0x0000005c06187210 */ /* 0x004fca0007fbe0ff */
[----:B------:R-:W-:Y:S04]  /*155b0*/  STL [R1+0x1c60], R24 ;  /* 0x001c601801007387 */ /* 0x000fe80000100800 */
[----:B------:R-:W2:Y:S01]  /*155c0*/  LDL.LU.64 R16, [R1+0x90] ;  /* 0x0000900001107983 */ /* 0x000ea20000300a00 */
[----:B---3--:R-:W-:-:S05]  /*155d0*/  IADD3 R22, P6, PT, R4, R92, RZ ;  /* 0x0000005c04167210 */ /* 0x008fca0007fde0ff */
        /* <DEDUP_REMOVED lines=12> */
[----:B-1----:R-:W-:-:S02]  /*156a0*/  IADD3 R22, P2, PT, R14, R92, RZ ;  /* 0x0000005c0e167210 */ /* 0x002fc40007f5e0ff */
[----:B------:R-:W-:-:S03]  /*156b0*/  IADD3 R24, P5, PT, R20, R92, RZ ;  /* 0x0000005c14187210 */ /* 0x000fc60007fbe0ff */
        /* <DEDUP_REMOVED lines=61> */
[----:B0-----:R-:W-:Y:S02]  /*15a90*/  IADD3.X R23, PT, PT, R21, R93, RZ, P2, !PT ;  /* 0x0000005d15177210 */ /* 0x001fe400017fe4ff */
        /* <DEDUP_REMOVED lines=148> */
[----:B-1----:R-:W-:-:S03]  /*163e0*/  IADD3.X R23, PT, PT, R21, R93, RZ, P5, !PT ;  /* 0x0000005d15177210 */ /* 0x002fc60002ffe4ff */
        /* <DEDUP_REMOVED lines=152> */
[----:B0-----:R-:W-:-:S03]  /*16d70*/  IADD3.X R23, PT, PT, R21, R93, RZ, P2, !PT ;  /* 0x0000005d15177210 */ /* 0x001fc600017fe4ff */
        /* <DEDUP_REMOVED lines=146> */
[----:B-1----:R-:W-:-:S03]  /*176a0*/  IADD3.X R23, PT, PT, R21, R93, RZ, P5, !PT ;  /* 0x0000005d15177210 */ /* 0x002fc60002ffe4ff */
        /* <DEDUP_REMOVED lines=269> */
[----:B------:R0:W-:Y:S01]  /*18780*/  STL [R1+0x1724], R23 ;  /* 0x0017241701007387 */ /* 0x0001e20000100800 */
[----:B--2---:R-:W-:Y:S01]  /*18790*/  IADD3 R24, P5, PT, R6, R92, RZ ;  /* 0x0000005c06187210 */ /* 0x004fe20007fbe0ff */
[----:B0-----:R-:W-:-:S04]  /*187a0*/  IMAD.X R23, R17, 0x1, R93, P2 ;  /* 0x0000000111177824 */ /* 0x001fc800010e065d */
        /* <DEDUP_REMOVED lines=38> */
[----:B--2---:R-:W-:-:S05]  /*18a10*/  IADD3 R24, P5, PT, R16, R92, RZ ;  /* 0x0000005c10187210 */ /* 0x004fca0007fbe0ff */
[----:B------:R-:W-:Y:S01]  /*18a20*/  STL [R1+0xfd4], R24 ;  /* 0x000fd41801007387 */ /* 0x000fe20000100800 */
[----:B0-----:R-:W-:-:S03]  /*18a30*/  IMAD.X R23, R11, 0x1, R93, P2 ;  /* 0x000000010b177824 */ /* 0x001fc600010e065d */
        /* <DEDUP_REMOVED lines=34> */
[----:B-1----:R-:W-:-:S02]  /*18c60*/  IADD3 R22, P2, PT, R20, R92, RZ ;  /* 0x0000005c14167210 */ /* 0x002fc40007f5e0ff */
[----:B--2---:R-:W-:-:S03]  /*18c70*/  IADD3 R24, P5, PT, R10, R92, RZ ;  /* 0x0000005c0a187210 */ /* 0x004fc60007fbe0ff */
[----:B------:R-:W-:Y:S04]  /*18c80*/  STL [R1+0xf88], R22 ;  /* 0x000f881601007387 */ /* 0x000fe80000100800 */
[----:B------:R0:W-:Y:S04]  /*18c90*/  STL [R1+0xf8c], R23 ;  /* 0x000f8c1701007387 */ /* 0x0001e80000100800 */
        /* <DEDUP_REMOVED lines=401> */
[----:B0-----:R-:W-:-:S03]  /*1a5b0*/  IADD3.X R23, PT, PT, R21, R93, RZ, P2, !PT ;  /* 0x0000005d15177210 */ /* 0x001fc600017fe4ff */
        /* <DEDUP_REMOVED lines=541> */
[----:B----4-:R-:W-:Y:S01]  /*1c790*/  IADD3 R22, P6, PT, R18, R92, RZ ;  /* 0x0000005c12167210 */ /* 0x010fe20007fde0ff */
[----:B------:R-:W-:-:S04]  /*1c7a0*/  IMAD.X R20, R21, 0x1, R93, P5 ;  /* 0x0000000115147824 */ /* 0x000fc800028e065d */
[----:B------:R0:W-:Y:S01]  /*1c7b0*/  STL [R1+0x1b0], R22 ;  /* 0x0001b01601007387 */ /* 0x0001e20000100800 */
[----:B------:R-:W-:-:S03]  /*1c7c0*/  IMAD.X R18, R19, 0x1, R93, P6 ;  /* 0x0000000113127824 */ /* 0x000fc600030e065d */
[----:B------:R-:W-:Y:S01]  /*1c7d0*/  STL [R1+0x1a4], R23 ;  /* 0x0001a41701007387 */ /* 0x000fe20000100800 */
[----:B0-----:R-:W-:-:S03]  /*1c7e0*/  IMAD.X R22, R13, 0x1, R93, P4 ;  /* 0x000000010d167824 */ /* 0x001fc600020e065d */
[----:B------:R-:W4:Y:S04]  /*1c7f0*/  LDL.LU.64 R12, [R1+0xbf8] ;  /* 0x000bf800010c7983 */ /* 0x000f280000300a00 */
[----:B------:R0:W-:Y:S04]  /*1c800*/  STL [R1+0x1a8], R22 ;  /* 0x0001a81601007387 */ /* 0x0001e80000100800 */
[----:B------:R-:W4:Y:S04]  /*1c810*/  LDL.LU.64 R24, [R1+0xc00] ;  /* 0x000c000001187983 */ /* 0x000f280000300a00 */
[----:B------:R-:W-:Y:S04]  /*1c820*/  STL [R1+0x1ac], R20 ;  /* 0x0001ac1401007387 */ /* 0x000fe80000100800 */
[----:B0-----:R-:W4:Y:S04]  /*1c830*/  LDL.LU.64 R22, [R1+0xc08] ;  /* 0x000c080001167983 */ /* 0x001f280000300a00 */
[----:B------:R0:W-:Y:S01]  /*1c840*/  STL [R1+0x180], R18 ;  /* 0x0001801201007387 */ /* 0x0001e20000100800 */
[----:B------:R-:W-:-:S02]  /*1c850*/  IADD3 R19, P4, PT, R2, R92, RZ ;  /* 0x0000005c02137210 */ /* 0x000fc40007f9e0ff */
[----:B0-----:R-:W-:-:S05]  /*1c860*/  IADD3 R18, P2, PT, R10, R92, RZ ;  /* 0x0000005c0a127210 */ /* 0x001fca0007f5e0ff */
[----:B------:R-:W-:Y:S01]  /*1c870*/  STL [R1+0x194], R18 ;  /* 0x0001941201007387 */ /* 0x000fe20000100800 */
[----:B--2---:R-:W-:-:S03]  /*1c880*/  IADD3 R20, P5, PT, R16, R92, RZ ;  /* 0x0000005c10147210 */ /* 0x004fc60007fbe0ff */
[----:B------:R0:W-:Y:S04]  /*1c890*/  STL [R1+0x198], R19 ;  /* 0x0001981301007387 */ /* 0x0001e80000100800 */
[----:B------:R-:W-:Y:S01]  /*1c8a0*/  STL [R1+0x19c], R20 ;  /* 0x00019c1401007387 */ /* 0x000fe20000100800 */
[--C-:B------:R-:W-:Y:S02]  /*1c8b0*/  IMAD.X R17, R17, 0x1, R93.reuse, P5 ;  /* 0x0000000111117824 */ /* 0x100fe400028e065d */
[----:B0-----:R-:W-:Y:S02]  /*1c8c0*/  IMAD.X R19, R11, 0x1, R93, P2 ;  /* 0x000000010b137824 */ /* 0x001fe400010e065d */
[----:B------:R-:W2:Y:S01]  /*1c8d0*/  LDL.LU.64 R10, [R1+0xc10] ;  /* 0x000c1000010a7983 */ /* 0x000ea20000300a00 */
[----:B---3--:R-:W-:-:S05]  /*1c8e0*/  IADD3 R18, P6, PT, R8, R92, RZ ;  /* 0x0000005c08127210 */ /* 0x008fca0007fde0ff */
[----:B------:R0:W-:Y:S01]  /*1c8f0*/  STL [R1+0x190], R18 ;  /* 0x0001901201007387 */ /* 0x0001e20000100800 */
[----:B------:R-:W-:-:S03]  /*1c900*/  IMAD.X R16, R9, 0x1, R93, P6 ;  /* 0x0000000109107824 */ /* 0x000fc600030e065d */
[----:B------:R-:W-:Y:S01]  /*1c910*/  STL [R1+0x184], R19 ;  /* 0x0001841301007387 */ /* 0x000fe20000100800 */
[----:B0-----:R-:W-:-:S03]  /*1c920*/  IMAD.X R18, R3, 0x1, R93, P4 ;  /* 0x0000000103127824 */ /* 0x001fc600020e065d */
[----:B------:R-:W3:Y:S04]  /*1c930*/  LDL.LU.64 R2, [R1+0xc18] ;  /* 0x000c180001027983 */ /* 0x000ee80000300a00 */
[----:B------:R-:W-:Y:S04]  /*1c940*/  STL [R1+0x188], R18 ;  /* 0x0001881201007387 */ /* 0x000fe80000100800 */
[----:B------:R-:W3:Y:S04]  /*1c950*/  LDL.LU.64 R20, [R1+0xc20] ;  /* 0x000c200001147983 */ /* 0x000ee80000300a00 */
[----:B------:R0:W-:Y:S04]  /*1c960*/  STL [R1+0x18c], R17 ;  /* 0x00018c1101007387 */ /* 0x0001e80000100800 */
[----:B------:R-:W3:Y:S04]  /*1c970*/  LDL.LU.64 R8, [R1+0xc28] ;  /* 0x000c280001087983 */ /* 0x000ee80000300a00 */
[----:B------:R1:W-:Y:S01]  /*1c980*/  STL [R1+0x160], R16 ;  /* 0x0001601001007387 */ /* 0x0003e20000100800 */
[----:B0-----:R-:W-:-:S02]  /*1c990*/  IADD3 R17, P4, PT, R4, R92, RZ ;  /* 0x0000005c04117210 */ /* 0x001fc40007f9e0ff */
[-C--:B-1----:R-:W-:Y:S02]  /*1c9a0*/  IADD3 R16, P2, PT, R6, R92.reuse, RZ ;  /* 0x0000005c06107210 */ /* 0x082fe40007f5e0ff */
        /* <DEDUP_REMOVED lines=12> */
[----:B------:R-:W4:Y:S01]  /*1ca70*/  LDL.LU.64 R4, [R1+0xc38] ;  /* 0x000c380001047983 */ /* 0x000f220000300a00 */
[----:B------:R-:W-:-:S03]  /*1ca80*/  IADD3 R26, P2, PT, R24, R92, RZ ;  /* 0x0000005c181a7210 */ /* 0x000fc60007f5e0ff */
[----:B------:R0:W-:Y:S04]  /*1ca90*/  STL [R1+0x168], R16 ;  /* 0x0001681001007387 */ /* 0x0001e80000100800 */
[----:B------:R-:W4:Y:S04]  /*1caa0*/  LDL.LU.64 R18, [R1+0xc40] ;  /* 0x000c400001127983 */ /* 0x000f280000300a00 */
[----:B------:R1:W-:Y:S01]  /*1cab0*/  STL [R1+0x16c], R14 ;  /* 0x00016c0e01007387 */ /* 0x0003e20000100800 */
[----:B------:R-:W-:-:S03]  /*1cac0*/  IADD3 R28, P4, PT, R22, R92, RZ ;  /* 0x0000005c161c7210 */ /* 0x000fc60007f9e0ff */
[----:B0-----:R-:W4:Y:S04]  /*1cad0*/  LDL.LU.64 R16, [R1+0xc48] ;  /* 0x000c480001107983 */ /* 0x001f280000300a00 */
[----:B------:R0:W-:Y:S04]  /*1cae0*/  STL [R1+0x140], R12 ;  /* 0x0001400c01007387 */ /* 0x0001e80000100800 */
[----:B-1----:R-:W4:Y:S01]  /*1caf0*/  LDL.LU.64 R14, [R1+0xc50] ;  /* 0x000c5000010e7983 */ /* 0x002f220000300a00 */
[----:B------:R-:W-:-:S03]  /*1cb00*/  IADD3.X R24, PT, PT, R25, R93, RZ, P2, !PT ;  /* 0x0000005d19187210 */ /* 0x000fc600017fe4ff */
[----:B0-----:R-:W4:Y:S04]  /*1cb10*/  LDL.LU.64 R12, [R1+0xc58] ;  /* 0x000c5800010c7983 */ /* 0x001f280000300a00 */
[----:B------:R3:W-:Y:S01]  /*1cb20*/  STL [R1+0x154], R26 ;  /* 0x0001541a01007387 */ /* 0x0007e20000100800 */
[----:B--2---:R-:W-:Y:S01]  /*1cb30*/  IADD3 R27, P5, PT, R10, R92, RZ ;  /* 0x0000005c0a1b7210 */ /* 0x004fe20007fbe0ff */
[--C-:B------:R-:W-:Y:S02]  /*1cb40*/  IMAD.X R22, R23, 0x1, R93.reuse, P4 ;  /* 0x0000000117167824 */ /* 0x100fe400020e065d */
[----:B------:R-:W-:Y:S02]  /*1cb50*/  STL [R1+0x158], R28 ;  /* 0x0001581c01007387 */ /* 0x000fe40000100800 */
[----:B------:R-:W-:-:S02]  /*1cb60*/  IMAD.X R11, R11, 0x1, R93, P5 ;  /* 0x000000010b0b7824 */ /* 0x000fc400028e065d */
[----:B------:R-:W-:Y:S01]  /*1cb70*/  STL [R1+0x15c], R27 ;  /* 0x00015c1b01007387 */ /* 0x000fe20000100800 */
[----:B---3--:R-:W-:-:S05]  /*1cb80*/  IADD3 R26, P6, PT, R2, R92, RZ ;  /* 0x0000005c021a7210 */ /* 0x008fca0007fde0ff */
[----:B------:R-:W-:Y:S01]  /*1cb90*/  IMAD.X R2, R3, 0x1, R93, P6 ;  /* 0x0000000103027824 */ /* 0x000fe200030e065d */
[----:B------:R-:W-:Y:S01]  /*1cba0*/  STL [R1+0x150], R26 ;  /* 0x0001501a01007387 */ /* 0x000fe20000100800 */
[----:B------:R-:W-:-:S03]  /*1cbb0*/  IADD3 R10, P2, PT, R20, R92, RZ ;  /* 0x0000005c140a7210 */ /* 0x000fc60007f5e0ff */
[----:B------:R-:W-:Y:S04]  /*1cbc0*/  STL [R1+0x144], R24 ;  /* 0x0001441801007387 */ /* 0x000fe80000100800 */
[----:B------:R-:W-:Y:S01]  /*1cbd0*/  STL [R1+0x148], R22 ;  /* 0x0001481601007387 */ /* 0x000fe20000100800 */
[----:B------:R-:W-:-:S03]  /*1cbe0*/  IADD3 R3, P4, PT, R8, R92, RZ ;  /* 0x0000005c08037210 */ /* 0x000fc60007f9e0ff */
[----:B------:R-:W-:Y:S04]  /*1cbf0*/  STL [R1+0x14c], R11 ;  /* 0x00014c0b01007387 */ /* 0x000fe80000100800 */
[----:B------:R-:W-:Y:S04]  /*1cc00*/  STL [R1+0x120], R2 ;  /* 0x0001200201007387 */ /* 0x000fe80000100800 */
[----:B------:R0:W-:Y:S04]  /*1cc10*/  STL [R1+0x134], R10 ;  /* 0x0001340a01007387 */ /* 0x0001e80000100800 */
[----:B------:R-:W-:Y:S04]  /*1cc20*/  STL [R1+0x138], R3 ;  /* 0x0001380301007387 */ /* 0x000fe80000100800 */
[----:B0-----:R-:W2:Y:S01]  /*1cc30*/  LDL.LU.64 R10, [R1+0xc60] ;  /* 0x000c6000010a7983 */ /* 0x001ea20000300a00 */
[----:B------:R-:W-:-:S05]  /*1cc40*/  IADD3 R2, P5, PT, R6, R92, RZ ;  /* 0x0000005c06027210 */ /* 0x000fca0007fbe0ff */
[----:B------:R0:W-:Y:S04]  /*1cc50*/  STL [R1+0x13c], R2 ;  /* 0x00013c0201007387 */ /* 0x0001e80000100800 */
[----:B0-----:R-:W3:Y:S01]  /*1cc60*/  LDL.LU.64 R2, [R1+0xc68] ;  /* 0x000c680001027983 */ /* 0x001ee20000300a00 */
[----:B----4-:R-:W-:Y:S01]  /*1cc70*/  IADD3 R22, P6, PT, R4, R92, RZ ;  /* 0x0000005c04167210 */ /* 0x010fe20007fde0ff */
[--C-:B------:R-:W-:Y:S02]  /*1cc80*/  IMAD.X R20, R21, 0x1, R93.reuse, P2 ;  /* 0x0000000115147824 */ /* 0x100fe400010e065d */
[--C-:B------:R-:W-:Y:S02]  /*1cc90*/  IMAD.X R8, R9, 0x1, R93.reuse, P4 ;  /* 0x0000000109087824 */ /* 0x100fe400020e065d */
[----:B------:R0:W-:Y:S01]  /*1cca0*/  STL [R1+0x130], R22 ;  /* 0x0001301601007387 */ /* 0x0001e20000100800 */
[----:B------:R-:W-:-:S03]  /*1ccb0*/  IMAD.X R6, R7, 0x1, R93, P5 ;  /* 0x0000000107067824 */ /* 0x000fc600028e065d */
[----:B------:R-:W4:Y:S01]  /*1ccc0*/  LDL.LU.64 R24, [R1+0xc70] ;  /* 0x000c700001187983 */ /* 0x000f220000300a00 */
[-C--:B------:R-:W-:Y:S01]  /*1ccd0*/  IADD3 R87, P2, PT, R18, R92.reuse, RZ ;  /* 0x0000005c12577210 */ /* 0x080fe20007f5e0ff */
[----:B------:R-:W-:Y:S02]  /*1cce0*/  IMAD.X R88, R5, 0x1, R93, P6 ;  /* 0x0000000105587824 */ /* 0x000fe400030e065d */
[----:B0-----:R-:W4:Y:S01]  /*1ccf0*/  LDL.LU.64 R22, [R1+0xc78] ;  /* 0x000c780001167983 */ /* 0x001f220000300a00 */
[----:B------:R-:W-:-:S03]  /*1cd00*/  IADD3 R86, P4, PT, R16, R92, RZ ;  /* 0x0000005c10567210 */ /* 0x000fc60007f9e0ff */
[----:B------:R0:W-:Y:S04]  /*1cd10*/  STL [R1+0x124], R20 ;  /* 0x0001241401007387 */ /* 0x0001e80000100800 */
[----:B------:R1:W-:Y:S01]  /*1cd20*/  STL [R1+0x128], R8 ;  /* 0x0001280801007387 */ /* 0x0003e20000100800 */
[-C--:B------:R-:W-:Y:S01]  /*1cd30*/  IADD3 R85, P5, PT, R14, R92.reuse, RZ ;  /* 0x0000005c0e557210 */ /* 0x080fe20007fbe0ff */
[----:B------:R-:W-:Y:S02]  /*1cd40*/  IMAD.X R83, R19, 0x1, R93, P2 ;  /* 0x0000000113537824 */ /* 0x000fe400010e065d */
[----:B0-----:R-:W4:Y:S01]  /*1cd50*/  LDL.LU.64 R20, [R1+0xc80] ;  /* 0x000c800001147983 */ /* 0x001f220000300a00 */
[----:B------:R-:W-:-:S03]  /*1cd60*/  IADD3 R84, P6, PT, R12, R92, RZ ;  /* 0x0000005c0c547210 */ /* 0x000fc60007fde0ff */
[----:B------:R0:W-:Y:S01]  /*1cd70*/  STL [R1+0x12c], R6 ;  /* 0x00012c0601007387 */ /* 0x0001e20000100800 */
[----:B------:R-:W-:-:S03]  /*1cd80*/  IMAD.X R82, R17, 0x1, R93, P4 ;  /* 0x0000000111527824 */ /* 0x000fc600020e065d */
[----:B-1----:R-:W4:Y:S04]  /*1cd90*/  LDL.LU.64 R8, [R1+0xc88] ;  /* 0x000c880001087983 */ /* 0x002f280000300a00 */
[----:B0-----:R-:W4:Y:S04]  /*1cda0*/  LDL.LU.64 R6, [R1+0xc90] ;  /* 0x000c900001067983 */ /* 0x001f280000300a00 */
[----:B------:R-:W4:Y:S04]  /*1cdb0*/  LDL.LU.64 R4, [R1+0xc98] ;  /* 0x000c980001047983 */ /* 0x000f280000300a00 */
[----:B------:R-:W-:Y:S01]  /*1cdc0*/  STL [R1+0x1df0], R88 ;  /* 0x001df05801007387 */ /* 0x000fe20000100800 */
[----:B------:R-:W-:-:S03]  /*1cdd0*/  IMAD.X R81, R15, 0x1, R93, P5 ;  /* 0x000000010f517824 */ /* 0x000fc600028e065d */
[----:B------:R-:W-:Y:S01]  /*1cde0*/  STL [R1+0x1dfc], R87 ;  /* 0x001dfc5701007387 */ /* 0x000fe20000100800 */
[----:B------:R-:W-:-:S03]  /*1cdf0*/  IMAD.X R80, R13, 0x1, R93, P6 ;  /* 0x000000010d507824 */ /* 0x000fc600030e065d */
[----:B------:R-:W-:Y:S04]  /*1ce00*/  STL [R1+0x1e00], R86 ;  /* 0x001e005601007387 */ /* 0x000fe80000100800 */
[----:B------:R-:W-:Y:S04]  /*1ce10*/  STL.64 [R1+0x1e18], R84 ;  /* 0x001e185401007387 */ /* 0x000fe80000100a00 */
[----:B------:R-:W-:Y:S04]  /*1ce20*/  STL.64 [R1+0x1e20], R82 ;  /* 0x001e205201007387 */ /* 0x000fe80000100a00 */
[----:B------:R-:W4:Y:S04]  /*1ce30*/  LDL.LU.64 R18, [R1+0xca0] ;  /* 0x000ca00001127983 */ /* 0x000f280000300a00 */
[----:B------:R-:W4:Y:S04]  /*1ce40*/  LDL.LU.64 R16, [R1+0xca8] ;  /* 0x000ca80001107983 */ /* 0x000f280000300a00 */
[----:B------:R-:W4:Y:S04]  /*1ce50*/  LDL.LU.64 R14, [R1+0xcb0] ;  /* 0x000cb000010e7983 */ /* 0x000f280000300a00 */
[----:B------:R-:W4:Y:S04]  /*1ce60*/  LDL.LU.64 R12, [R1+0xcb8] ;  /* 0x000cb800010c7983 */ /* 0x000f280000300a00 */
[----:B------:R0:W-:Y:S01]  /*1ce70*/  STL.64 [R1+0x1e28], R80 ;  /* 0x001e285001007387 */ /* 0x0001e20000100a00 */
[----:B--2---:R-:W-:-:S05]  /*1ce80*/  IADD3 R79, P2, PT, R10, R92, RZ ;  /* 0x0000005c0a4f7210 */ /* 0x004fca0007f5e0ff */
[----:B------:R-:W-:Y:S01]  /*1ce90*/  IMAD.X R75, R11, 0x1, R93, P2 ;  /* 0x000000010b4b7824 */ /* 0x000fe200010e065d */
[----:B---3--:R-:W-:-:S05]  /*1cea0*/  IADD3 R78, P4, PT, R2, R92, RZ ;  /* 0x0000005c024e7210 */ /* 0x008fca0007f9e0ff */
[----:B------:R1:W-:Y:S01]  /*1ceb0*/  STL.64 [R1+0x1e30], R78 ;  /* 0x001e304e01007387 */ /* 0x0003e20000100a00 */
[----:B------:R-:W-:-:S03]  /*1cec0*/  IMAD.X R74, R3, 0x1, R93, P4 ;  /* 0x00000001034a7824 */ /* 0x000fc600020e065d */
[----:B------:R-:W2:Y:S04]  /*1ced0*/  LDL.LU.64 R10, [R1+0xcc0] ;  /* 0x000cc000010a7983 */ /* 0x000ea80000300a00 */
[----:B------:R-:W3:Y:S04]  /*1cee0*/  LDL.LU.64 R2, [R1+0xcc8] ;  /* 0x000cc80001027983 */ /* 0x000ee80000300a00 */
[----:B------:R-:W3:Y:S04]  /*1cef0*/  LDL.LU.64 R28, [R1+0xcd0] ;  /* 0x000cd000011c7983 */ /* 0x000ee80000300a00 */
[----:B------:R-:W3:Y:S01]  /*1cf00*/  LDL.LU.64 R26, [R1+0xcd8] ;  /* 0x000cd800011a7983 */ /* 0x000ee20000300a00 */
[----:B----4-:R-:W-:-:S02]  /*1cf10*/  IADD3 R77, P5, PT, R24, R92, RZ ;  /* 0x0000005c184d7210 */ /* 0x010fc40007fbe0ff */
[----:B------:R-:W-:-:S03]  /*1cf20*/  IADD3 R76, P6, PT, R22, R92, RZ ;  /* 0x0000005c164c7210 */ /* 0x000fc60007fde0ff */
[--C-:B------:R-:W-:Y:S01]  /*1cf30*/  IMAD.X R73, R25, 0x1, R93.reuse, P5 ;  /* 0x0000000119497824 */ /* 0x100fe200028e065d */
[-C--:B------:R-:W-:Y:S01]  /*1cf40*/  IADD3 R71, P2, PT, R20, R92.reuse, RZ ;  /* 0x0000005c14477210 */ /* 0x080fe20007f5e0ff */
[--C-:B------:R-:W-:Y:S01]  /*1cf50*/  IMAD.X R72, R23, 0x1, R93.reuse, P6 ;  /* 0x0000000117487824 */ /* 0x100fe200030e065d */
[----:B------:R-:W4:Y:S01]  /*1cf60*/  LDL.LU.64 R24, [R1+0xce0] ;  /* 0x000ce00001187983 */ /* 0x000f220000300a00 */
[-C--:B------:R-:W-:Y:S02]  /*1cf70*/  IADD3 R70, P4, PT, R8, R92.reuse, RZ ;  /* 0x0000005c08467210 */ /* 0x080fe40007f9e0ff */
[--C-:B------:R-:W-:Y:S01]  /*1cf80*/  IMAD.X R67, R21, 0x1, R93.reuse, P2 ;  /* 0x0000000115437824 */ /* 0x100fe200010e065d */
[----:B------:R-:W4:Y:S01]  /*1cf90*/  LDL.LU.64 R22, [R1+0xce8] ;  /* 0x000ce80001167983 */ /* 0x000f220000300a00 */
[-C--:B------:R-:W-:Y:S01]  /*1cfa0*/  IADD3 R69, P5, PT, R6, R92.reuse, RZ ;  /* 0x0000005c06457210 */ /* 0x080fe20007fbe0ff */
[----:B------:R-:W-:Y:S02]  /*1cfb0*/  IMAD.X R66, R9, 0x1, R93, P4 ;  /* 0x0000000109427824 */ /* 0x000fe400020e065d */
[----:B------:R-:W4:Y:S01]  /*1cfc0*/  LDL.LU.64 R20, [R1+0xcf0] ;  /* 0x000cf00001147983 */ /* 0x000f220000300a00 */
[----:B------:R-:W-:-:S03]  /*1cfd0*/  IADD3 R68, P6, PT, R4, R92, RZ ;  /* 0x0000005c04447210 */ /* 0x000fc60007fde0ff */
[----:B------:R-:W4:Y:S01]  /*1cfe0*/  LDL.LU.64 R8, [R1+0xcf8] ;  /* 0x000cf80001087983 */ /* 0x000f220000300a00 */
[--C-:B------:R-:W-:Y:S02]  /*1cff0*/  IMAD.X R65, R7, 0x1, R93.reuse, P5 ;  /* 0x0000000107417824 */ /* 0x100fe400028e065d */
[----:B------:R-:W-:Y:S01]  /*1d000*/  IMAD.X R64, R5, 0x1, R93, P6 ;  /* 0x0000000105407824 */ /* 0x000fe200030e065d */
[----:B------:R-:W4:Y:S04]  /*1d010*/  LDL.LU.64 R6, [R1+0xd00] ;  /* 0x000d000001067983 */ /* 0x000f280000300a00 */
[----:B------:R-:W4:Y:S01]  /*1d020*/  LDL.LU.64 R4, [R1+0xd08] ;  /* 0x000d080001047983 */ /* 0x000f220000300a00 */
[-C--:B------:R-:W-:Y:S02]  /*1d030*/  IADD3 R63, P2, PT, R18, R92.reuse, RZ ;  /* 0x0000005c123f7210 */ /* 0x080fe40007f5e0ff */
[----:B------:R-:W-:-:S03]  /*1d040*/  IADD3 R62, P4, PT, R16, R92, RZ ;  /* 0x0000005c103e7210 */ /* 0x000fc60007f9e0ff */
[--C-:B------:R-:W-:Y:S02]  /*1d050*/  IMAD.X R59, R19, 0x1, R93.reuse, P2 ;  /* 0x00000001133b7824 */ /* 0x100fe400010e065d */
[----:B------:R-:W4:Y:S01]  /*1d060*/  LDL.LU.64 R18, [R1+0xd10] ;  /* 0x000d100001127983 */ /* 0x000f220000300a00 */
[-C--:B------:R-:W-:Y:S01]  /*1d070*/  IADD3 R61, P5, PT, R14, R92.reuse, RZ ;  /* 0x0000005c0e3d7210 */ /* 0x080fe20007fbe0ff */
[--C-:B------:R-:W-:Y:S02]  /*1d080*/  IMAD.X R58, R17, 0x1, R93.reuse, P4 ;  /* 0x00000001113a7824 */ /* 0x100fe400020e065d */
[----:B------:R-:W4:Y:S01]  /*1d090*/  LDL.LU.64 R16, [R1+0xd18] ;  /* 0x000d180001107983 */ /* 0x000f220000300a00 */
[----:B------:R-:W-:Y:S01]  /*1d0a0*/  IADD3 R60, P6, PT, R12, R92, RZ ;  /* 0x0000005c0c3c7210 */ /* 0x000fe20007fde0ff */
[--C-:B------:R-:W-:Y:S02]  /*1d0b0*/  IMAD.X R57, R15, 0x1, R93.reuse, P5 ;  /* 0x000000010f397824 */ /* 0x100fe400028e065d */
[----:B------:R-:W4:Y:S02]  /*1d0c0*/  LDL.LU.64 R14, [R1+0xd20] ;  /* 0x000d2000010e7983 */ /* 0x000f240000300a00 */
[----:B------:R-:W-:-:S02]  /*1d0d0*/  IMAD.X R56, R13, 0x1, R93, P6 ;  /* 0x000000010d387824 */ /* 0x000fc400030e065d */
[----:B------:R-:W4:Y:S01]  /*1d0e0*/  LDL.LU.64 R12, [R1+0xd28] ;  /* 0x000d2800010c7983 */ /* 0x000f220000300a00 */
[-C--:B--2---:R-:W-:Y:S02]  /*1d0f0*/  IADD3 R55, P2, PT, R10, R92.reuse, RZ ;  /* 0x0000005c0a377210 */ /* 0x084fe40007f5e0ff */
[----:B---3--:R-:W-:-:S03]  /*1d100*/  IADD3 R54, P4, PT, R2, R92, RZ ;  /* 0x0000005c02367210 */ /* 0x008fc60007f9e0ff */
[--C-:B------:R-:W-:Y:S02]  /*1d110*/  IMAD.X R50, R11, 0x1, R93.reuse, P2 ;  /* 0x000000010b327824 */ /* 0x100fe400010e065d */
[----:B------:R-:W2:Y:S01]  /*1d120*/  LDL.LU.64 R10, [R1+0xd30] ;  /* 0x000d3000010a7983 */ /* 0x000ea20000300a00 */
[----:B------:R-:W-:-:S03]  /*1d130*/  IMAD.X R49, R3, 0x1, R93, P4 ;  /* 0x0000000103317824 */ /* 0x000fc600020e065d */
[----:B------:R-:W3:Y:S01]  /*1d140*/  LDL.LU.64 R2, [R1+0xd38] ;  /* 0x000d380001027983 */ /* 0x000ee20000300a00 */
[----:B------:R-:W-:-:S05]  /*1d150*/  IADD3 R51, P6, PT, R26, R92, RZ ;  /* 0x0000005c1a337210 */ /* 0x000fca0007fde0ff */
[----:B------:R-:W-:Y:S02]  /*1d160*/  IMAD.X R47, R27, 0x1, R93, P6 ;  /* 0x000000011b2f7824 */ /* 0x000fe400030e065d */
[----:B------:R-:W2:Y:S01]  /*1d170*/  LDL.LU.64 R26, [R1+0xd40] ;  /* 0x000d4000011a7983 */ /* 0x000ea20000300a00 */
[-C--:B------:R-:W-:Y:S02]  /*1d180*/  IADD3 R53, P5, PT, R28, R92.reuse, RZ ;  /* 0x0000005c1c357210 */ /* 0x080fe40007fbe0ff */
[----:B----4-:R-:W-:-:S03]  /*1d190*/  IADD3 R46, P2, PT, R24, R92, RZ ;  /* 0x0000005c182e7210 */ /* 0x010fc60007f5e0ff */
[--C-:B------:R-:W-:Y:S02]  /*1d1a0*/  IMAD.X R48, R29, 0x1, R93.reuse, P5 ;  /* 0x000000011d307824 */ /* 0x100fe400028e065d */
[--C-:B------:R-:W-:Y:S01]  /*1d1b0*/  IMAD.X R42, R25, 0x1, R93.reuse, P2 ;  /* 0x00000001192a7824 */ /* 0x100fe200010e065d */
[-C--:B------:R-:W-:Y:S02]  /*1d1c0*/  IADD3 R45, P4, PT, R22, R92.reuse, RZ ;  /* 0x0000005c162d7210 */ /* 0x080fe40007f9e0ff */
[-C--:B------:R-:W-:Y:S02]  /*1d1d0*/  IADD3 R44, P5, PT, R20, R92.reuse, RZ ;  /* 0x0000005c142c7210 */ /* 0x080fe40007fbe0ff */
[-C--:B------:R-:W-:Y:S02]  /*1d1e0*/  IADD3 R43, P6, PT, R8, R92.reuse, RZ ;  /* 0x0000005c082b7210 */ /* 0x080fe40007fde0ff */
[----:B------:R-:W-:Y:S02]  /*1d1f0*/  IADD3.X R40, PT, PT, R21, R93, RZ, P5, !PT ;  /* 0x0000005d15287210 */ /* 0x000fe40002ffe4ff */
[----:B------:R-:W-:Y:S01]  /*1d200*/  IADD3 R38, P2, PT, R6, R92, RZ ;  /* 0x0000005c06267210 */ /* 0x000fe20007f5e0ff */
[----:B------:R-:W-:-:S02]  /*1d210*/  IMAD.X R39, R9, 0x1, R93, P6 ;  /* 0x0000000109277824 */ /* 0x000fc400030e065d */
[--C-:B------:R-:W-:Y:S01]  /*1d220*/  IMAD.X R41, R23, 0x1, R93.reuse, P4 ;  /* 0x0000000117297824 */ /* 0x100fe200020e065d */
[-C--:B------:R-:W-:Y:S01]  /*1d230*/  IADD3 R37, P4, PT, R4, R92.reuse, RZ ;  /* 0x0000005c04257210 */ /* 0x080fe20007f9e0ff */
[--C-:B------:R-:W-:Y:S01]  /*1d240*/  IMAD.X R34, R7, 0x1, R93.reuse, P2 ;  /* 0x0000000107227824 */ /* 0x100fe200010e065d */
[----:B------:R-:W4:Y:S03]  /*1d250*/  LDL.LU.64 R8, [R1+0xd48] ;  /* 0x000d480001087983 */ /* 0x000f260000300a00 */
[----:B------:R-:W-:Y:S01]  /*1d260*/  IMAD.X R25, R5, 0x1, R93, P4 ;  /* 0x0000000105197824 */ /* 0x000fe200020e065d */
[----:B------:R-:W4:Y:S04]  /*1d270*/  LDL.LU.64 R6, [R1+0xd50] ;  /* 0x000d500001067983 */ /* 0x000f280000300a00 */
[----:B------:R-:W4:Y:S04]  /*1d280*/  LDL.LU.64 R4, [R1+0xd58] ;  /* 0x000d580001047983 */ /* 0x000f280000300a00 */
[----:B0-----:R-:W4:Y:S01]  /*1d290*/  LDL.LU.64 R80, [R1+0xd60] ;  /* 0x000d600001507983 */ /* 0x001f220000300a00 */
[----:B------:R-:W-:-:S02]  /*1d2a0*/  IADD3 R36, P5, PT, R18, R92, RZ ;  /* 0x0000005c12247210 */ /* 0x000fc40007fbe0ff */
[----:B------:R-:W-:-:S03]  /*1d2b0*/  IADD3 R35, P6, PT, R16, R92, RZ ;  /* 0x0000005c10237210 */ /* 0x000fc60007fde0ff */
[--C-:B------:R-:W-:Y:S01]  /*1d2c0*/  IMAD.X R24, R19, 0x1, R93.reuse, P5 ;  /* 0x0000000113187824 */ /* 0x100fe200028e065d */
[----:B------:R-:W-:Y:S01]  /*1d2d0*/  IADD3 R22, P2, PT, R14, R92, RZ ;  /* 0x0000005c0e167210 */ /* 0x000fe20007f5e0ff */
[----:B------:R-:W-:-:S04]  /*1d2e0*/  IMAD.X R23, R17, 0x1, R93, P6 ;  /* 0x0000000111177824 */ /* 0x000fc800030e065d */
[----:B------:R-:W-:Y:S01]  /*1d2f0*/  IMAD.X R18, R15, 0x1, R93, P2 ;  /* 0x000000010f127824 */ /* 0x000fe200010e065d */
[----:B---3--:R-:W-:-:S05]  /*1d300*/  IADD3 R19, P6, PT, R2, R92, RZ ;  /* 0x0000005c02137210 */ /* 0x008fca0007fde0ff */
[----:B------:R-:W-:Y:S02]  /*1d310*/  IMAD.X R15, R3, 0x1, R93, P6 ;  /* 0x00000001030f7824 */ /* 0x000fe400030e065d */
[----:B------:R-:W3:Y:S04]  /*1d320*/  LDL.LU.64 R2, [R1+0xd68] ;  /* 0x000d680001027983 */ /* 0x000ee80000300a00 */
[----:B-1----:R-:W3:Y:S04]  /*1d330*/  LDL.LU.64 R78, [R1+0xd70] ;  /* 0x000d7000014e7983 */ /* 0x002ee80000300a00 */
[----:B------:R-:W3:Y:S01]  /*1d340*/  LDL.LU.64 R32, [R1+0xd78] ;  /* 0x000d780001207983 */ /* 0x000ee20000300a00 */
[----:B--2---:R-:W-:-:S03]  /*1d350*/  IADD3 R14, P2, PT, R26, R92, RZ ;  /* 0x0000005c1a0e7210 */ /* 0x004fc60007f5e0ff */
[----:B------:R-:W2:Y:S01]  /*1d360*/  LDL.LU.64 R84, [R1+0xd80] ;  /* 0x000d800001547983 */ /* 0x000ea20000300a00 */
[----:B------:R-:W-:-:S03]  /*1d370*/  IADD3 R20, P5, PT, R10, R92, RZ ;  /* 0x0000005c0a147210 */ /* 0x000fc60007fbe0ff */
[----:B------:R-:W2:Y:S01]  /*1d380*/  LDL.LU.64 R30, [R1+0xd88] ;  /* 0x000d8800011e7983 */ /* 0x000ea20000300a00 */
[----:B------:R-:W-:-:S03]  /*1d390*/  IMAD.X R10, R27, 0x1, R93, P2 ;  /* 0x000000011b0a7824 */ /* 0x000fc600010e065d */
[----:B------:R-:W2:Y:S04]  /*1d3a0*/  LDL.LU.64 R28, [R1+0xd90] ;  /* 0x000d9000011c7983 */ /* 0x000ea80000300a00 */
[----:B------:R-:W2:Y:S01]  /*1d3b0*/  LDL.LU.64 R26, [R1+0xd98] ;  /* 0x000d9800011a7983 */ /* 0x000ea20000300a00 */
[-C--:B------:R-:W-:Y:S01]  /*1d3c0*/  IADD3 R21, P4, PT, R12, R92.reuse, RZ ;  /* 0x0000005c0c157210 */ /* 0x080fe20007f9e0ff */
[--C-:B------:R-:W-:Y:S02]  /*1d3d0*/  IMAD.X R16, R11, 0x1, R93.reuse, P5 ;  /* 0x000000010b107824 */ /* 0x100fe400028e065d */
[----:B------:R-:W2:Y:S02]  /*1d3e0*/  LDL.LU.64 R82, [R1+0xda0] ;  /* 0x000da00001527983 */ /* 0x000ea40000300a00 */
[----:B------:R-:W-:Y:S01]  /*1d3f0*/  IMAD.X R17, R13, 0x1, R93, P4 ;  /* 0x000000010d117824 */ /* 0x000fe200020e065d */
[----:B----4-:R-:W-:-:S02]  /*1d400*/  IADD3 R13, P4, PT, R8, R92, RZ ;  /* 0x0000005c080d7210 */ /* 0x010fc40007f9e0ff */
[-C--:B------:R-:W-:Y:S02]  /*1d410*/  IADD3 R12, P5, PT, R6, R92.reuse, RZ ;  /* 0x0000005c060c7210 */ /* 0x080fe40007fbe0ff */
[----:B------:R-:W-:-:S03]  /*1d420*/  IADD3 R11, P6, PT, R4, R92, RZ ;  /* 0x0000005c040b7210 */ /* 0x000fc60007fde0ff */
[--C-:B------:R-:W-:Y:S01]  /*1d430*/  IMAD.X R8, R7, 0x1, R93.reuse, P5 ;  /* 0x0000000107087824 */ /* 0x100fe200028e065d */
[-C--:B------:R-:W-:Y:S01]  /*1d440*/  IADD3 R6, P2, PT, R80, R92.reuse, RZ ;  /* 0x0000005c50067210 */ /* 0x080fe20007f5e0ff */
[--C-:B------:R-:W-:Y:S02]  /*1d450*/  IMAD.X R7, R5, 0x1, R93.reuse, P6 ;  /* 0x0000000105077824 */ /* 0x100fe400030e065d */
[--C-:B------:R-:W-:Y:S02]  /*1d460*/  IMAD.X R9, R9, 0x1, R93.reuse, P4 ;  /* 0x0000000109097824 */ /* 0x100fe400020e065d */
[----:B------:R-:W-:Y:S02]  /*1d470*/  IMAD.X R4, R81, 0x1, R93, P2 ;  /* 0x0000000151047824 */ /* 0x000fe400010e065d */
[----:B------:R-:W4:Y:S01]  /*1d480*/  LDL.LU.64 R80, [R1+0xda8] ;  /* 0x000da80001507983 */ /* 0x000f220000300a00 */
[-C--:B---3--:R-:W-:Y:S02]  /*1d490*/  IADD3 R5, P4, PT, R2, R92.reuse, RZ ;  /* 0x0000005c02057210 */ /* 0x088fe40007f9e0ff */
[----:B------:R-:W-:-:S02]  /*1d4a0*/  IADD3 R89, P5, PT, R78, R92, RZ ;  /* 0x0000005c4e597210 */ /* 0x000fc40007fbe0ff */
[----:B------:R-:W-:-:S03]  /*1d4b0*/  IADD3 R91, P6, PT, R32, R92, RZ ;  /* 0x0000005c205b7210 */ /* 0x000fc60007fde0ff */
[--C-:B------:R-:W-:Y:S02]  /*1d4c0*/  IMAD.X R2, R79, 0x1, R93.reuse, P5 ;  /* 0x000000014f027824 */ /* 0x100fe400028e065d */
[----:B------:R-:W3:Y:S01]  /*1d4d0*/  LDL.LU.64 R78, [R1+0xdb0] ;  /* 0x000db000014e7983 */ /* 0x000ee20000300a00 */
[----:B------:R-:W-:-:S03]  /*1d4e0*/  IMAD.X R90, R33, 0x1, R93, P6 ;  /* 0x00000001215a7824 */ /* 0x000fc600030e065d */
[----:B------:R-:W3:Y:S01]  /*1d4f0*/  LDL.LU.64 R32, [R1+0xdb8] ;  /* 0x000db80001207983 */ /* 0x000ee20000300a00 */
[--C-:B------:R-:W-:Y:S01]  /*1d500*/  IMAD.X R3, R3, 0x1, R93.reuse, P4 ;  /* 0x0000000103037824 */ /* 0x100fe200020e065d */
[-C--:B--2---:R-:W-:Y:S02]  /*1d510*/  IADD3 R86, P2, PT, R84, R92.reuse, RZ ;  /* 0x0000005c54567210 */ /* 0x084fe40007f5e0ff */
[-C--:B------:R-:W-:Y:S02]  /*1d520*/  IADD3 R52, P4, PT, R30, R92.reuse, RZ ;  /* 0x0000005c1e347210 */ /* 0x080fe40007f9e0ff */
[-C--:B------:R-:W-:Y:S01]  /*1d530*/  IADD3 R87, P5, PT, R28, R92.reuse, RZ ;  /* 0x0000005c1c577210 */ /* 0x080fe20007fbe0ff */
[----:B------:R0:W-:Y:S02]  /*1d540*/  STL [R1+0x40], R86 ;  /* 0x0000405601007387 */ /* 0x0001e40000100800 */
[--C-:B------:R-:W-:Y:S02]  /*1d550*/  IMAD.X R30, R31, 0x1, R93.reuse, P4 ;  /* 0x000000011f1e7824 */ /* 0x100fe400020e065d */
[----:B------:R1:W-:Y:S01]  /*1d560*/  STL [R1+0x48], R52 ;  /* 0x0000483401007387 */ /* 0x0003e20000100800 */
[----:B------:R-:W-:Y:S01]  /*1d570*/  IMAD.X R28, R29, 0x1, R93, P5 ;  /* 0x000000011d1c7824 */ /* 0x000fe200028e065d */
[----:B0-----:R-:W-:-:S02]  /*1d580*/  IADD3 R86, P6, PT, R26, R92, RZ ;  /* 0x0000005c1a567210 */ /* 0x001fc40007fde0ff */
[----:B------:R-:W-:Y:S01]  /*1d590*/  STL [R1+0x50], R87 ;  /* 0x0000505701007387 */ /* 0x000fe20000100800 */
[----:B-1----:R-:W-:-:S03]  /*1d5a0*/  IMAD.X R52, R85, 0x1, R93, P2 ;  /* 0x0000000155347824 */ /* 0x002fc600010e065d */
[----:B------:R-:W-:Y:S01]  /*1d5b0*/  STL [R1+0x58], R86 ;  /* 0x0000585601007387 */ /* 0x000fe20000100800 */
[----:B------:R-:W-:-:S03]  /*1d5c0*/  IMAD.X R26, R27, 0x1, R93, P6 ;  /* 0x000000011b1a7824 */ /* 0x000fc600030e065d */
[----:B------:R-:W-:Y:S04]  /*1d5d0*/  STL [R1], R52 ;  /* 0x0000003401007387 */ /* 0x000fe80000100800 */
[----:B------:R0:W-:Y:S04]  /*1d5e0*/  STL [R1+0x44], R30 ;  /* 0x0000441e01007387 */ /* 0x0001e80000100800 */
[----:B------:R-:W2:Y:S04]  /*1d5f0*/  LDL.LU.64 R84, [R1+0xdc0] ;  /* 0x000dc00001547983 */ /* 0x000ea80000300a00 */
[----:B------:R1:W-:Y:S04]  /*1d600*/  STL [R1+0x4c], R28 ;  /* 0x00004c1c01007387 */ /* 0x0003e80000100800 */
[----:B0-----:R-:W2:Y:S04]  /*1d610*/  LDL.LU.64 R30, [R1+0xdc8] ;  /* 0x000dc800011e7983 */ /* 0x001ea80000300a00 */
[----:B------:R0:W-:Y:S04]  /*1d620*/  STL [R1+0x54], R26 ;  /* 0x0000541a01007387 */ /* 0x0001e80000100800 */
[----:B-1----:R-:W2:Y:S04]  /*1d630*/  LDL.LU.64 R28, [R1+0xdd0] ;  /* 0x000dd000011c7983 */ /* 0x002ea80000300a00 */
[----:B0-----:R-:W2:Y:S01]  /*1d640*/  LDL.LU.64 R26, [R1+0xdd8] ;  /* 0x000dd800011a7983 */ /* 0x001ea20000300a00 */
[----:B------:R-:W-:-:S02]  /*1d650*/  IADD3 R52, P2, PT, R82, R92, RZ ;  /* 0x0000005c52347210 */ /* 0x000fc40007f5e0ff */
[----:B----4-:R-:W-:-:S03]  /*1d660*/  IADD3 R87, P4, PT, R80, R92, RZ ;  /* 0x0000005c50577210 */ /* 0x010fc60007f9e0ff */
[----:B------:R0:W-:Y:S01]  /*1d670*/  STL [R1+0x60], R52 ;  /* 0x0000603401007387 */ /* 0x0001e20000100800 */
[--C-:B------:R-:W-:Y:S02]  /*1d680*/  IMAD.X R82, R83, 0x1, R93.reuse, P2 ;  /* 0x0000000153527824 */ /* 0x100fe400010e065d */
[----:B------:R-:W-:Y:S01]  /*1d690*/  IMAD.X R80, R81, 0x1, R93, P4 ;  /* 0x0000000151507824 */ /* 0x000fe200020e065d */
[----:B------:R-:W-:Y:S01]  /*1d6a0*/  STL [R1+0x68], R87 ;  /* 0x0000685701007387 */ /* 0x000fe20000100800 */
[-C--:B---3--:R-:W-:Y:S02]  /*1d6b0*/  IADD3 R86, P5, PT, R78, R92.reuse, RZ ;  /* 0x0000005c4e567210 */ /* 0x088fe40007fbe0ff */
[----:B0-----:R-:W-:-:S03]  /*1d6c0*/  IADD3 R52, P6, PT, R32, R92, RZ ;  /* 0x0000005c20347210 */ /* 0x001fc60007fde0ff */
[----:B------:R-:W-:Y:S04]  /*1d6d0*/  STL [R1+0x70], R86 ;  /* 0x0000705601007387 */ /* 0x000fe80000100800 */
[----:B------:R0:W-:Y:S01]  /*1d6e0*/  STL [R1+0x78], R52 ;  /* 0x0000783401007387 */ /* 0x0001e20000100800 */
[----:B------:R-:W-:-:S03]  /*1d6f0*/  IMAD.X R32, R33, 0x1, R93, P6 ;  /* 0x0000000121207824 */ /* 0x000fc600030e065d */
[----:B------:R1:W-:Y:S01]  /*1d700*/  STL [R1+0x5c], R82 ;  /* 0x00005c5201007387 */ /* 0x0003e20000100800 */
[----:B0-----:R-:W-:-:S03]  /*1d710*/  IMAD.X R52, R79, 0x1, R93, P5 ;  /* 0x000000014f347824 */ /* 0x001fc600028e065d */
[----:B------:R0:W-:Y:S04]  /*1d720*/  STL [R1+0x64], R80 ;  /* 0x0000645001007387 */ /* 0x0001e80000100800 */
[----:B-1----:R-:W3:Y:S04]  /*1d730*/  LDL.LU.64 R82, [R1+0xde0] ;  /* 0x000de00001527983 */ /* 0x002ee80000300a00 */
[----:B------:R-:W-:Y:S04]  /*1d740*/  STL [R1+0x6c], R52 ;  /* 0x00006c3401007387 */ /* 0x000fe80000100800 */
[----:B0-----:R-:W4:Y:S04]  /*1d750*/  LDL.LU.64 R80, [R1+0xde8] ;  /* 0x000de80001507983 */ /* 0x001f280000300a00 */
[----:B------:R0:W-:Y:S04]  /*1d760*/  STL [R1+0x74], R32 ;  /* 0x0000742001007387 */ /* 0x0001e80000100800 */
[----:B0-----:R-:W4:Y:S04]  /*1d770*/  LDL.LU.64 R32, [R1+0xdf0] ;  /* 0x000df00001207983 */ /* 0x001f280000300a00 */
[----:B------:R-:W4:Y:S01]  /*1d780*/  LDL.LU.64 R78, [R1+0xdf8] ;  /* 0x000df800014e7983 */ /* 0x000f220000300a00 */
[----:B--2---:R-:W-:-:S02]  /*1d790*/  IADD3 R86, P2, PT, R84, R92, RZ ;  /* 0x0000005c54567210 */ /* 0x004fc40007f5e0ff */
[-C--:B------:R-:W-:Y:S02]  /*1d7a0*/  IADD3 R52, P4, PT, R30, R92.reuse, RZ ;  /* 0x0000005c1e347210 */ /* 0x080fe40007f9e0ff */
[-C--:B------:R-:W-:Y:S01]  /*1d7b0*/  IADD3 R87, P5, PT, R28, R92.reuse, RZ ;  /* 0x0000005c1c577210 */ /* 0x080fe20007fbe0ff */
[----:B------:R0:W-:Y:S02]  /*1d7c0*/  STL [R1+0x80], R86 ;  /* 0x0000805601007387 */ /* 0x0001e40000100800 */
[--C-:B------:R-:W-:Y:S02]  /*1d7d0*/  IMAD.X R30, R31, 0x1, R93.reuse, P4 ;  /* 0x000000011f1e7824 */ /* 0x100fe400020e065d */
[----:B------:R1:W-:Y:S01]  /*1d7e0*/  STL [R1+0x88], R52 ;  /* 0x0000883401007387 */ /* 0x0003e20000100800 */
[--C-:B------:R-:W-:Y:S01]  /*1d7f0*/  IMAD.X R28, R29, 0x1, R93.reuse, P5 ;  /* 0x000000011d1c7824 */ /* 0x100fe200028e065d */
[----:B0-----:R-:W-:Y:S02]  /*1d800*/  IADD3 R86, P6, PT, R26, R92, RZ ;  /* 0x0000005c1a567210 */ /* 0x001fe40007fde0ff */
[----:B------:R-:W-:Y:S01]  /*1d810*/  STL [R1+0x90], R87 ;  /* 0x0000905701007387 */ /* 0x000fe20000100800 */
[----:B-1----:R-:W-:-:S03]  /*1d820*/  IMAD.X R52, R85, 0x1, R93, P2 ;  /* 0x0000000155347824 */ /* 0x002fc600010e065d */
[----:B------:R-:W-:Y:S01]  /*1d830*/  STL [R1+0x98], R86 ;  /* 0x0000985601007387 */ /* 0x000fe20000100800 */
[----:B------:R-:W-:-:S03]  /*1d840*/  IMAD.X R26, R27, 0x1, R93, P6 ;  /* 0x000000011b1a7824 */ /* 0x000fc600030e065d */
[----:B------:R-:W-:Y:S04]  /*1d850*/  STL [R1+0x7c], R52 ;  /* 0x00007c3401007387 */ /* 0x000fe80000100800 */
[----:B------:R0:W-:Y:S04]  /*1d860*/  STL [R1+0x84], R30 ;  /* 0x0000841e01007387 */ /* 0x0001e80000100800 */
[----:B0-----:R-:W2:Y:S04]  /*1d870*/  LDL.LU.64 R30, [R1+0xe00] ;  /* 0x000e0000011e7983 */ /* 0x001ea80000300a00 */
[----:B------:R0:W-:Y:S04]  /*1d880*/  STL [R1+0x8c], R28 ;  /* 0x00008c1c01007387 */ /* 0x0001e80000100800 */
[----:B0-----:R-:W2:Y:S04]  /*1d890*/  LDL.LU.64 R28, [R1+0xe08] ;  /* 0x000e0800011c7983 */ /* 0x001ea80000300a00 */
[----:B------:R0:W-:Y:S04]  /*1d8a0*/  STL [R1+0x94], R26 ;  /* 0x0000941a01007387 */ /* 0x0001e80000100800 */
[----:B0-----:R-:W2:Y:S04]  /*1d8b0*/  LDL.LU.64 R26, [R1+0xe10] ;  /* 0x000e1000011a7983 */ /* 0x001ea80000300a00 */
[----:B------:R-:W2:Y:S01]  /*1d8c0*/  LDL.LU.64 R86, [R1+0xe18] ;  /* 0x000e180001567983 */ /* 0x000ea20000300a00 */
[----:B---3--:R-:W-:-:S05]  /*1d8d0*/  IADD3 R84, P2, PT, R82, R92, RZ ;  /* 0x0000005c52547210 */ /* 0x008fca0007f5e0ff */
[----:B------:R0:W-:Y:S01]  /*1d8e0*/  STL [R1+0xa0], R84 ;  /* 0x0000a05401007387 */ /* 0x0001e20000100800 */
[----:B----4-:R-:W-:Y:S02]  /*1d8f0*/  IADD3 R85, P4, PT, R80, R92, RZ ;  /* 0x0000005c50557210 */ /* 0x010fe40007f9e0ff */
[----:B------:R-:W-:-:S03]  /*1d900*/  IADD3.X R82, PT, PT, R83, R93, RZ, P2, !PT ;  /* 0x0000005d53527210 */ /* 0x000fc600017fe4ff */
[----:B------:R-:W-:Y:S01]  /*1d910*/  STL [R1+0xa8], R85 ;  /* 0x0000a85501007387 */ /* 0x000fe20000100800 */
[-C--:B------:R-:W-:Y:S02]  /*1d920*/  IADD3 R52, P5, PT, R32, R92.reuse, RZ ;  /* 0x0000005c20347210 */ /* 0x080fe40007fbe0ff */
[----:B0-----:R-:W-:-:S03]  /*1d930*/  IADD3 R84, P6, PT, R78, R92, RZ ;  /* 0x0000005c4e547210 */ /* 0x001fc60007fde0ff */
[----:B------:R0:W-:Y:S01]  /*1d940*/  STL [R1+0xb0], R52 ;  /* 0x0000b03401007387 */ /* 0x0001e20000100800 */
[----:B------:R-:W-:-:S03]  /*1d950*/  IMAD.X R32, R33, 0x1, R93, P5 ;  /* 0x0000000121207824 */ /* 0x000fc600028e065d */
[----:B------:R-:W-:Y:S01]  /*1d960*/  STL [R1+0xb8], R84 ;  /* 0x0000b85401007387 */ /* 0x000fe20000100800 */
[----:B0-----:R-:W-:-:S03]  /*1d970*/  IMAD.X R52, R81, 0x1, R93, P4 ;  /* 0x0000000151347824 */ /* 0x001fc600020e065d */
[----:B------:R0:W-:Y:S04]  /*1d980*/  STL [R1+0x9c], R82 ;  /* 0x00009c5201007387 */ /* 0x0001e80000100800 */
[----:B0-----:R-:W3:Y:S04]  /*1d990*/  LDL.LU.64 R82, [R1+0xe20] ;  /* 0x000e200001527983 */ /* 0x001ee80000300a00 */
[----:B------:R0:W-:Y:S04]  /*1d9a0*/  STL [R1+0xa4], R52 ;  /* 0x0000a43401007387 */ /* 0x0001e80000100800 */
[----:B------:R-:W4:Y:S04]  /*1d9b0*/  LDL.LU.64 R84, [R1+0xe28] ;  /* 0x000e280001547983 */ /* 0x000f280000300a00 */
[----:B------:R1:W-:Y:S04]  /*1d9c0*/  STL [R1+0xac], R32 ;  /* 0x0000ac2001007387 */ /* 0x0003e80000100800 */
[----:B------:R-:W4:Y:S01]  /*1d9d0*/  LDL.LU.64 R80, [R1+0xe30] ;  /* 0x000e300001507983 */ /* 0x000f220000300a00 */
[----:B0-----:R-:W-:-:S03]  /*1d9e0*/  IMAD.X R52, R79, 0x1, R93, P6 ;  /* 0x000000014f347824 */ /* 0x001fc600030e065d */
[----:B-1----:R-:W4:Y:S01]  /*1d9f0*/  LDL.LU.64 R32, [R1+0xe38] ;  /* 0x000e380001207983 */ /* 0x002f220000300a00 */
[----:B--2---:R-:W-:-:S03]  /*1da00*/  IADD3 R88, P2, PT, R30, R92, RZ ;  /* 0x0000005c1e587210 */ /* 0x004fc60007f5e0ff */
[----:B------:R0:W5:Y:S04]  /*1da10*/  LDL.LU.64 R78, [R1+0x1e30] ;  /* 0x001e3000014e7983 */ /* 0x0001680000300a00 */
[----:B------:R1:W-:Y:S01]  /*1da20*/  STL [R1+0xb4], R52 ;  /* 0x0000b43401007387 */ /* 0x0003e20000100800 */
[----:B------:R-:W-:-:S03]  /*1da30*/  IMAD.X R30, R31, 0x1, R93, P2 ;  /* 0x000000011f1e7824 */ /* 0x000fc600010e065d */
[----:B------:R2:W-:Y:S01]  /*1da40*/  STL [R1+0xc0], R88 ;  /* 0x0000c05801007387 */ /* 0x0005e20000100800 */
[-C--:B-1----:R-:W-:Y:S02]  /*1da50*/  IADD3 R52, P4, PT, R28, R92.reuse, RZ ;  /* 0x0000005c1c347210 */ /* 0x082fe40007f9e0ff */
[----:B--2---:R-:W-:-:S03]  /*1da60*/  IADD3 R88, P5, PT, R26, R92, RZ ;  /* 0x0000005c1a587210 */ /* 0x004fc60007fbe0ff */
[----:B------:R1:W-:Y:S01]  /*1da70*/  STL [R1+0xc8], R52 ;  /* 0x0000c83401007387 */ /* 0x0003e20000100800 */
[----:B------:R-:W-:-:S03]  /*1da80*/  IMAD.X R28, R29, 0x1, R93, P4 ;  /* 0x000000011d1c7824 */ /* 0x000fc600020e065d */
[----:B------:R-:W-:Y:S01]  /*1da90*/  STL [R1+0xd0], R88 ;  /* 0x0000d05801007387 */ /* 0x000fe20000100800 */
[----:B------:R-:W-:Y:S01]  /*1daa0*/  IMAD.X R26, R27, 0x1, R93, P5 ;  /* 0x000000011b1a7824 */ /* 0x000fe200028e065d */
[----:B-1----:R-:W-:-:S05]  /*1dab0*/  IADD3 R52, P6, PT, R86, R92, RZ ;  /* 0x0000005c56347210 */ /* 0x002fca0007fde0ff */
[----:B------:R-:W-:Y:S04]  /*1dac0*/  STL [R1+0xd8], R52 ;  /* 0x0000d83401007387 */ /* 0x000fe80000100800 */
[----:B------:R1:W-:Y:S04]  /*1dad0*/  STL [R1+0xbc], R30 ;  /* 0x0000bc1e01007387 */ /* 0x0003e80000100800 */
[----:B-1----:R-:W2:Y:S04]  /*1dae0*/  LDL.LU.64 R30, [R1+0xe40] ;  /* 0x000e4000011e7983 */ /* 0x002ea80000300a00 */
[----:B------:R1:W-:Y:S04]  /*1daf0*/  STL [R1+0xc4], R28 ;  /* 0x0000c41c01007387 */ /* 0x0003e80000100800 */
[----:B-1----:R-:W2:Y:S04]  /*1db00*/  LDL.LU.64 R28, [R1+0xe48] ;  /* 0x000e4800011c7983 */ /* 0x002ea80000300a00 */
[----:B------:R1:W-:Y:S04]  /*1db10*/  STL [R1+0xcc], R26 ;  /* 0x0000cc1a01007387 */ /* 0x0003e80000100800 */
[----:B-1----:R-:W2:Y:S01]  /*1db20*/  LDL.LU.64 R26, [R1+0xe50] ;  /* 0x000e5000011a7983 */ /* 0x002ea20000300a00 */
[----:B------:R-:W-:-:S05]  /*1db30*/  IMAD.X R87, R87, 0x1, R93, P6 ;  /* 0x0000000157577824 */ /* 0x000fca00030e065d */
[----:B------:R1:W-:Y:S01]  /*1db40*/  STL [R1+0xd4], R87 ;  /* 0x0000d45701007387 */ /* 0x0003e20000100800 */
[-C--:B---3--:R-:W-:Y:S02]  /*1db50*/  IADD3 R86, P2, PT, R82, R92.reuse, RZ ;  /* 0x0000005c52567210 */ /* 0x088fe40007f5e0ff */
[----:B----4-:R-:W-:-:S03]  /*1db60*/  IADD3 R52, P4, PT, R84, R92, RZ ;  /* 0x0000005c54347210 */ /* 0x010fc60007f9e0ff */
[----:B------:R3:W-:Y:S04]  /*1db70*/  STL [R1+0xe0], R86 ;  /* 0x0000e05601007387 */ /* 0x0007e80000100800 */
[----:B------:R4:W-:Y:S01]  /*1db80*/  STL [R1+0xe8], R52 ;  /* 0x0000e83401007387 */ /* 0x0009e20000100800 */
[-C--:B-1----:R-:W-:Y:S01]  /*1db90*/  IADD3 R87, P5, PT, R80, R92.reuse, RZ ;  /* 0x0000005c50577210 */ /* 0x082fe20007fbe0ff */
[--C-:B------:R-:W-:Y:S01]  /*1dba0*/  IMAD.X R84, R85, 0x1, R93.reuse, P4 ;  /* 0x0000000155547824 */ /* 0x100fe200020e065d */
[----:B---3--:R-:W-:Y:S01]  /*1dbb0*/  IADD3 R86, P6, PT, R32, R92, RZ ;  /* 0x0000005c20567210 */ /* 0x008fe20007fde0ff */
[--C-:B----4-:R-:W-:Y:S02]  /*1dbc0*/  IMAD.X R52, R83, 0x1, R93.reuse, P2 ;  /* 0x0000000153347824 */ /* 0x110fe400010e065d */
[----:B------:R-:W-:Y:S04]  /*1dbd0*/  STL [R1+0xf0], R87 ;  /* 0x0000f05701007387 */ /* 0x000fe80000100800 */
[----:B------:R-:W3:Y:S04]  /*1dbe0*/  LDL.LU.64 R82, [R1+0xe58] ;  /* 0x000e580001527983 */ /* 0x000ee80000300a00 */
[----:B------:R-:W-:Y:S04]  /*1dbf0*/  STL [R1+0xf8], R86 ;  /* 0x0000f85601007387 */ /* 0x000fe80000100800 */
[----:B------:R1:W-:Y:S02]  /*1dc00*/  STL [R1+0xdc], R52 ;  /* 0x0000dc3401007387 */ /* 0x0003e40000100800 */
[----:B-1----:R-:W-:-:S02]  /*1dc10*/  IMAD.X R52, R81, 0x1, R93, P5 ;  /* 0x0000000151347824 */ /* 0x002fc400028e065d */
[----:B------:R-:W4:Y:S04]  /*1dc20*/  LDL.LU.64 R80, [R1+0xe60] ;  /* 0x000e600001507983 */ /* 0x000f280000300a00 */
[----:B------:R1:W-:Y:S01]  /*1dc30*/  STL [R1+0xe4], R84 ;  /* 0x0000e45401007387 */ /* 0x0003e20000100800 */
[----:B------:R-:W-:-:S03]  /*1dc40*/  IMAD.X R32, R33, 0x1, R93, P6 ;  /* 0x0000000121207824 */ /* 0x000fc600030e065d */
[----:B-1----:R-:W4:Y:S04]  /*1dc50*/  LDL.LU.64 R84, [R1+0xe68] ;  /* 0x000e680001547983 */ /* 0x002f280000300a00 */
[----:B------:R1:W-:Y:S04]  /*1dc60*/  STL [R1+0xec], R52 ;  /* 0x0000ec3401007387 */ /* 0x0003e80000100800 */
[----:B------:R0:W-:Y:S01]  /*1dc70*/  STL [R1+0xf4], R32 ;  /* 0x0000f42001007387 */ /* 0x0001e20000100800 */
[----:B--2---:R-:W-:Y:S01]  /*1dc80*/  IADD3 R33, P2, PT, R30, R92, RZ ;  /* 0x0000005c1e217210 */ /* 0x004fe20007f5e0ff */
[----:B-1----:R-:W-:-:S04]  /*1dc90*/  IMAD.SHL.U32 R52, R0, 0x80, RZ ;  /* 0x0000008000347824 */ /* 0x002fc800078e00ff */
[----:B------:R-:W-:Y:S01]  /*1dca0*/  IMAD.X R30, R31, 0x1, R93, P2 ;  /* 0x000000011f1e7824 */ /* 0x000fe200010e065d */
[----:B------:R-:W-:Y:S01]  /*1dcb0*/  STL [R1+0x100], R33 ;  /* 0x0001002101007387 */ /* 0x000fe20000100800 */
[----:B0-----:R-:W-:-:S05]  /*1dcc0*/  IADD3 R32, P4, PT, R28, R92, RZ ;  /* 0x0000005c1c207210 */ /* 0x001fca0007f9e0ff */
[----:B------:R-:W-:Y:S01]  /*1dcd0*/  STL [R1+0x108], R32 ;  /* 0x0001082001007387 */ /* 0x000fe20000100800 */
[----:B------:R-:W-:-:S05]  /*1dce0*/  IADD3 R0, P5, PT, R26, R92, RZ ;  /* 0x0000005c1a007210 */ /* 0x000fca0007fbe0ff */
[----:B------:R0:W-:Y:S04]  /*1dcf0*/  STL [R1+0x110], R0 ;  /* 0x0001100001007387 */ /* 0x0001e80000100800 */
[----:B------:R-:W-:Y:S04]  /*1dd00*/  STL [R1+0xfc], R30 ;  /* 0x0000fc1e01007387 */ /* 0x000fe80000100800 */
[----:B------:R-:W2:Y:S01]  /*1dd10*/  LDL.LU R28, [R1+0x1088] ;  /* 0x00108800011c7983 */ /* 0x000ea20000300800 */
[--C-:B------:R-:W-:Y:S02]  /*1dd20*/  IMAD.X R29, R29, 0x1, R93.reuse, P4 ;  /* 0x000000011d1d7824 */ /* 0x100fe400020e065d */
[----:B0-----:R-:W-:-:S03]  /*1dd30*/  IMAD.X R0, R27, 0x1, R93, P5 ;  /* 0x000000011b007824 */ /* 0x001fc600028e065d */
[----:B------:R-:W-:Y:S04]  /*1dd40*/  STL [R1+0x104], R29 ;  /* 0x0001041d01007387 */ /* 0x000fe80000100800 */
[----:B------:R3:W-:Y:S04]  /*1dd50*/  STL [R1+0x10c], R0 ;  /* 0x00010c0001007387 */ /* 0x0007e80000100800 */
[----:B------:R-:W2:Y:S04]  /*1dd60*/  LDL.LU R27, [R1+0xea8] ;  /* 0x000ea800011b7983 */ /* 0x000ea80000300800 */
[----:B------:R-:W2:Y:S01]  /*1dd70*/  LDL.LU R26, [R1+0x1080] ;  /* 0x00108000011a7983 */ /* 0x000ea20000300800 */
[----:B------:R-:W-:-:S04]  /*1dd80*/  SHF.R.S32.HI R33, RZ, 0x1f, R52 ;  /* 0x0000001fff217819 */ /* 0x000fc80000011434 */
[C---:B------:R-:W-:Y:S01]  /*1dd90*/  SHF.L.U64.HI R33, R52.reuse, 0x1, R33 ;  /* 0x0000000134217819 */ /* 0x040fe20000010221 */
[----:B------:R-:W-:Y:S01]  /*1dda0*/  IMAD.SHL.U32 R52, R52, 0x2, RZ ;  /* 0x0000000234347824 */ /* 0x000fe200078e00ff */
[----:B---3--:R-:W-:-:S05]  /*1ddb0*/  IADD3 R0, P2, PT, R82, R92, RZ ;  /* 0x0000005c52007210 */ /* 0x008fca0007f5e0ff */
[----:B------:R0:W-:Y:S04]  /*1ddc0*/  STL [R1+0x114], R0 ;  /* 0x0001140001007387 */ /* 0x0001e80000100800 */
[----:B------:R-:W3:Y:S01]  /*1ddd0*/  LDL.LU R31, [R1+0x1078] ;  /* 0x00107800011f7983 */ /* 0x000ee20000300800 */
[----:B----4-:R-:W-:-:S05]  /*1dde0*/  IADD3 R29, P4, PT, R80, R92, RZ ;  /* 0x0000005c501d7210 */ /* 0x010fca0007f9e0ff */
[----:B------:R-:W-:Y:S01]  /*1ddf0*/  STL [R1+0x118], R29 ;  /* 0x0001181d01007387 */ /* 0x000fe20000100800 */
[----:B0-----:R-:W-:-:S05]  /*1de00*/  IADD3 R0, P5, PT, R84, R92, RZ ;  /* 0x0000005c54007210 */ /* 0x001fca0007fbe0ff */
[----:B------:R0:W-:Y:S02]  /*1de10*/  STL [R1+0x11c], R0 ;  /* 0x00011c0001007387 */ /* 0x0001e40000100800 */
[--C-:B0-----:R-:W-:Y:S02]  /*1de20*/  IMAD.X R0, R83, 0x1, R93.reuse, P2 ;  /* 0x0000000153007824 */ /* 0x101fe400010e065d */
[----:B------:R-:W4:Y:S04]  /*1de30*/  LDL.LU R83, [R1+0x1084] ;  /* 0x0010840001537983 */ /* 0x000f280000300800 */
[----:B------:R-:W4:Y:S04]  /*1de40*/  LDL.LU R30, [R1+0x1070] ;  /* 0x00107000011e7983 */ /* 0x000f280000300800 */
[----:B------:R0:W-:Y:S04]  /*1de50*/  STL [R1+0x4], R0 ;  /* 0x0000040001007387 */ /* 0x0001e80000100800 */
[----:B------:R-:W4:Y:S01]  /*1de60*/  LDL.LU R82, [R1+0x107c] ;  /* 0x00107c0001527983 */ /* 0x000f220000300800 */
[----:B0-----:R-:W-:-:S03]  /*1de70*/  IMAD.X R0, R81, 0x1, R93, P4 ;  /* 0x0000000151007824 */ /* 0x001fc600020e065d */
[----:B------:R-:W4:Y:S04]  /*1de80*/  LDL.LU R81, [R1+0x1068] ;  /* 0x0010680001517983 */ /* 0x000f280000300800 */
[----:B------:R0:W-:Y:S04]  /*1de90*/  STL [R1+0x8], R0 ;  /* 0x0000080001007387 */ /* 0x0001e80000100800 */
[----:B------:R-:W4:Y:S01]  /*1dea0*/  LDL.LU R80, [R1+0x1074] ;  /* 0x0010740001507983 */ /* 0x000f220000300800 */
[----:B------:R-:W-:-:S03]  /*1deb0*/  IMAD.X R32, R85, 0x1, R93, P5 ;  /* 0x0000000155207824 */ /* 0x000fc600028e065d */
[----:B0-----:R-:W4:Y:S01]  /*1dec0*/  LDL.LU R0, [R1+0x1060] ;  /* 0x0010600001007983 */ /* 0x001f220000300800 */
[----:B--2---:R-:W-:-:S03]  /*1ded0*/  IADD3 R28, P2, PT, R28, R52, RZ ;  /* 0x000000341c1c7210 */ /* 0x004fc60007f5e0ff */
[----:B------:R-:W2:Y:S04]  /*1dee0*/  LDL.LU R29, [R1+0x106c] ;  /* 0x00106c00011d7983 */ /* 0x000ea80000300800 */
[----:B------:R-:W-:Y:S04]  /*1def0*/  STL [R1+0xc], R32 ;  /* 0x00000c2001007387 */ /* 0x000fe80000100800 */
[----:B------:R0:W-:Y:S04]  /*1df00*/  STL [R1+0x1088], R28 ;  /* 0x0010881c01007387 */ /* 0x0001e80000100800 */
[----:B0-----:R-:W2:Y:S01]  /*1df10*/  LDL.LU R28, [R1+0x1058] ;  /* 0x00105800011c7983 */ /* 0x001ea20000300800 */
[----:B------:R-:W-:-:S03]  /*1df20*/  IADD3 R26, P5, PT, R26, R52, RZ ;  /* 0x000000341a1a7210 */ /* 0x000fc60007fbe0ff */
[----:B------:R-:W2:Y:S01]  /*1df30*/  LDL.LU R84, [R1+0x1064] ;  /* 0x0010640001547983 */ /* 0x000ea20000300800 */
[----:B------:R-:W-:-:S03]  /*1df40*/  IMAD.U32 R32, R27, -0x80000000, RZ ;  /* 0x800000001b207824 */ /* 0x000fc600078e00ff */
[----:B------:R0:W-:Y:S04]  /*1df50*/  STL [R1+0x1080], R26 ;  /* 0x0010801a01007387 */ /* 0x0001e80000100800 */
[----:B0-----:R-:W2:Y:S01]  /*1df60*/  LDL.LU.64 R26, [R1+0xe70] ;  /* 0x000e7000011a7983 */ /* 0x001ea20000300a00 */
[----:B---3--:R-:W-:-:S05]  /*1df70*/  IADD3 R31, P4, PT, R31, R52, RZ ;  /* 0x000000341f1f7210 */ /* 0x008fca0007f9e0ff */
[----:B------:R0:W-:Y:S04]  /*1df80*/  STL [R1+0x1078], R31 ;  /* 0x0010781f01007387 */ /* 0x0001e80000100800 */
[----:B0-----:R-:W3:Y:S01]  /*1df90*/  LDL.LU R31, [R1+0x105c] ;  /* 0x00105c00011f7983 */ /* 0x001ee20000300800 */
[----:B----4-:R-:W-:Y:S01]  /*1dfa0*/  IADD3 R30, P6, PT, R30, R52, RZ ;  /* 0x000000341e1e7210 */ /* 0x010fe20007fde0ff */
[----:B------:R-:W-:-:S04]  /*1dfb0*/  IMAD.X R83, R83, 0x1, R33, P2 ;  /* 0x0000000153537824 */ /* 0x000fc800010e0621 */
[----:B------:R0:W-:Y:S01]  /*1dfc0*/  STL [R1+0x1070], R30 ;  /* 0x0010701e01007387 */ /* 0x0001e20000100800 */
[----:B------:R-:W-:-:S03]  /*1dfd0*/  IMAD.X R82, R82, 0x1, R33, P5 ;  /* 0x0000000152527824 */ /* 0x000fc600028e0621 */
[----:B0-----:R-:W4:Y:S01]  /*1dfe0*/  LDL.LU R30, [R1+0x1050] ;  /* 0x00105000011e7983 */ /* 0x001f220000300800 */
[----:B------:R-:W-:-:S03]  /*1dff0*/  IADD3 R81, P2, PT, R81, R52, RZ ;  /* 0x0000003451517210 */ /* 0x000fc60007f5e0ff */
[----:B------:R-:W-:Y:S04]  /*1e000*/  STL [R1+0x1084], R83 ;  /* 0x0010845301007387 */ /* 0x000fe80000100800 */
[----:B------:R-:W-:Y:S01]  /*1e010*/  STL [R1+0x107c], R82 ;  /* 0x00107c5201007387 */ /* 0x000fe20000100800 */
[--C-:B------:R-:W-:Y:S01]  /*1e020*/  IMAD.X R80, R80, 0x1, R33.reuse, P4 ;  /* 0x0000000150507824 */ /* 0x100fe200020e0621 */
[----:B------:R-:W-:Y:S01]  /*1e030*/  IADD3 R0, P5, PT, R0, R52, RZ ;  /* 0x0000003400007210 */ /* 0x000fe20007fbe0ff */
[----:B--2---:R-:W-:-:S04]  /*1e040*/  IMAD.X R29, R29, 0x1, R33, P6 ;  /* 0x000000011d1d7824 */ /* 0x004fc800030e0621 */
[----:B------:R0:W-:Y:S04]  /*1e050*/  STL [R1+0x1060], R0 ;  /* 0x0010600001007387 */ /* 0x0001e80000100800 */
[----:B------:R-:W-:Y:S04]  /*1e060*/  STL [R1+0x1068], R81 ;  /* 0x0010685101007387 */ /* 0x000fe80000100800 */
[----:B0-----:R-:W2:Y:S04]  /*1e070*/  LDL.LU R0, [R1+0x1054] ;  /* 0x0010540001007983 */ /* 0x001ea80000300800 */
[----:B------:R0:W-:Y:S01]  /*1e080*/  STL [R1+0x1074], R80 ;  /* 0x0010745001007387 */ /* 0x0001e20000100800 */
[----:B------:R-:W-:-:S03]  /*1e090*/  IADD3 R28, P4, PT, R28, R52, RZ ;  /* 0x000000341c1c7210 */ /* 0x000fc60007f9e0ff */
[----:B0-----:R-:W2:Y:S04]  /*1e0a0*/  LDL.LU.64 R80, [R1+0xe78] ;  /* 0x000e780001507983 */ /* 0x001ea80000300a00 */
[----:B------:R0:W-:Y:S04]  /*1e0b0*/  STL [R1+0x106c], R29 ;  /* 0x00106c1d01007387 */ /* 0x0001e80000100800 */
[----:B0-----:R-:W2:Y:S04]  /*1e0c0*/  LDL.LU R29, [R1+0x104c] ;  /* 0x00104c00011d7983 */ /* 0x001ea80000300800 */
[----:B------:R-:W2:Y:S04]  /*1e0d0*/  LDL.LU.64 R82, [R1+0xe80] ;  /* 0x000e800001527983 */ /* 0x000ea80000300a00 */
[----:B------:R0:W-:Y:S04]  /*1e0e0*/  STL [R1+0x1058], R28 ;  /* 0x0010581c01007387 */ /* 0x0001e80000100800 */
[----:B0-----:R-:W2:Y:S01]  /*1e0f0*/  LDL.LU R28, [R1+0x1048] ;  /* 0x00104800011c7983 */ /* 0x001ea20000300800 */
[----:B------:R-:W-:Y:S01]  /*1e100*/  IMAD.X R84, R84, 0x1, R33, P2 ;  /* 0x0000000154547824 */ /* 0x000fe200010e0621 */
[----:B------:R-:W0:Y:S04]  /*1e110*/  SYNCS.PHASECHK.TRANS64.TRYWAIT P2, [UR4], R32 ;  /* 0x00000020ff0075a7 */ /* 0x000e280008041104 */
[----:B------:R1:W-:Y:S04]  /*1e120*/  STL [R1+0x1064], R84 ;  /* 0x0010645401007387 */ /* 0x0003e80000100800 */
[----:B------:R-:W2:Y:S01]  /*1e130*/  LDL.LU R86, [R1+0x1040] ;  /* 0x0010400001567983 */ /* 0x000ea20000300800 */
[----:B-1----:R-:W-:-:S05]  /*1e140*/  IADD3 R84, P6, PT, R26, R92, RZ ;  /* 0x0000005c1a547210 */ /* 0x002fca0007fde0ff */
[----:B------:R-:W-:Y:S01]  /*1e150*/  STL [R1+0x14], R84 ;  /* 0x0000145401007387 */ /* 0x000fe20000100800 */
[----:B------:R-:W-:Y:S02]  /*1e160*/  IMAD.X R87, R27, 0x1, R93, P6 ;  /* 0x000000011b577824 */ /* 0x000fe400030e065d */
[----:B---3--:R-:W-:-:S05]  /*1e170*/  IMAD.X R31, R31, 0x1, R33, P5 ;  /* 0x000000011f1f7824 */ /* 0x008fca00028e0621 */
[----:B------:R-:W-:Y:S01]  /*1e180*/  STL [R1+0x105c], R31 ;  /* 0x00105c1f01007387 */ /* 0x000fe20000100800 */
[----:B----4-:R-:W-:-:S05]  /*1e190*/  IADD3 R30, P5, PT, R30, R52, RZ ;  /* 0x000000341e1e7210 */ /* 0x010fca0007fbe0ff */
[----:B------:R1:W-:Y:S04]  /*1e1a0*/  STL [R1+0x1050], R30 ;  /* 0x0010501e01007387 */ /* 0x0003e80000100800 */
[----:B-1----:R-:W3:Y:S04]  /*1e1b0*/  LDL.LU R30, [R1+0x1044] ;  /* 0x00104400011e7983 */ /* 0x002ee80000300800 */
[----:B------:R-:W4:Y:S04]  /*1e1c0*/  LDL.LU.64 R84, [R1+0xe88] ;  /* 0x000e880001547983 */ /* 0x000f280000300a00 */
[----:B------:R-:W4:Y:S04]  /*1e1d0*/  LDL.LU R31, [R1+0x103c] ;  /* 0x00103c00011f7983 */ /* 0x000f280000300800 */
[----:B------:R-:W4:Y:S01]  /*1e1e0*/  LDL.LU.64 R26, [R1+0xe90] ;  /* 0x000e9000011a7983 */ /* 0x000f220000300a00 */
[----:B--2---:R-:W-:-:S03]  /*1e1f0*/  IMAD.X R0, R0, 0x1, R33, P4 ;  /* 0x0000000100007824 */ /* 0x004fc600020e0621 */
[----:B------:R1:W-:Y:S04]  /*1e200*/  STL [R1+0x10], R87 ;  /* 0x0000105701007387 */ /* 0x0003e80000100800 */
[----:B------:R2:W-:Y:S01]  /*1e210*/  STL [R1+0x1054], R0 ;  /* 0x0010540001007387 */ /* 0x0005e20000100800 */
[----:B-1----:R-:W-:-:S03]  /*1e220*/  IADD3 R87, P4, PT, R80, R92, RZ ;  /* 0x0000005c50577210 */ /* 0x002fc60007f9e0ff */
[----:B--2---:R-:W2:Y:S04]  /*1e230*/  LDL.LU R0, [R1+0x1038] ;  /* 0x0010380001007983 */ /* 0x004ea80000300800 */
[----:B------:R-:W-:Y:S01]  /*1e240*/  STL [R1+0x1c], R87 ;  /* 0x00001c5701007387 */ /* 0x000fe20000100800 */
[----:B------:R-:W-:-:S05]  /*1e250*/  IMAD.X R29, R29, 0x1, R33, P5 ;  /* 0x000000011d1d7824 */ /* 0x000fca00028e0621 */
[----:B------:R1:W-:Y:S02]  /*1e260*/  STL [R1+0x104c], R29 ;  /* 0x00104c1d01007387 */ /* 0x0003e40000100800 */
[----:B-1----:R-:W-:Y:S02]  /*1e270*/  IADD3 R29, P5, PT, R82, R92, RZ ;  /* 0x0000005c521d7210 */ /* 0x002fe40007fbe0ff */
[----:B------:R-:W-:-:S05]  /*1e280*/  IADD3 R28, P6, PT, R28, R52, RZ ;  /* 0x000000341c1c7210 */ /* 0x000fca0007fde0ff */
[----:B------:R1:W-:Y:S04]  /*1e290*/  STL [R1+0x1048], R28 ;  /* 0x0010481c01007387 */ /* 0x0003e80000100800 */
[----:B------:R0:W-:Y:S04]  /*1e2a0*/  STL [R1+0x24], R29 ;  /* 0x0000241d01007387 */ /* 0x0001e80000100800 */
[----:B-1----:R-:W2:Y:S01]  /*1e2b0*/  LDL.LU R28, [R1+0x1030] ;  /* 0x00103000011c7983 */ /* 0x002ea20000300800 */
[----:B------:R-:W-:Y:S02]  /*1e2c0*/  IADD3.X R87, PT, PT, R81, R93, RZ, P4, !PT ;  /* 0x0000005d51577210 */ /* 0x000fe400027fe4ff */
[----:B------:R-:W-:Y:S01]  /*1e2d0*/  IADD3 R86, P4, PT, R86, R52, RZ ;  /* 0x0000003456567210 */ /* 0x000fe20007f9e0ff */
[----:B------:R1:W5:Y:S01]  /*1e2e0*/  LDL.LU.64 R80, [R1+0x1e28] ;  /* 0x001e280001507983 */ /* 0x0003620000300a00 */
[----:B------:R-:W-:-:S03]  /*1e2f0*/  IMAD.X R88, R83, 0x1, R93, P5 ;  /* 0x0000000153587824 */ /* 0x000fc600028e065d */
[----:B0-----:R-:W2:Y:S04]  /*1e300*/  LDL.LU R29, [R1+0x1034] ;  /* 0x00103400011d7983 */ /* 0x001ea80000300800 */
[----:B------:R-:W-:Y:S04]  /*1e310*/  STL [R1+0x18], R87 ;  /* 0x0000185701007387 */ /* 0x000fe80000100800 */
[----:B------:R0:W-:Y:S04]  /*1e320*/  STL [R1+0x1040], R86 ;  /* 0x0010405601007387 */ /* 0x0001e80000100800 */
[----:B0-----:R-:W2:Y:S04]  /*1e330*/  LDL.LU R86, [R1+0x102c] ;  /* 0x00102c0001567983 */ /* 0x001ea80000300800 */
[----:B------:R1:W5:Y:S04]  /*1e340*/  LDL.LU.64 R82, [R1+0x1e20] ;  /* 0x001e200001527983 */ /* 0x0003680000300a00 */
[----:B------:R-:W2:Y:S04]  /*1e350*/  LDL.LU R87, [R1+0x1028] ;  /* 0x0010280001577983 */ /* 0x000ea80000300800 */
[----:B------:R4:W-:Y:S01]  /*1e360*/  STL [R1+0x20], R88 ;  /* 0x0000205801007387 */ /* 0x0009e20000100800 */
[----:B---3--:R-:W-:Y:S01]  /*1e370*/  IMAD.X R30, R30, 0x1, R33, P6 ;  /* 0x000000011e1e7824 */ /* 0x008fe200030e0621 */
[----:B----4-:R-:W-:-:S04]  /*1e380*/  IADD3 R88, P5, PT, R84, R92, RZ ;  /* 0x0000005c54587210 */ /* 0x010fc80007fbe0ff */
[----:B------:R0:W-:Y:S01]  /*1e390*/  STL [R1+0x1044], R30 ;  /* 0x0010441e01007387 */ /* 0x0001e20000100800 */
[----:B------:R-:W-:-:S03]  /*1e3a0*/  IMAD.X R31, R31, 0x1, R33, P4 ;  /* 0x000000011f1f7824 */ /* 0x000fc600020e0621 */
[----:B0-----:R-:W3:Y:S04]  /*1e3b0*/  LDL.LU R30, [R1+0x1020] ;  /* 0x00102000011e7983 */ /* 0x001ee80000300800 */
[----:B------:R0:W-:Y:S04]  /*1e3c0*/  STL [R1+0x2c], R88 ;  /* 0x00002c5801007387 */ /* 0x0001e80000100800 */
[----:B------:R4:W-:Y:S01]  /*1e3d0*/  STL [R1+0x103c], R31 ;  /* 0x00103c1f01007387 */ /* 0x0009e20000100800 */
[----:B0-----:R-:W-:Y:S02]  /*1e3e0*/  IADD3 R88, P6, PT, R26, R92, RZ ;  /* 0x0000005c1a587210 */ /* 0x001fe40007fde0ff */
[----:B--2---:R-:W-:Y:S01]  /*1e3f0*/  IADD3 R0, P4, PT, R0, R52, RZ ;  /* 0x0000003400007210 */ /* 0x004fe20007f9e0ff */
[----:B----4-:R-:W2:Y:S04]  /*1e400*/  LDL.LU R31, [R1+0x1024] ;  /* 0x00102400011f7983 */ /* 0x010ea80000300800 */
[----:B------:R-:W-:Y:S04]  /*1e410*/  STL [R1+0x34], R88 ;  /* 0x0000345801007387 */ /* 0x000fe80000100800 */
[----:B------:R0:W-:Y:S02]  /*1e420*/  STL [R1+0x1038], R0 ;  /* 0x0010380001007387 */ /* 0x0001e40000100800 */
[----:B0-----:R-:W-:-:S02]  /*1e430*/  IMAD.X R0, R85, 0x1, R93, P5 ;  /* 0x0000000155007824 */ /* 0x001fc400028e065d */
[----:B------:R1:W5:Y:S04]  /*1e440*/  LDL.LU.64 R84, [R1+0x1e18] ;  /* 0x001e180001547983 */ /* 0x0003680000300a00 */
[----:B------:R-:W4:Y:S04]  /*1e450*/  LDL.LU R88, [R1+0x101c] ;  /* 0x00101c0001587983 */ /* 0x000f280000300800 */
[----:B------:R0:W-:Y:S04]  /*1e460*/  STL [R1+0x28], R0 ;  /* 0x0000280001007387 */ /* 0x0001e80000100800 */
[----:B0-----:R-:W2:Y:S01]  /*1e470*/  LDL.LU R0, [R1+0x1018] ;  /* 0x0010180001007983 */ /* 0x001ea20000300800 */
[----:B------:R-:W-:-:S05]  /*1e480*/  IADD3 R28, P5, PT, R28, R52, RZ ;  /* 0x000000341c1c7210 */ /* 0x000fca0007fbe0ff */
[----:B------:R0:W-:Y:S02]  /*1e490*/  STL [R1+0x1030], R28 ;  /* 0x0010301c01007387 */ /* 0x0001e40000100800 */
[----:B0-----:R-:W-:Y:S02]  /*1e4a0*/  IMAD.X R28, R27, 0x1, R93, P6 ;  /* 0x000000011b1c7824 */ /* 0x001fe400030e065d */
[----:B------:R-:W2:Y:S04]  /*1e4b0*/  LDL.LU.64 R26, [R1+0x1e10] ;  /* 0x001e1000011a7983 */ /* 0x000ea80000300a00 */
[----:B------:R0:W-:Y:S04]  /*1e4c0*/  STL [R1+0x30], R28 ;  /* 0x0000301c01007387 */ /* 0x0001e80000100800 */
[----:B0-----:R-:W4:Y:S01]  /*1e4d0*/  LDL.LU R28, [R1+0x1e08] ;  /* 0x001e0800011c7983 */ /* 0x001f220000300800 */
[----:B------:R-:W-:-:S02]  /*1e4e0*/  IMAD.X R29, R29, 0x1, R33, P4 ;  /* 0x000000011d1d7824 */ /* 0x000fc400020e0621 */
[----:B------:R-:W-:-:S03]  /*1e4f0*/  IMAD.X R86, R86, 0x1, R33, P5 ;  /* 0x0000000156567824 */ /* 0x000fc600028e0621 */
[----:B------:R2:W-:Y:S01]  /*1e500*/  STL [R1+0x1034], R29 ;  /* 0x0010341d01007387 */ /* 0x0005e20000100800 */
[----:B------:R-:W-:Y:S02]  /*1e510*/  IADD3 R87, P5, PT, R87, R52, RZ ;  /* 0x0000003457577210 */ /* 0x000fe40007fbe0ff */
[----:B--2---:R-:W-:-:S05]  /*1e520*/  IADD3 R29, P4, PT, R26, R92, RZ ;  /* 0x0000005c1a1d7210 */ /* 0x004fca0007f9e0ff */
[----:B------:R0:W-:Y:S01]  /*1e530*/  STL [R1+0x38], R29 ;  /* 0x0000381d01007387 */ /* 0x0001e20000100800 */
[----:B------:R-:W-:Y:S01]  /*1e540*/  IMAD.X R26, R27, 0x1, R93, P4 ;  /* 0x000000011b1a7824 */ /* 0x000fe200020e065d */
[----:B---3--:R-:W-:Y:S02]  /*1e550*/  IADD3 R30, P4, PT, R30, R52, RZ ;  /* 0x000000341e1e7210 */ /* 0x008fe40007f9e0ff */
[----:B0-----:R-:W2:Y:S04]  /*1e560*/  LDL.LU R29, [R1+0x1e04] ;  /* 0x001e0400011d7983 */ /* 0x001ea80000300800 */
[----:B------:R4:W-:Y:S02]  /*1e570*/  STL [R1+0x102c], R86 ;  /* 0x00102c5601007387 */ /* 0x0009e40000100800 */
[----:B----4-:R-:W-:-:S05]  /*1e580*/  IADD3 R86, P6, PT, R28, R92, RZ ;  /* 0x0000005c1c567210 */ /* 0x010fca0007fde0ff */
[----:B------:R0:W-:Y:S04]  /*1e590*/  STL [R1+0x3c], R86 ;  /* 0x00003c5601007387 */ /* 0x0001e80000100800 */
[----:B0-----:R1:W5:Y:S04]  /*1e5a0*/  LDL.LU R86, [R1+0x1e00] ;  /* 0x001e000001567983 */ /* 0x0013680000300800 */
[----:B------:R0:W-:Y:S04]  /*1e5b0*/  STL [R1+0x1028], R87 ;  /* 0x0010285701007387 */ /* 0x0001e80000100800 */
[----:B0-----:R1:W5:Y:S04]  /*1e5c0*/  LDL.LU R87, [R1+0x1dfc] ;  /* 0x001dfc0001577983 */ /* 0x0013680000300800 */
[----:B------:R-:W3:Y:S04]  /*1e5d0*/  LDL.LU R27, [R1+0x100c] ;  /* 0x00100c00011b7983 */ /* 0x000ee80000300800 */
[----:B------:R0:W-:Y:S04]  /*1e5e0*/  STL [R1+0x1020], R30 ;  /* 0x0010201e01007387 */ /* 0x0001e80000100800 */
[----:B0-----:R-:W4:Y:S01]  /*1e5f0*/  LDL.LU R30, [R1+0x1df8] ;  /* 0x001df800011e7983 */ /* 0x001f220000300800 */
[----:B------:R-:W-:-:S02]  /*1e600*/  IMAD.X R31, R31, 0x1, R33, P5 ;  /* 0x000000011f1f7824 */ /* 0x000fc400028e0621 */
[----:B--2---:R-:W-:Y:S02]  /*1e610*/  IMAD.X R28, R29, 0x1, R93, P6 ;  /* 0x000000011d1c7824 */ /* 0x004fe400030e065d */
[----:B------:R-:W2:Y:S04]  /*1e620*/  LDL.LU R29, [R1+0x1014] ;  /* 0x00101400011d7983 */ /* 0x000ea80000300800 */
[----:B------:R0:W-:Y:S04]  /*1e630*/  STL [R1+0x1024], R31 ;  /* 0x0010241f01007387 */ /* 0x0001e80000100800 */
[----:B0-----:R-:W3:Y:S01]  /*1e640*/  LDL.LU R31, [R1+0x1df4] ;  /* 0x001df400011f7983 */ /* 0x001ee20000300800 */
[----:B----4-:R-:W-:-:S03]  /*1e650*/  IADD3 R30, P5, PT, R30, R92, RZ ;  /* 0x0000005c1e1e7210 */ /* 0x010fc60007fbe0ff */
[----:B------:R-:W4:Y:S01]  /*1e660*/  LDL.LU R92, [R1+0x1010] ;  /* 0x00101000015c7983 */ /* 0x000f220000300800 */
[----:B------:R-:W-:Y:S01]  /*1e670*/  IMAD.X R88, R88, 0x1, R33, P4 ;  /* 0x0000000158587824 */ /* 0x000fe200020e0621 */
[----:B------:R-:W-:-:S04]  /*1e680*/  IADD3 R0, P4, PT, R0, R52, RZ ;  /* 0x0000003400007210 */ /* 0x000fc80007f9e0ff */
[----:B------:R0:W-:Y:S04]  /*1e690*/  STL [R1+0x101c], R88 ;  /* 0x00101c5801007387 */ /* 0x0001e80000100800 */
[----:B0-----:R1:W5:Y:S04]  /*1e6a0*/  LDL.LU R88, [R1+0x1df0] ;  /* 0x001df00001587983 */ /* 0x0013680000300800 */
[----:B------:R0:W-:Y:S04]  /*1e6b0*/  STL [R1+0x1018], R0 ;  /* 0x0010180001007387 */ /* 0x0001e80000100800 */
[----:B0-----:R1:W5:Y:S01]  /*1e6c0*/  LDL.LU R0, [R1+0x1dec] ;  /* 0x001dec0001007983 */ /* 0x0013620000300800 */
[----:B--2---:R-:W-:-:S02]  /*1e6d0*/  IMAD.X R29, R29, 0x1, R33, P4 ;  /* 0x000000011d1d7824 */ /* 0x004fc400020e0621 */
[----:B---3--:R-:W-:Y:S01]  /*1e6e0*/  IMAD.X R31, R31, 0x1, R93, P5 ;  /* 0x000000011f1f7824 */ /* 0x008fe200028e065d */
[----:B----4-:R-:W-:-:S05]  /*1e6f0*/  IADD3 R92, P6, PT, R92, R52, RZ ;  /* 0x000000345c5c7210 */ /* 0x010fca0007fde0ff */
[----:B------:R-:W-:Y:S01]  /*1e700*/  IMAD.X R27, R27, 0x1, R33, P6 ;  /* 0x000000011b1b7824 */ /* 0x000fe200030e0621 */
[----:B------:R1:W-:Y:S04]  /*1e710*/  STL [R1+0x1010], R92 ;  /* 0x0010105c01007387 */ /* 0x0003e80000100800 */
[----:B------:R1:W-:Y:S04]  /*1e720*/  STL [R1+0x100c], R27 ;  /* 0x00100c1b01007387 */ /* 0x0003e80000100800 */
[----:B------:R1:W-:Y:S01]  /*1e730*/  STL [R1+0x1014], R29 ;  /* 0x0010141d01007387 */ /* 0x0003e20000100800 */
[----:B------:R-:W-:Y:S05]  /*1e740*/  @!P2 BRA `(.L_x_8) ;  /* 0x000001b40054a947 */ /* 0x000fea0003800000 */
.L_x_16:
[----:B------:R-:W-:Y:S04]  /*1e750*/  STL [R1+0x2118], R52 ;  /* 0x0021183401007387 */ /* 0x000fe80000100800 */
        /* <DEDUP_REMOVED lines=329> */
[----:B------:R0:W-:Y:S04]  /*1fbf0*/  STL [R1+0x20f8], R31 ;  /* 0x0020f81f01007387 */ /* 0x0001e80000100800 */
[----:B0-----:R-:W2:Y:S01]  /*1fc00*/  LDL.LU R31, [R1+0xfa8] ;  /* 0x000fa800011f7983 */ /* 0x001ea20000300800 */
[----:B------:R-:W-:-:S03]  /*1fc10*/  PRMT R52, RZ, 0x7610, R52 ;  /* 0x00007610ff347816 */ /* 0x000fc60000000034 */
[----:B------:R-:W-:Y:S04]  /*1fc20*/  STL.64 [R1+0x20f0], R90 ;  /* 0x0020f05a01007387 */ /* 0x000fe80000100a00 */
[----:B------:R-:W-:Y:S04]  /*1fc30*/  STL [R1+0x20e8], R11 ;  /* 0x0020e80b01007387 */ /* 0x000fe80000100800 */
[----:B------:R-:W-:Y:S04]  /*1fc40*/  STL.64 [R1+0x20e0], R6 ;  /* 0x0020e00601007387 */ /* 0x000fe80000100a00 */
[----:B------:R-:W-:Y:S04]  /*1fc50*/  STL [R1+0x20d8], R89 ;  /* 0x0020d85901007387 */ /* 0x000fe80000100800 */
[----:B------:R0:W-:Y:S04]  /*1fc60*/  STL.64 [R1+0x20d0], R4 ;  /* 0x0020d00401007387 */ /* 0x0001e80000100a00 */
[----:B------:R-:W-:Y:S01]  /*1fc70*/  STL [R1+0x20c8], R19 ;  /* 0x0020c81301007387 */ /* 0x000fe20000100800 */
[----:B------:R-:W-:-:S02]  /*1fc80*/  PRMT R33, RZ, 0x7610, R33 ;  /* 0x00007610ff217816 */ /* 0x000fc40000000021 */
[----:B------:R-:W-:Y:S01]  /*1fc90*/  PRMT R32, RZ, 0x7610, R32 ;  /* 0x00007610ff207816 */ /* 0x000fe20000000020 */
[----:B------:R-:W-:Y:S01]  /*1fca0*/  STL.64 [R1+0x20c0], R2 ;  /* 0x0020c00201007387 */ /* 0x000fe20000100a00 */
[----:B-1----:R-:W-:Y:S02]  /*1fcb0*/  PRMT R29, RZ, 0x7610, R29 ;  /* 0x00007610ff1d7816 */ /* 0x002fe4000000001d */
[----:B------:R-:W-:Y:S01]  /*1fcc0*/  PRMT R27, RZ, 0x7610, R27 ;  /* 0x00007610ff1b7816 */ /* 0x000fe2000000001b */
[----:B------:R-:W-:Y:S01]  /*1fcd0*/  STL [R1+0x20bc], R15 ;  /* 0x0020bc0f01007387 */ /* 0x000fe20000100800 */
[----:B------:R-:W-:Y:S02]  /*1fce0*/  PRMT R26, RZ, 0x7610, R26 ;  /* 0x00007610ff1a7816 */ /* 0x000fe4000000001a */
[----:B------:R-:W-:Y:S01]  /*1fcf0*/  PRMT R28, RZ, 0x7610, R28 ;  /* 0x00007610ff1c7816 */ /* 0x000fe2000000001c */
[----:B------:R-:W-:Y:S01]  /*1fd00*/  STL [R1+0x20b8], R14 ;  /* 0x0020b80e01007387 */ /* 0x000fe20000100800 */
[----:B------:R-:W-:-:S02]  /*1fd10*/  PRMT R30, RZ, 0x7610, R30 ;  /* 0x00007610ff1e7816 */ /* 0x000fc4000000001e */
[----:B0-----:R-:W-:Y:S01]  /*1fd20*/  PRMT R5, RZ, 0x7610, R5 ;  /* 0x00007610ff057816 */ /* 0x001fe20000000005 */
[----:B------:R-:W-:Y:S01]  /*1fd30*/  STL [R1+0x20b4], R10 ;  /* 0x0020b40a01007387 */ /* 0x000fe20000100800 */
[----:B------:R-:W-:Y:S02]  /*1fd40*/  PRMT R4, RZ, 0x7610, R4 ;  /* 0x00007610ff047816 */ /* 0x000fe40000000004 */
[----:B------:R-:W-:Y:S01]  /*1fd50*/  PRMT R7, RZ, 0x7610, R7 ;  /* 0x00007610ff077816 */ /* 0x000fe20000000007 */
[----:B------:R-:W-:Y:S01]  /*1fd60*/  STL [R1+0x20b0], R13 ;  /* 0x0020b00d01007387 */ /* 0x000fe20000100800 */
[----:B------:R-:W-:-:S03]  /*1fd70*/  PRMT R6, RZ, 0x7610, R6 ;  /* 0x00007610ff067816 */ /* 0x000fc60000000006 */
[----:B------:R-:W-:Y:S04]  /*1fd80*/  STL [R1+0x20ac], R12 ;  /* 0x0020ac0c01007387 */ /* 0x000fe80000100800 */
[----:B------:R-:W-:Y:S04]  /*1fd90*/  STL [R1+0x20a8], R35 ;  /* 0x0020a82301007387 */ /* 0x000fe80000100800 */
[----:B------:R-:W-:Y:S04]  /*1fda0*/  STL.64 [R1+0x20a0], R8 ;  /* 0x0020a00801007387 */ /* 0x000fe80000100a00 */
[----:B------:R-:W-:Y:S04]  /*1fdb0*/  STL.64 [R1+0x2098], R22 ;  /* 0x0020981601007387 */ /* 0x000fe80000100a00 */
[----:B------:R-:W-:Y:S04]  /*1fdc0*/  STL [R1+0x2090], R18 ;  /* 0x0020901201007387 */ /* 0x000fe80000100800 */
        /* <DEDUP_REMOVED lines=38> */
[----:B-----5:R-:W-:Y:S04]  /*20030*/  STL [R1+0x1fc4], R84 ;  /* 0x001fc45401007387 */ /* 0x020fe80000100800 */
        /* <DEDUP_REMOVED lines=16> */
[----:B------:R-:W-:Y:S01]  /*20140*/  STL [R1+0x1f80], R0 ;  /* 0x001f800001007387 */ /* 0x000fe20000100800 */
[----:B--2---:R-:W-:-:S05]  /*20150*/  VIADD R31, R31, 0x1 ;  /* 0x000000011f1f7836 */ /* 0x004fca0000000000 */
[----:B------:R-:W-:Y:S04]  /*20160*/  STL [R1+0xfa8], R31 ;  /* 0x000fa81f01007387 */ /* 0x000fe80000100800 */
[----:B------:R0:W-:Y:S04]  /*20170*/  STL.S16 [R1+0x15a4], R52 ;  /* 0x0015a43401007387 */ /* 0x0001e80000100600 */
[----:B0-----:R-:W2:Y:S01]  /*20180*/  LDL.LU R52, [R1+0x2620] ;  /* 0x0026200001347983 */ /* 0x001ea20000300800 */
        /* <DEDUP_REMOVED lines=77> */
[----:B--2---:R-:W-:-:S05]  /*20660*/  PRMT R52, RZ, 0x7610, R52 ;  /* 0x00007610ff347816 */ /* 0x004fca0000000034 */
[----:B------:R0:W-:Y:S04]  /*20670*/  STL.S16 [R1+0x14a4], R52 ;  /* 0x0014a43401007387 */ /* 0x0001e80000100600 */
[----:B0-----:R-:W2:Y:S02]  /*20680*/  LDL.LU R52, [R1+0x261c] ;  /* 0x00261c0001347983 */ /* 0x001ea40000300800 */
        /* <DEDUP_REMOVED lines=962> */
[----:B0-----:R-:W2:Y:S04]  /*242b0*/  LDL.LU R52, [R1+0x2118] ;  /* 0x0021180001347983 */ /* 0x001ea80000300800 */
[----:B------:R0:W-:Y:S04]  /*242c0*/  STL.S16 [R1+0x10bc], R33 ;  /* 0x0010bc2101007387 */ /* 0x0001e80000100600 */
[----:B0-----:R-:W3:Y:S04]  /*242d0*/  LDL.LU R33, [R1+0x2114] ;  /* 0x0021140001217983 */ /* 0x001ee80000300800 */
[----:B------:R0:W-:Y:S04]  /*242e0*/  STL.S16 [R1+0x10b8], R32 ;  /* 0x0010b82001007387 */ /* 0x0001e80000100600 */
[----:B0-----:R-:W4:Y:S04]  /*242f0*/  LDL.LU R32, [R1+0x2110] ;  /* 0x0021100001207983 */ /* 0x001f280000300800 */
[----:B------:R0:W-:Y:S04]  /*24300*/  STL.S16 [R1+0x10b4], R29 ;  /* 0x0010b41d01007387 */ /* 0x0001e80000100600 */
[----:B0-----:R-:W3:Y:S04]  /*24310*/  LDL.LU R29, [R1+0x210c] ;  /* 0x00210c00011d7983 */ /* 0x001ee80000300800 */
[----:B------:R0:W-:Y:S04]  /*24320*/  STL.S16 [R1+0x10b0], R27 ;  /* 0x0010b01b01007387 */ /* 0x0001e80000100600 */
[----:B0-----:R-:W3:Y:S04]  /*24330*/  LDL.LU R27, [R1+0x2108] ;  /* 0x00210800011b7983 */ /* 0x001ee80000300800 */
[----:B------:R0:W-:Y:S04]  /*24340*/  STL.S16 [R1+0x10ac], R26 ;  /* 0x0010ac1a01007387 */ /* 0x0001e80000100600 */
[----:B0-----:R-:W4:Y:S04]  /*24350*/  LDL.LU R26, [R1+0x2104] ;  /* 0x00210400011a7983 */ /* 0x001f280000300800 */
[----:B------:R0:W-:Y:S04]  /*24360*/  STL.S16 [R1+0x10a8], R28 ;  /* 0x0010a81c01007387 */ /* 0x0001e80000100600 */
[----:B0-----:R-:W4:Y:S04]  /*24370*/  LDL.LU R28, [R1+0x2100] ;  /* 0x00210000011c7983 */ /* 0x001f280000300800 */
[----:B------:R0:W-:Y:S04]  /*24380*/  STL.S16 [R1+0x10a4], R30 ;  /* 0x0010a41e01007387 */ /* 0x0001e80000100600 */
[----:B0-----:R-:W4:Y:S01]  /*24390*/  LDL.LU R30, [R1+0x20fc] ;  /* 0x0020fc00011e7983 */ /* 0x001f220000300800 */
[----:B--2---:R-:W-:-:S05]  /*243a0*/  PRMT R52, RZ, 0x7610, R52 ;  /* 0x00007610ff347816 */ /* 0x004fca0000000034 */
[----:B------:R0:W-:Y:S04]  /*243b0*/  STL.S16 [R1+0x10a0], R52 ;  /* 0x0010a03401007387 */ /* 0x0001e80000100600 */
[----:B------:R1:W-:Y:S04]  /*243c0*/  STL.S16 [R1+0x109c], R22 ;  /* 0x00109c1601007387 */ /* 0x0003e80000100600 */
[----:B------:R2:W-:Y:S01]  /*243d0*/  STL.S16 [R1+0x1098], R8 ;  /* 0x0010980801007387 */ /* 0x0005e20000100600 */
[----:B0-----:R-:W0:Y:S03]  /*243e0*/  LDC R52, c[0x0][0x3a0] ;  /* 0x0000e800ff347b82 */ /* 0x001e260000000800 */
[----:B-1----:R-:W4:Y:S04]  /*243f0*/  LDL.LU R22, [R1+0x1cac] ;  /* 0x001cac0001167983 */ /* 0x002f280000300800 */
[----:B------:R1:W-:Y:S04]  /*24400*/  STL.S16 [R1+0x15e0], R3 ;  /* 0x0015e00301007387 */ /* 0x0003e80000100600 */
[----:B--2---:R-:W2:Y:S04]  /*24410*/  LDL.LU R8, [R1+0x1cbc] ;  /* 0x001cbc0001087983 */ /* 0x004ea80000300800 */
[----:B------:R1:W-:Y:S04]  /*24420*/  STL.S16 [R1+0x15dc], R2 ;  /* 0x0015dc0201007387 */ /* 0x0003e80000100600 */
[----:B-1----:R-:W2:Y:S04]  /*24430*/  LDL.LU R3, [R1+0x38] ;  /* 0x0000380001037983 */ /* 0x002ea80000300800 */
[----:B------:R-:W2:Y:S01]  /*24440*/  LDL.LU R2, [R1+0x3c] ;  /* 0x00003c0001027983 */ /* 0x000ea20000300800 */
[----:B0-----:R-:W-:-:S03]  /*24450*/  IMAD R52, R31, -0x80, R52 ;  /* 0xffffff801f347824 */ /* 0x001fc600078e0234 */
[----:B------:R-:W2:Y:S01]  /*24460*/  LDL.LU R31, [R1+0x20f8] ;  /* 0x0020f800011f7983 */ /* 0x000ea20000300800 */
[----:B---3--:R-:W-:Y:S02]  /*24470*/  PRMT R33, RZ, 0x7610, R33 ;  /* 0x00007610ff217816 */ /* 0x008fe40000000021 */
[----:B----4-:R-:W-:Y:S02]  /*24480*/  PRMT R32, RZ, 0x7610, R32 ;  /* 0x00007610ff207816 */ /* 0x010fe40000000020 */
[C---:B------:R-:W-:Y:S02]  /*24490*/  ISETP.GT.AND P6, PT, R52.reuse, RZ, PT ;  /* 0x000000ff3400720c */ /* 0x040fe40003fc4270 */
[----:B------:R-:W-:Y:S02]  /*244a0*/  PRMT R29, RZ, 0x7610, R29 ;  /* 0x00007610ff1d7816 */ /* 0x000fe4000000001d */
[----:B------:R-:W-:Y:S01]  /*244b0*/  PRMT R27, RZ, 0x7610, R27 ;  /* 0x00007610ff1b7816 */ /* 0x000fe2000000001b */
[----:B------:R-:W-:Y:S04]  /*244c0*/  STL.S16 [R1+0x15d8], R33 ;  /* 0x0015d82101007387 */ /* 0x000fe80000100600 */
[----:B------:R-:W-:Y:S04]  /*244d0*/  STL.S16 [R1+0x15d4], R32 ;  /* 0x0015d42001007387 */ /* 0x000fe80000100600 */
[----:B------:R-:W-:Y:S01]  /*244e0*/  STL.S16 [R1+0x15d0], R29 ;  /* 0x0015d01d01007387 */ /* 0x000fe20000100600 */
[----:B------:R-:W-:-:S03]  /*244f0*/  ISETP.GT.AND P5, PT, R52, 0x1, PT ;  /* 0x000000013400780c */ /* 0x000fc60003fa4270 */
[----:B------:R0:W-:Y:S04]  /*24500*/  STL.S16 [R1+0x15cc], R27 ;  /* 0x0015cc1b01007387 */ /* 0x0001e80000100600 */
[----:B------:R-:W-:Y:S04]  /*24510*/  STL.S16 [R1+0x15c8], R25 ;  /* 0x0015c81901007387 */ /* 0x000fe80000100600 */
[----:B------:R-:W-:Y:S01]  /*24520*/  STL.S16 [R1+0x15c4], R24 ;  /* 0x0015c41801007387 */ /* 0x000fe20000100600 */
[C---:B------:R-:W-:Y:S02]  /*24530*/  ISETP.GT.AND P4, PT, R52.reuse, 0x2, PT ;  /* 0x000000023400780c */ /* 0x040fe40003f84270 */
[----:B------:R-:W-:-:S02]  /*24540*/  ISETP.GT.AND P2, PT, R52, 0x3, PT ;  /* 0x000000033400780c */ /* 0x000fc40003f44270 */
[----:B------:R-:W-:Y:S02]  /*24550*/  PRMT R93, RZ, 0x7610, R93 ;  /* 0x00007610ff5d7816 */ /* 0x000fe4000000005d */
[----:B------:R-:W-:Y:S02]  /*24560*/  PRMT R92, RZ, 0x7610, R92 ;  /* 0x00007610ff5c7816 */ /* 0x000fe4000000005c */
[----:B------:R-:W-:Y:S01]  /*24570*/  PRMT R0, RZ, 0x7610, R0 ;  /* 0x00007610ff007816 */ /* 0x000fe20000000000 */
[----:B0-----:R-:W-:Y:S02]  /*24580*/  IMAD.MOV.U32 R27, RZ, RZ, R26 ;  /* 0x000000ffff1b7224 */ /* 0x001fe400078e001a */
[----:B------:R-:W-:Y:S02]  /*24590*/  IMAD.MOV.U32 R29, RZ, RZ, R28 ;  /* 0x000000ffff1d7224 */ /* 0x000fe400078e001c */
[----:B------:R-:W-:Y:S02]  /*245a0*/  IMAD.MOV.U32 R33, RZ, RZ, R22 ;  /* 0x000000ffff217224 */ /* 0x000fe400078e0016 */
[----:B--2---:R-:W-:-:S05]  /*245b0*/  IMAD.MOV.U32 R32, RZ, RZ, R8 ;  /* 0x000000ffff207224 */ /* 0x004fca00078e0008 */
[----:B------:R-:W2:Y:S01]  /*245c0*/  @P6 LDG.E.U16 R4, desc[UR6][R32.64] ;  /* 0x0000000620046981 */ /* 0x000ea2000c1e1500 */
[----:B------:R-:W-:Y:S02]  /*245d0*/  IMAD.MOV.U32 R26, RZ, RZ, R3 ;  /* 0x000000ffff1a7224 */ /* 0x000fe400078e0003 */
[----:B------:R-:W-:-:S03]  /*245e0*/  IMAD.MOV.U32 R28, RZ, RZ, R2 ;  /* 0x000000ffff1c7224 */ /* 0x000fc600078e0002 */
[----:B------:R-:W3:Y:S04]  /*245f0*/  @P6 LDG.E.U16 R7, desc[UR6][R26.64] ;  /* 0x000000061a076981 */ /* 0x000ee8000c1e1500 */
[----:B------:R-:W4:Y:S04]  /*24600*/  @P6 LDG.E.U16 R6, desc[UR6][R28.64] ;  /* 0x000000061c066981 */ /* 0x000f28000c1e1500 */
[----:B------:R-:W2:Y:S04]  /*24610*/  @P6 LDG.E.U16 R5, desc[UR6][R30.64] ;  /* 0x000000061e056981 */ /* 0x000ea8000c1e1500 */
[----:B------:R-:W-:Y:S04]  /*24620*/  STL [R1+0x1df0], R32 ;  /* 0x001df02001007387 */ /* 0x000fe80000100800 */
[----:B------:R0:W-:Y:S04]  /*24630*/  STL [R1+0x1ee0], R32 ;  /* 0x001ee02001007387 */ /* 0x0001e80000100800 */
[----:B------:R-:W-:Y:S04]  /*24640*/  STL [R1+0x1dec], R33 ;  /* 0x001dec2101007387 */ /* 0x000fe80000100800 */
[----:B------:R1:W-:Y:S04]  /*24650*/  STL [R1+0x1ee4], R33 ;  /* 0x001ee42101007387 */ /* 0x0003e80000100800 */
[----:B0-----:R-:W3:Y:S04]  /*24660*/  LDL R32, [R1+0x15a4] ;  /* 0x0015a40001207983 */ /* 0x001ee80000100800 */
[----:B------:R-:W-:Y:S04]  /*24670*/  STL [R1+0x1df8], R30 ;  /* 0x001df81e01007387 */ /* 0x000fe80000100800 */
[----:B------:R-:W-:Y:S04]  /*24680*/  STL [R1+0x1ee8], R30 ;  /* 0x001ee81e01007387 */ /* 0x000fe80000100800 */
[----:B------:R-:W-:Y:S04]  /*24690*/  STL [R1+0x1df4], R31 ;  /* 0x001df41f01007387 */ /* 0x000fe80000100800 */
[----:B------:R-:W-:Y:S04]  /*246a0*/  STL [R1+0x1eec], R31 ;  /* 0x001eec1f01007387 */ /* 0x000fe80000100800 */
[----:B------:R-:W4:Y:S04]  /*246b0*/  LDL.LU R24, [R1+0x1c] ;  /* 0x00001c0001187983 */ /* 0x000f280000300800 */
[----:B------:R-:W-:Y:S04]  /*246c0*/  STL [R1+0x1e00], R28 ;  /* 0x001e001c01007387 */ /* 0x000fe80000100800 */
[----:B------:R-:W-:Y:S04]  /*246d0*/  STL [R1+0x1ef0], R28 ;  /* 0x001ef01c01007387 */ /* 0x000fe80000100800 */
[----:B------:R-:W-:Y:S04]  /*246e0*/  STL [R1+0x1dfc], R29 ;  /* 0x001dfc1d01007387 */ /* 0x000fe80000100800 */
[----:B------:R0:W-:Y:S04]  /*246f0*/  STL [R1+0x1ef4], R29 ;  /* 0x001ef41d01007387 */ /* 0x0001e80000100800 */
[----:B------:R-:W4:Y:S04]  /*24700*/  LDL.LU R25, [R1+0x18] ;  /* 0x0000180001197983 */ /* 0x000f280000300800 */
[----:B-1----:R-:W4:Y:S04]  /*24710*/  LDL.LU R33, [R1+0x24] ;  /* 0x0000240001217983 */ /* 0x002f280000300800 */
[----:B0-----:R-:W4:Y:S04]  /*24720*/  LDL.LU R29, [R1+0x28] ;  /* 0x00002800011d7983 */ /* 0x001f280000300800 */
[----:B------:R-:W4:Y:S04]  /*24730*/  LDL.LU R28, [R1+0x2c] ;  /* 0x00002c00011c7983 */ /* 0x000f280000300800 */
[----:B------:R-:W4:Y:S04]  /*24740*/  LDL.LU R31, [R1+0x30] ;  /* 0x00003000011f7983 */ /* 0x000f280000300800 */
[----:B------:R-:W4:Y:S04]  /*24750*/  LDL.LU R30, [R1+0x34] ;  /* 0x00003400011e7983 */ /* 0x000f280000300800 */
[----:B--2---:R0:W-:Y:S04]  /*24760*/  STL [R1+0x15b0], R5 ;  /* 0x0015b00501007387 */ /* 0x0041e80000100800 */
[----:B0-----:R-:W2:Y:S04]  /*24770*/  LDL.LU R5, [R1+0x4] ;  /* 0x0000040001057983 */ /* 0x001ea80000300800 */
[----:B------:R0:W-:Y:S04]  /*24780*/  STL [R1+0x15b4], R4 ;  /* 0x0015b40401007387 */ /* 0x0001e80000100800 */
[----:B0-----:R-:W2:Y:S04]  /*24790*/  LDL.LU R4, [R1+0x114] ;  /* 0x0001140001047983 */ /* 0x001ea80000300800 */
[----:B---3--:R0:W-:Y:S04]  /*247a0*/  STL [R1+0x15a8], R7 ;  /* 0x0015a80701007387 */ /* 0x0081e80000100800 */
[----:B----4-:R-:W3:Y:S04]  /*247b0*/  @P5 LDG.E.U16 R91, desc[UR6][R24.64] ;  /* 0x00000006185b5981 */ /* 0x010ee8000c1e1500 */
[----:B0-----:R-:W4:Y:S04]  /*247c0*/  LDL.LU R7, [R1+0x8] ;  /* 0x0000080001077983 */ /* 0x001f280000300800 */
[----:B------:R0:W-:Y:S04]  /*247d0*/  STL [R1+0x15ac], R6 ;  /* 0x0015ac0601007387 */ /* 0x0001e80000100800 */
[----:B------:R-:W3:Y:S04]  /*247e0*/  @P5 LDG.E.U16 R32, desc[UR6][R30.64] ;  /* 0x000000061e205981 */ /* 0x000ee8000c1e1500 */
[----:B------:R-:W3:Y:S04]  /*247f0*/  @P5 LDG.E.U16 R23, desc[UR6][R28.64] ;  /* 0x000000061c175981 */ /* 0x000ee8000c1e1500 */
[----:B0-----:R-:W4:Y:S04]  /*24800*/  LDL.LU R6, [R1+0x118] ;  /* 0x0001180001067983 */ /* 0x001f280000300800 */
[----:B------:R-:W3:Y:S04]  /*24810*/  LDL.LU R22, [R1+0xc] ;  /* 0x00000c0001167983 */ /* 0x000ee80000300800 */
[----:B------:R-:W3:Y:S04]  /*24820*/  LDL.LU R8, [R1+0x11c] ;  /* 0x00011c0001087983 */ /* 0x000ee80000300800 */
[----:B------:R-:W3:Y:S04]  /*24830*/  LDL.LU R3, [R1+0x10] ;  /* 0x0000100001037983 */ /* 0x000ee80000300800 */
[----:B------:R-:W3:Y:S04]  /*24840*/  LDL.LU R2, [R1+0x14] ;  /* 0x0000140001027983 */ /* 0x000ee80000300800 */
[----:B------:R-:W-:Y:S04]  /*24850*/  STL [R1+0x1e08], R26 ;  /* 0x001e081a01007387 */ /* 0x000fe80000100800 */
[----:B------:R0:W-:Y:S04]  /*24860*/  STL [R1+0x1ef8], R26 ;  /* 0x001ef81a01007387 */ /* 0x0001e80000100800 */
[----:B0-----:R-:W3:Y:S04]  /*24870*/  LDL.LU R26, [R1+0x20] ;  /* 0x00002000011a7983 */ /* 0x001ee80000300800 */
[----:B------:R-:W-:Y:S04]  /*24880*/  STL [R1+0x1e04], R27 ;  /* 0x001e041b01007387 */ /* 0x000fe80000100800 */
[----:B------:R3:W-:Y:S04]  /*24890*/  STL [R1+0x1efc], R27 ;  /* 0x001efc1b01007387 */ /* 0x0007e80000100800 */
[----:B--2---:R-:W2:Y:S04]  /*248a0*/  @P4 LDG.E.U16 R19, desc[UR6][R4.64] ;  /* 0x0000000604134981 */ /* 0x004ea8000c1e1500 */
[----:B----4-:R-:W4:Y:S01]  /*248b0*/  @P4 LDG.E.U16 R89, desc[UR6][R6.64] ;  /* 0x0000000606594981 */ /* 0x010f22000c1e1500 */
[----:B---3--:R-:W-:-:S02]  /*248c0*/  IMAD.MOV.U32 R27, RZ, RZ, R26 ;  /* 0x000000ffff1b7224 */ /* 0x008fc400078e001a */
[----:B------:R-:W-:-:S05]  /*248d0*/  IMAD.MOV.U32 R26, RZ, RZ, R33 ;  /* 0x000000ffff1a7224 */ /* 0x000fca00078e0021 */
[----:B------:R-:W3:Y:S04]  /*248e0*/  @P5 LDG.E.U16 R90, desc[UR6][R26.64] ;  /* 0x000000061a5a5981 */ /* 0x000ee8000c1e1500 */
[----:B------:R-:W-:Y:S04]  /*248f0*/  STL.64 [R1+0xe78], R24 ;  /* 0x000e781801007387 */ /* 0x000fe80000100a00 */
[----:B------:R-:W-:Y:S04]  /*24900*/  STL.64 [R1+0xe80], R26 ;  /* 0x000e801a01007387 */ /* 0x000fe80000100a00 */
[----:B------:R-:W-:Y:S04]  /*24910*/  STL.64 [R1+0xe88], R28 ;  /* 0x000e881c01007387 */ /* 0x000fe80000100a00 */
[----:B------:R-:W-:Y:S04]  /*24920*/  STL.64 [R1+0xe90], R30 ;  /* 0x000e901e01007387 */ /* 0x000fe80000100a00 */
[----:B------:R-:W-:Y:S04]  /*24930*/  @P5 STL [R1+0x15a4], R32 ;  /* 0x0015a42001005387 */ /* 0x000fe80000100800 */
[----:B------:R0:W-:Y:S02]  /*24940*/  STL [R1+0x1598], R91 ;  /* 0x0015985b01007387 */ /* 0x0001e40000100800 */
[----:B0-----:R-:W-:-:S02]  /*24950*/  IMAD.MOV.U32 R91, RZ, RZ, R22 ;  /* 0x000000ffff5b7224 */ /* 0x001fc400078e0016 */
[----:B------:R-:W-:Y:S01]  /*24960*/  IMAD.MOV.U32 R22, RZ, RZ, R2 ;  /* 0x000000ffff167224 */ /* 0x000fe200078e0002 */
[----:B---3--:R-:W-:Y:S04]  /*24970*/  STL [R1+0x159c], R90 ;  /* 0x00159c5a01007387 */ /* 0x008fe80000100800 */
[----:B------:R0:W-:Y:S02]  /*24980*/  STL [R1+0x15a0], R23 ;  /* 0x0015a01701007387 */ /* 0x0001e40000100800 */
[----:B0-----:R-:W-:-:S05]  /*24990*/  IMAD.MOV.U32 R23, RZ, RZ, R3 ;  /* 0x000000ffff177224 */ /* 0x001fca00078e0003 */
[----:B------:R-:W3:Y:S01]  /*249a0*/  @P4 LDG.E.U16 R9, desc[UR6][R22.64] ;  /* 0x0000000616094981 */ /* 0x000ee2000c1e1500 */
[----:B------:R-:W-:-:S03]  /*249b0*/  IMAD.MOV.U32 R90, RZ, RZ, R8 ;  /* 0x000000ffff5a7224 */ /* 0x000fc600078e0008 */
[----:B------:R-:W-:Y:S04]  /*249c0*/  STL.64 [R1+0xe58], R4 ;  /* 0x000e580401007387 */ /* 0x000fe80000100a00 */
[----:B------:R-:W-:Y:S04]  /*249d0*/  STL.64 [R1+0xe60], R6 ;  /* 0x000e600601007387 */ /* 0x000fe80000100a00 */
[----:B------:R-:W-:Y:S04]  /*249e0*/  STL.64 [R1+0xe68], R90 ;  /* 0x000e685a01007387 */ /* 0x000fe80000100a00 */
[----:B------:R0:W-:Y:S04]  /*249f0*/  STL.64 [R1+0xe70], R22 ;  /* 0x000e701601007387 */ /* 0x0001e80000100a00 */
[----:B------:R-:W2:Y:S04]  /*24a00*/  LDL.LU R29, [R1+0xf4] ;  /* 0x0000f400011d7983 */ /* 0x000ea80000300800 */
[----:B------:R-:W2:Y:S04]  /*24a10*/  LDL.LU R28, [R1+0xf8] ;  /* 0x0000f800011c7983 */ /* 0x000ea80000300800 */
[----:B------:R-:W4:Y:S04]  /*24a20*/  LDL.LU R31, [R1+0xfc] ;  /* 0x0000fc00011f7983 */ /* 0x000f280000300800 */
[----:B------:R-:W4:Y:S04]  /*24a30*/  LDL.LU R30, [R1+0x100] ;  /* 0x00010000011e7983 */ /* 0x000f280000300800 */
[----:B------:R-:W4:Y:S04]  /*24a40*/  LDL.LU R33, [R1+0x104] ;  /* 0x0001040001217983 */ /* 0x000f280000300800 */
[----:B------:R-:W4:Y:S04]  /*24a50*/  LDL.LU R32, [R1+0x108] ;  /* 0x0001080001207983 */ /* 0x000f280000300800 */
[----:B------:R-:W4:Y:S04]  /*24a60*/  LDL.LU R3, [R1+0x10c] ;  /* 0x00010c0001037983 */ /* 0x000f280000300800 */
[----:B------:R-:W4:Y:S04]  /*24a70*/  LDL.LU R2, [R1+0x110] ;  /* 0x0001100001027983 */ /* 0x000f280000300800 */
[----:B------:R-:W4:Y:S04]  /*24a80*/  @P4 LDG.E.U16 R11, desc[UR6][R90.64] ;  /* 0x000000065a0b4981 */ /* 0x000f28000c1e1500 */
[----:B------:R-:W4:Y:S04]  /*24a90*/  LDL.LU R27, [R1+0xd4] ;  /* 0x0000d400011b7983 */ /* 0x000f280000300800 */
[----:B------:R-:W4:Y:S04]  /*24aa0*/  LDL.LU R26, [R1+0xd8] ;  /* 0x0000d800011a7983 */ /* 0x000f280000300800 */
[----:B------:R-:W4:Y:S04]  /*24ab0*/  LDL.LU R25, [R1+0xdc] ;  /* 0x0000dc0001197983 */ /* 0x000f280000300800 */
[----:B------:R-:W4:Y:S04]  /*24ac0*/  LDL.LU R24, [R1+0xe0] ;  /* 0x0000e00001187983 */ /* 0x000f280000300800 */
[----:B0-----:R-:W4:Y:S04]  /*24ad0*/  LDL.LU R23, [R1+0xe4] ;  /* 0x0000e40001177983 */ /* 0x001f280000300800 */
[----:B------:R-:W4:Y:S04]  /*24ae0*/  LDL.LU R22, [R1+0xe8] ;  /* 0x0000e80001167983 */ /* 0x000f280000300800 */
[----:B---3--:R0:W-:Y:S01]  /*24af0*/  STL [R1+0x1594], R9 ;  /* 0x0015940901007387 */ /* 0x0081e20000100800 */
[----:B------:R-:W-:-:S03]  /*24b00*/  ISETP.GT.AND P6, PT, R52, 0x4, PT ;  /* 0x000000043400780c */ /* 0x000fc60003fc4270 */
[----:B--2---:R-:W2:Y:S04]  /*24b10*/  @P2 LDG.E.U16 R47, desc[UR6][R28.64] ;  /* 0x000000061c2f2981 */ /* 0x004ea8000c1e1500 */
[----:B0-----:R-:W3:Y:S04]  /*24b20*/  LDL.LU R9, [R1+0xec] ;  /* 0x0000ec0001097983 */ /* 0x001ee80000300800 */
[----:B------:R-:W2:Y:S04]  /*24b30*/  LDL.LU R8, [R1+0xf0] ;  /* 0x0000f00001087983 */ /* 0x000ea80000300800 */
[----:B------:R-:W2:Y:S04]  /*24b40*/  LDL.LU.64 R90, [R1+0x20f0] ;  /* 0x0020f000015a7983 */ /* 0x000ea80000300a00 */
[----:B----4-:R-:W4:Y:S04]  /*24b50*/  @P2 LDG.E.U16 R14, desc[UR6][R32.64] ;  /* 0x00000006200e2981 */ /* 0x010f28000c1e1500 */
[----:B------:R-:W4:Y:S04]  /*24b60*/  @P2 LDG.E.U16 R15, desc[UR6][R2.64] ;  /* 0x00000006020f2981 */ /* 0x000f28000c1e1500 */
[----:B------:R0:W-:Y:S04]  /*24b70*/  STL [R1+0x1590], R11 ;  /* 0x0015900b01007387 */ /* 0x0001e80000100800 */
[----:B------:R1:W4:Y:S04]  /*24b80*/  @P2 LDG.E.U16 R46, desc[UR6][R30.64] ;  /* 0x000000061e2e2981 */ /* 0x000328000c1e1500 */
[----:B------:R-:W4:Y:S04]  /*24b90*/  @P6 LDG.E.U16 R35, desc[UR6][R26.64] ;  /* 0x000000061a236981 */ /* 0x000f28000c1e1500 */
[----:B0-----:R-:W4:Y:S04]  /*24ba0*/  LDL.LU R11, [R1+0x20e8] ;  /* 0x0020e800010b7983 */ /* 0x001f280000300800 */
[----:B------:R-:W4:Y:S04]  /*24bb0*/  LDL.LU.64 R6, [R1+0x20e0] ;  /* 0x0020e00001067983 */ /* 0x000f280000300a00 */
[----:B------:R0:W-:Y:S04]  /*24bc0*/  STL [R1+0x158c], R89 ;  /* 0x00158c5901007387 */ /* 0x0001e80000100800 */
[----:B0-----:R-:W4:Y:S04]  /*24bd0*/  LDL.LU R89, [R1+0x20d8] ;  /* 0x0020d80001597983 */ /* 0x001f280000300800 */
[----:B------:R-:W4:Y:S04]  /*24be0*/  LDL.LU.64 R4, [R1+0x20d0] ;  /* 0x0020d00001047983 */ /* 0x000f280000300a00 */
[----:B------:R0:W-:Y:S04]  /*24bf0*/  STL [R1+0x1588], R19 ;  /* 0x0015881301007387 */ /* 0x0001e80000100800 */
[----:B0-----:R-:W4:Y:S04]  /*24c00*/  LDL.LU R19, [R1+0x20c8] ;  /* 0x0020c80001137983 */ /* 0x001f280000300800 */
[----:B------:R-:W-:Y:S04]  /*24c10*/  STL.64 [R1+0xe38], R28 ;  /* 0x000e381c01007387 */ /* 0x000fe80000100a00 */
[----:B------:R1:W-:Y:S04]  /*24c20*/  STL.64 [R1+0xe40], R30 ;  /* 0x000e401e01007387 */ /* 0x0003e80000100a00 */
[----:B------:R3:W-:Y:S01]  /*24c30*/  STL.64 [R1+0xe48], R32 ;  /* 0x000e482001007387 */ /* 0x0007e20000100a00 */
[----:B-1----:R-:W-:Y:S01]  /*24c40*/  MOV R30, R22 ;  /* 0x00000016001e7202 */ /* 0x002fe20000000f00 */
[----:B------:R-:W-:-:S02]  /*24c50*/  IMAD.MOV.U32 R31, RZ, RZ, R23 ;  /* 0x000000ffff1f7224 */ /* 0x000fc400078e0017 */
[----:B------:R-:W-:Y:S02]  /*24c60*/  IMAD.MOV.U32 R28, RZ, RZ, R24 ;  /* 0x000000ffff1c7224 */ /* 0x000fe400078e0018 */
[----:B------:R-:W-:Y:S01]  /*24c70*/  IMAD.MOV.U32 R29, RZ, RZ, R25 ;  /* 0x000000ffff1d7224 */ /* 0x000fe200078e0019 */
[----:B------:R-:W4:Y:S04]  /*24c80*/  @P6 LDG.E.U16 R13, desc[UR6][R30.64] ;  /* 0x000000061e0d6981 */ /* 0x000f28000c1e1500 */
[----:B------:R-:W4:Y:S01]  /*24c90*/  @P6 LDG.E.U16 R12, desc[UR6][R28.64] ;  /* 0x000000061c0c6981 */ /* 0x000f22000c1e1500 */
[----:B---3--:R-:W-:Y:S02]  /*24ca0*/  IMAD.MOV.U32 R33, RZ, RZ, R9 ;  /* 0x000000ffff217224 */ /* 0x008fe400078e0009 */
[----:B--2---:R-:W-:-:S05]  /*24cb0*/  IMAD.MOV.U32 R32, RZ, RZ, R8 ;  /* 0x000000ffff207224 */ /* 0x004fca00078e0008 */
[----:B------:R-:W2:Y:S04]  /*24cc0*/  @P6 LDG.E.U16 R10, desc[UR6][R32.64] ;  /* 0x00000006200a6981 */ /* 0x000ea8000c1e1500 */
[----:B------:R0:W-:Y:S04]  /*24cd0*/  STL.64 [R1+0xe50], R2 ;  /* 0x000e500201007387 */ /* 0x0001e80000100a00 */
[----:B0-----:R-:W3:Y:S04]  /*24ce0*/  LDL.LU.64 R2, [R1+0x20c0] ;  /* 0x0020c00001027983 */ /* 0x001ee80000300a00 */
[----:B----4-:R0:W-:Y:S04]  /*24cf0*/  STL [R1+0x1584], R15 ;  /* 0x0015840f01007387 */ /* 0x0101e80000100800 */
[----:B0-----:R-:W4:Y:S04]  /*24d00*/  LDL.LU R15, [R1+0x20bc] ;  /* 0x0020bc00010f7983 */ /* 0x001f280000300800 */
[----:B------:R0:W-:Y:S04]  /*24d10*/  STL [R1+0x1580], R14 ;  /* 0x0015800e01007387 */ /* 0x0001e80000100800 */
[----:B0-----:R-:W3:Y:S04]  /*24d20*/  LDL.LU R14, [R1+0x20b8] ;  /* 0x0020b800010e7983 */ /* 0x001ee80000300800 */
[----:B------:R-:W-:Y:S04]  /*24d30*/  STL.64 [R1+0xe18], R26 ;  /* 0x000e181a01007387 */ /* 0x000fe80000100a00 */
[----:B------:R-:W-:Y:S04]  /*24d40*/  STL.64 [R1+0xe20], R28 ;  /* 0x000e201c01007387 */ /* 0x000fe80000100a00 */
[----:B------:R-:W-:Y:S04]  /*24d50*/  STL.64 [R1+0xe28], R30 ;  /* 0x000e281e01007387 */ /* 0x000fe80000100a00 */
[----:B------:R-:W-:Y:S04]  /*24d60*/  STL.64 [R1+0xe30], R32 ;  /* 0x000e302001007387 */ /* 0x000fe80000100a00 */
[----:B------:R0:W-:Y:S04]  /*24d70*/  STL [R1+0x1578], R47 ;  /* 0x0015782f01007387 */ /* 0x0001e80000100800 */
[----:B0-----:R-:W3:Y:S04]  /*24d80*/  LDL.LU R47, [R1+0xb4] ;  /* 0x0000b400012f7983 */ /* 0x001ee80000300800 */
[----:B------:R0:W-:Y:S04]  /*24d90*/  STL [R1+0x157c], R46 ;  /* 0x00157c2e01007387 */ /* 0x0001e80000100800 */
[----:B0-----:R-:W3:Y:S04]  /*24da0*/  LDL.LU R46, [R1+0xb8] ;  /* 0x0000b800012e7983 */ /* 0x001ee80000300800 */
[----:B------:R-:W3:Y:S04]  /*24db0*/  LDL.LU R25, [R1+0xbc] ;  /* 0x0000bc0001197983 */ /* 0x000ee80000300800 */
[----:B------:R-:W3:Y:S04]  /*24dc0*/  LDL.LU R24, [R1+0xc0] ;  /* 0x0000c00001187983 */ /* 0x000ee80000300800 */
[----:B------:R-:W4:Y:S04]  /*24dd0*/  LDL.LU R23, [R1+0xc4] ;  /* 0x0000c40001177983 */ /* 0x000f280000300800 */
[----:B------:R-:W4:Y:S04]  /*24de0*/  LDL.LU R22, [R1+0xc8] ;  /* 0x0000c80001167983 */ /* 0x000f280000300800 */
[----:B------:R-:W4:Y:S04]  /*24df0*/  LDL.LU R9, [R1+0xcc] ;  /* 0x0000cc0001097983 */ /* 0x000f280000300800 */
[----:B------:R-:W4:Y:S04]  /*24e00*/  LDL.LU R8, [R1+0xd0] ;  /* 0x0000d00001087983 */ /* 0x000f280000300800 */
[----:B--2---:R0:W-:Y:S04]  /*24e10*/  STL [R1+0x1574], R10 ;  /* 0x0015740a01007387 */ /* 0x0041e80000100800 */
[----:B0-----:R-:W2:Y:S04]  /*24e20*/  LDL.LU R10, [R1+0x20b4] ;  /* 0x0020b400010a7983 */ /* 0x001ea80000300800 */
[----:B------:R0:W-:Y:S04]  /*24e30*/  STL [R1+0x1570], R13 ;  /* 0x0015700d01007387 */ /* 0x0001e80000100800 */
[----:B0-----:R-:W2:Y:S04]  /*24e40*/  LDL.LU R13, [R1+0x20b0] ;  /* 0x0020b000010d7983 */ /* 0x001ea80000300800 */
[----:B------:R0:W-:Y:S04]  /*24e50*/  STL [R1+0x156c], R12 ;  /* 0x00156c0c01007387 */ /* 0x0001e80000100800 */
[----:B0-----:R-:W2:Y:S04]  /*24e60*/  LDL.LU R12, [R1+0x20ac] ;  /* 0x0020ac00010c7983 */ /* 0x001ea80000300800 */
[----:B------:R0:W-:Y:S04]  /*24e70*/  STL [R1+0x1568], R35 ;  /* 0x0015682301007387 */ /* 0x0001e80000100800 */
        /* <DEDUP_REMOVED lines=8> */
[----:B------:R-:W2:Y:S01]  /*24f00*/  LDL.LU R32, [R1+0xb0] ;  /* 0x0000b00001207983 */ /* 0x000ea20000300800 */
[----:B------:R-:W-:-:S02]  /*24f10*/  ISETP.GT.AND P5, PT, R52, 0x5, PT ;  /* 0x000000053400780c */ /* 0x000fc40003fa4270 */
[----:B------:R-:W-:-:S11]  /*24f20*/  ISETP.GT.AND P4, PT, R52, 0x6, PT ;  /* 0x000000063400780c */ /* 0x000fd60003f84270 */
[----:B---3--:R-:W3:Y:S04]  /*24f30*/  @P5 LDG.E.U16 R17, desc[UR6][R24.64] ;  /* 0x0000000618115981 */ /* 0x008ee8000c1e1500 */
[----:B----4-:R-:W4:Y:S04]  /*24f40*/  @P5 LDG.E.U16 R16, desc[UR6][R22.64] ;  /* 0x0000000616105981 */ /* 0x010f28000c1e1500 */
[----:B------:R-:W-:Y:S04]  /*24f50*/  STL.64 [R1+0xdf8], R46 ;  /* 0x000df82e01007387 */ /* 0x000fe80000100a00 */
[----:B------:R-:W3:Y:S01]  /*24f60*/  @P5 LDG.E.U16 R36, desc[UR6][R8.64] ;  /* 0x0000000608245981 */ /* 0x000ee2000c1e1500 */
[----:B------:R-:W-:-:S03]  /*24f70*/  ISETP.GT.AND P2, PT, R52, 0x7, PT ;  /* 0x000000073400780c */ /* 0x000fc60003f44270 */
[----:B------:R-:W3:Y:S04]  /*24f80*/  @P5 LDG.E.U16 R37, desc[UR6][R46.64] ;  /* 0x000000062e255981 */ /* 0x000ee8000c1e1500 */
[----:B--2---:R-:W2:Y:S04]  /*24f90*/  @P4 LDG.E.U16 R39, desc[UR6][R26.64] ;  /* 0x000000061a274981 */ /* 0x004ea8000c1e1500 */
[----:B------:R-:W2:Y:S04]  /*24fa0*/  @P4 LDG.E.U16 R38, desc[UR6][R30.64] ;  /* 0x000000061e264981 */ /* 0x000ea8000c1e1500 */
[----:B------:R-:W2:Y:S04]  /*24fb0*/  @P4 LDG.E.U16 R21, desc[UR6][R28.64] ;  /* 0x000000061c154981 */ /* 0x000ea8000c1e1500 */
[----:B------:R-:W2:Y:S04]  /*24fc0*/  @P4 LDG.E.U16 R20, desc[UR6][R32.64] ;  /* 0x0000000620144981 */ /* 0x000ea8000c1e1500 */
[----:B------:R-:W-:Y:S04]  /*24fd0*/  STL.64 [R1+0xe00], R24 ;  /* 0x000e001801007387 */ /* 0x000fe80000100a00 */
[----:B------:R-:W-:Y:S04]  /*24fe0*/  STL.64 [R1+0xe08], R22 ;  /* 0x000e081601007387 */ /* 0x000fe80000100a00 */
[----:B------:R0:W-:Y:S04]  /*24ff0*/  STL.64 [R1+0xe10], R8 ;  /* 0x000e100801007387 */ /* 0x0001e80000100a00 */
[----:B0-----:R-:W2:Y:S04]  /*25000*/  LDL.LU.64 R8, [R1+0x20a0] ;  /* 0x0020a00001087983 */ /* 0x001ea80000300a00 */
[----:B------:R-:W2:Y:S04]  /*25010*/  LDL.LU.64 R22, [R1+0x2098] ;  /* 0x0020980001167983 */ /* 0x000ea80000300a00 */
[----:B------:R-:W2:Y:S04]  /*25020*/  LDL.LU R25, [R1+0x74] ;  /* 0x0000740001197983 */ /* 0x000ea80000300800 */
[----:B------:R-:W2:Y:S04]  /*25030*/  LDL.LU R24, [R1+0x78] ;  /* 0x0000780001187983 */ /* 0x000ea80000300800 */
[----:B---3--:R0:W-:Y:S04]  /*25040*/  STL [R1+0x155c], R17 ;  /* 0x00155c1101007387 */ /* 0x0081e80000100800 */
[----:B0-----:R-:W3:Y:S04]  /*25050*/  LDL.LU R17, [R1+0x7c] ;  /* 0x00007c0001117983 */ /* 0x001ee80000300800 */
[----:B----4-:R0:W-:Y:S04]  /*25060*/  STL [R1+0x1560], R16 ;  /* 0x0015601001007387 */ /* 0x0101e80000100800 */
[----:B0-----:R-:W3:Y:S04]  /*25070*/  LDL.LU R16, [R1+0x80] ;  /* 0x0000800001107983 */ /* 0x001ee80000300800 */
[----:B------:R-:W-:Y:S04]  /*25080*/  STL.64 [R1+0xdd8], R26 ;  /* 0x000dd81a01007387 */ /* 0x000fe80000100a00 */
[----:B------:R-:W-:Y:S04]  /*25090*/  STL.64 [R1+0xde0], R30 ;  /* 0x000de01e01007387 */ /* 0x000fe80000100a00 */
[----:B------:R-:W-:Y:S04]  /*250a0*/  STL.64 [R1+0xde8], R28 ;  /* 0x000de81c01007387 */ /* 0x000fe80000100a00 */
[----:B------:R-:W-:Y:S04]  /*250b0*/  STL.64 [R1+0xdf0], R32 ;  /* 0x000df02001007387 */ /* 0x000fe80000100a00 */
[----:B--2---:R0:W-:Y:S04]  /*250c0*/  STL [R1+0x1550], R21 ;  /* 0x0015501501007387 */ /* 0x0041e80000100800 */
[----:B0-----:R-:W2:Y:S04]  /*250d0*/  LDL.LU R21, [R1+0x84] ;  /* 0x0000840001157983 */ /* 0x001ea80000300800 */
[----:B------:R0:W-:Y:S04]  /*250e0*/  STL [R1+0x1554], R20 ;  /* 0x0015541401007387 */ /* 0x0001e80000100800 */
[----:B0-----:R-:W2:Y:S04]  /*250f0*/  LDL.LU R20, [R1+0x88] ;  /* 0x0000880001147983 */ /* 0x001ea80000300800 */
[----:B------:R-:W4:Y:S04]  /*25100*/  LDL.LU R29, [R1+0x8c] ;  /* 0x00008c00011d7983 */ /* 0x000f280000300800 */
[----:B------:R-:W4:Y:S04]  /*25110*/  LDL.LU R28, [R1+0x90] ;  /* 0x00009000011c7983 */ /* 0x000f280000300800 */
[----:B------:R0:W-:Y:S04]  /*25120*/  STL [R1+0x1548], R39 ;  /* 0x0015482701007387 */ /* 0x0001e80000100800 */
[----:B------:R-:W-:Y:S04]  /*25130*/  STL [R1+0x1564], R36 ;  /* 0x0015642401007387 */ /* 0x000fe80000100800 */
[----:B------:R1:W-:Y:S04]  /*25140*/  STL [R1+0x154c], R38 ;  /* 0x00154c2601007387 */ /* 0x0003e80000100800 */
[----:B------:R-:W4:Y:S04]  /*25150*/  LDL.LU R27, [R1+0x54] ;  /* 0x00005400011b7983 */ /* 0x000f280000300800 */
[----:B------:R-:W4:Y:S01]  /*25160*/  LDL.LU R26, [R1+0x58] ;  /* 0x00005800011a7983 */ /* 0x000f220000300800 */
[----:B0-----:R-:W-:-:S02]  /*25170*/  IMAD.MOV.U32 R39, RZ, RZ, R25 ;  /* 0x000000ffff277224 */ /* 0x001fc400078e0019 */
[----:B-1----:R-:W-:Y:S01]  /*25180*/  IMAD.MOV.U32 R38, RZ, RZ, R24 ;  /* 0x000000ffff267224 */ /* 0x002fe200078e0018 */
[----:B---3--:R-:W3:Y:S04]  /*25190*/  @P2 LDG.E.U16 R34, desc[UR6][R16.64] ;  /* 0x0000000610222981 */ /* 0x008ee8000c1e1500 */
[----:B--2---:R-:W2:Y:S04]  /*251a0*/  @P2 LDG.E.U16 R43, desc[UR6][R20.64] ;  /* 0x00000006142b2981 */ /* 0x004ea8000c1e1500 */
[----:B----4-:R-:W4:Y:S04]  /*251b0*/  @P2 LDG.E.U16 R18, desc[UR6][R28.64] ;  /* 0x000000061c122981 */ /* 0x010f28000c1e1500 */
[----:B------:R-:W-:Y:S04]  /*251c0*/  STL.64 [R1+0xdb8], R38 ;  /* 0x000db82601007387 */ /* 0x000fe80000100a00 */
[----:B------:R-:W-:Y:S04]  /*251d0*/  STL.64 [R1+0xdc0], R16 ;  /* 0x000dc01001007387 */ /* 0x000fe80000100a00 */
[----:B------:R-:W2:Y:S04]  /*251e0*/  LDL.LU R47, [R1+0x5c] ;  /* 0x00005c00012f7983 */ /* 0x000ea80000300800 */
[----:B------:R-:W2:Y:S04]  /*251f0*/  LDL.LU R46, [R1+0x60] ;  /* 0x00006000012e7983 */ /* 0x000ea80000300800 */
[----:B------:R-:W3:Y:S04]  /*25200*/  LDL.LU R25, [R1+0x64] ;  /* 0x0000640001197983 */ /* 0x000ee80000300800 */
[----:B------:R0:W-:Y:S04]  /*25210*/  STL [R1+0x1558], R37 ;  /* 0x0015582501007387 */ /* 0x0001e80000100800 */
[----:B------:R-:W3:Y:S04]  /*25220*/  LDL.LU R24, [R1+0x68] ;  /* 0x0000680001187983 */ /* 0x000ee80000300800 */
[----:B------:R-:W3:Y:S04]  /*25230*/  @P2 LDG.E.U16 R51, desc[UR6][R38.64] ;  /* 0x0000000626332981 */ /* 0x000ee8000c1e1500 */
[----:B0-----:R-:W3:Y:S04]  /*25240*/  LDL.LU R37, [R1+0x6c] ;  /* 0x00006c0001257983 */ /* 0x001ee80000300800 */
[----:B------:R-:W3:Y:S04]  /*25250*/  LDL.LU R36, [R1+0x70] ;  /* 0x0000700001247983 */ /* 0x000ee80000300800 */
[----:B------:R-:W-:Y:S01]  /*25260*/  STL.64 [R1+0xdd0], R28 ;  /* 0x000dd01c01007387 */ /* 0x000fe20000100a00 */
[----:B------:R-:W-:-:S02]  /*25270*/  ISETP.GT.AND P6, PT, R52, 0x8, PT ;  /* 0x000000083400780c */ /* 0x000fc40003fc4270 */
[----:B------:R-:W-:-:S11]  /*25280*/  ISETP.GT.AND P5, PT, R52, 0x9, PT ;  /* 0x000000093400780c */ /* 0x000fd60003fa4270 */
[----:B------:R0:W3:Y:S04]  /*25290*/  @P6 LDG.E.U16 R44, desc[UR6][R26.64] ;  /* 0x000000061a2c6981 */ /* 0x0000e8000c1e1500 */
[----:B----4-:R1:W-:Y:S04]  /*252a0*/  STL [R1+0x171c], R18 ;  /* 0x00171c1201007387 */ /* 0x0103e80000100800 */
[----:B--2---:R-:W2:Y:S04]  /*252b0*/  @P6 LDG.E.U16 R41, desc[UR6][R46.64] ;  /* 0x000000062e296981 */ /* 0x004ea8000c1e1500 */
[----:B---3--:R-:W3:Y:S04]  /*252c0*/  @P6 LDG.E.U16 R45, desc[UR6][R24.64] ;  /* 0x00000006182d6981 */ /* 0x008ee8000c1e1500 */
[----:B-1----:R-:W4:Y:S04]  /*252d0*/  LDL.LU R18, [R1+0x2090] ;  /* 0x0020900001127983 */ /* 0x002f280000300800 */
[----:B------:R-:W2:Y:S04]  /*252e0*/  LDL.LU R29, [R1] ;  /* 0x00000000011d7983 */ /* 0x000ea80000300800 */
[----:B------:R1:W-:Y:S04]  /*252f0*/  STL.64 [R1+0xdc8], R20 ;  /* 0x000dc81401007387 */ /* 0x0003e80000100a00 */
[----:B------:R-:W2:Y:S04]  /*25300*/  LDL.LU R28, [R1+0x40] ;  /* 0x00004000011c7983 */ /* 0x000ea80000300800 */
[----:B------:R-:W3:Y:S04]  /*25310*/  LDL.LU R31, [R1+0x44] ;  /* 0x00004400011f7983 */ /* 0x000ee80000300800 */
[----:B------:R-:W3:Y:S04]  /*25320*/  LDL.LU R30, [R1+0x48] ;  /* 0x00004800011e7983 */ /* 0x000ee80000300800 */
[----:B------:R-:W4:Y:S04]  /*25330*/  LDL.LU R33, [R1+0x4c] ;  /* 0x00004c0001217983 */ /* 0x000f280000300800 */
[----:B------:R-:W4:Y:S04]  /*25340*/  LDL.LU R32, [R1+0x50] ;  /* 0x0000500001207983 */ /* 0x000f280000300800 */
[----:B------:R-:W4:Y:S04]  /*25350*/  @P6 LDG.E.U16 R42, desc[UR6][R36.64] ;  /* 0x00000006242a6981 */ /* 0x000f28000c1e1500 */
[----:B-1----:R-:W4:Y:S04]  /*25360*/  LDL.LU.64 R20, [R1+0x2088] ;  /* 0x0020880001147983 */ /* 0x002f280000300a00 */
[----:B------:R1:W-:Y:S04]  /*25370*/  STL [R1+0x1718], R43 ;  /* 0x0017182b01007387 */ /* 0x0003e80000100800 */
[----:B-1----:R-:W4:Y:S04]  /*25380*/  LDL.LU R43, [R1+0x2080] ;  /* 0x00208000012b7983 */ /* 0x002f280000300800 */
[----:B------:R-:W4:Y:S04]  /*25390*/  LDL.LU.64 R16, [R1+0x2078] ;  /* 0x0020780001107983 */ /* 0x000f280000300a00 */
[----:B------:R1:W-:Y:S04]  /*253a0*/  STL [R1+0x1714], R34 ;  /* 0x0017142201007387 */ /* 0x0003e80000100800 */
[----:B-1----:R-:W4:Y:S04]  /*253b0*/  LDL.LU R34, [R1+0x2070] ;  /* 0x0020700001227983 */ /* 0x002f280000300800 */
[----:B------:R-:W4:Y:S04]  /*253c0*/  LDL.LU.64 R38, [R1+0x2068] ;  /* 0x0020680001267983 */ /* 0x000f280000300a00 */
[----:B------:R1:W-:Y:S04]  /*253d0*/  STL [R1+0x1710], R51 ;  /* 0x0017103301007387 */ /* 0x0003e80000100800 */
[----:B-1----:R-:W4:Y:S04]  /*253e0*/  LDL.LU R51, [R1+0x2060] ;  /* 0x0020600001337983 */ /* 0x002f280000300800 */
[----:B------:R0:W-:Y:S02]  /*253f0*/  STL.64 [R1+0xd98], R26 ;  /* 0x000d981a01007387 */ /* 0x0001e40000100a00 */
[----:B0-----:R-:W-:-:S02]  /*25400*/  IMAD.MOV.U32 R26, RZ, RZ, R91 ;  /* 0x000000ffff1a7224 */ /* 0x001fc400078e005b */
[----:B------:R-:W-:-:S05]  /*25410*/  IMAD.MOV.U32 R27, RZ, RZ, R90 ;  /* 0x000000ffff1b7224 */ /* 0x000fca00078e005a */
[----:B------:R-:W4:Y:S04]  /*25420*/  @P5 LDG.E.U16 R55, desc[UR6][R26.64] ;  /* 0x000000061a375981 */ /* 0x000f28000c1e1500 */
[----:B--2---:R-:W2:Y:S04]  /*25430*/  @P5 LDG.E.U16 R56, desc[UR6][R28.64] ;  /* 0x000000061c385981 */ /* 0x004ea8000c1e1500 */
[----:B---3--:R-:W3:Y:S04]  /*25440*/  @P5 LDG.E.U16 R60, desc[UR6][R30.64] ;  /* 0x000000061e3c5981 */ /* 0x008ee8000c1e1500 */
[----:B----4-:R0:W4:Y:S04]  /*25450*/  @P5 LDG.E.U16 R40, desc[UR6][R32.64] ;  /* 0x0000000620285981 */ /* 0x010128000c1e1500 */
[----:B------:R-:W-:Y:S04]  /*25460*/  STL.64 [R1+0xda0], R46 ;  /* 0x000da02e01007387 */ /* 0x000fe80000100a00 */
[----:B------:R-:W-:Y:S04]  /*25470*/  STL.64 [R1+0xda8], R24 ;  /* 0x000da81801007387 */ /* 0x000fe80000100a00 */
[----:B------:R1:W-:Y:S01]  /*25480*/  STL.64 [R1+0xdb0], R36 ;  /* 0x000db02401007387 */ /* 0x0003e20000100a00 */
[----:B------:R-:W-:-:S03]  /*25490*/  ISETP.GT.AND P4, PT, R52, 0xa, PT ;  /* 0x0000000a3400780c */ /* 0x000fc60003f84270 */
[----:B-1----:R-:W2:Y:S04]  /*254a0*/  LDL.LU.64 R36, [R1+0x2058] ;  /* 0x0020580001247983 */ /* 0x002ea80000300a00 */
[----:B------:R1:W-:Y:S04]  /*254b0*/  STL [R1+0x1544], R42 ;  /* 0x0015442a01007387 */ /* 0x0003e80000100800 */
[----:B-1----:R-:W2:Y:S04]  /*254c0*/  LDL.LU R42, [R1+0x2050] ;  /* 0x00205000012a7983 */ /* 0x002ea80000300800 */
[----:B------:R-:W2:Y:S04]  /*254d0*/  LDL.LU.64 R24, [R1+0x2048] ;  /* 0x0020480001187983 */ /* 0x000ea80000300a00 */
[----:B------:R1:W-:Y:S04]  /*254e0*/  STL [R1+0x1540], R45 ;  /* 0x0015402d01007387 */ /* 0x0003e80000100800 */
[----:B-1----:R-:W2:Y:S04]  /*254f0*/  LDL.LU R45, [R1+0x2040] ;  /* 0x00204000012d7983 */ /* 0x002ea80000300800 */
[----:B------:R-:W2:Y:S04]  /*25500*/  LDL.LU.64 R46, [R1+0x2038] ;  /* 0x00203800012e7983 */ /* 0x000ea80000300a00 */
[----:B------:R1:W-:Y:S04]  /*25510*/  STL [R1+0x153c], R41 ;  /* 0x00153c2901007387 */ /* 0x0003e80000100800 */
[----:B-1----:R-:W2:Y:S04]  /*25520*/  LDL.LU R41, [R1+0x2030] ;  /* 0x0020300001297983 */ /* 0x002ea80000300800 */
[----:B------:R1:W-:Y:S04]  /*25530*/  STL [R1+0x1538], R44 ;  /* 0x0015382c01007387 */ /* 0x0003e80000100800 */
[----:B-1----:R-:W2:Y:S04]  /*25540*/  LDL.LU R44, [R1+0x202c] ;  /* 0x00202c00012c7983 */ /* 0x002ea80000300800 */
[----:B------:R-:W-:Y:S04]  /*25550*/  STL.64 [R1+0xd78], R26 ;  /* 0x000d781a01007387 */ /* 0x000fe80000100a00 */
[----:B------:R-:W-:Y:S04]  /*25560*/  STL.64 [R1+0xd80], R28 ;  /* 0x000d801c01007387 */ /* 0x000fe80000100a00 */
[----:B------:R-:W-:Y:S04]  /*25570*/  STL.64 [R1+0xd88], R30 ;  /* 0x000d881e01007387 */ /* 0x000fe80000100a00 */
[----:B------:R0:W-:Y:S01]  /*25580*/  STL.64 [R1+0xd90], R32 ;  /* 0x000d902001007387 */ /* 0x0001e20000100a00 */
[----:B------:R-:W-:Y:S01]  /*25590*/  ISETP.GT.AND P2, PT, R52, 0xb, PT ;  /* 0x0000000b3400780c */ /* 0x000fe20003f44270 */
[----:B0-----:R-:W-:-:S02]  /*255a0*/  IMAD.MOV.U32 R32, RZ, RZ, R89 ;  /* 0x000000ffff207224 */ /* 0x001fc400078e0059 */
[----:B------:R-:W-:Y:S02]  /*255b0*/  IMAD.MOV.U32 R33, RZ, RZ, R2 ;  /* 0x000000ffff217224 */ /* 0x000fe400078e0002 */
[----:B------:R-:W-:Y:S02]  /*255c0*/  IMAD.MOV.U32 R30, RZ, RZ, R5 ;  /* 0x000000ffff1e7224 */ /* 0x000fe400078e0005 */
[----:B------:R-:W-:Y:S02]  /*255d0*/  IMAD.MOV.U32 R31, RZ, RZ, R3 ;  /* 0x000000ffff1f7224 */ /* 0x000fe400078e0003 */
[----:B------:R-:W-:Y:S02]  /*255e0*/  IMAD.MOV.U32 R26, RZ, RZ, R11 ;  /* 0x000000ffff1a7224 */ /* 0x000fe400078e000b */
[----:B------:R-:W-:Y:S02]  /*255f0*/  IMAD.MOV.U32 R27, RZ, RZ, R7 ;  /* 0x000000ffff1b7224 */ /* 0x000fe400078e0007 */
[----:B------:R-:W-:-:S02]  /*25600*/  IMAD.MOV.U32 R28, RZ, RZ, R6 ;  /* 0x000000ffff1c7224 */ /* 0x000fc400078e0006 */
[----:B------:R-:W-:Y:S01]  /*25610*/  IMAD.MOV.U32 R29, RZ, RZ, R4 ;  /* 0x000000ffff1d7224 */ /* 0x000fe200078e0004 */
[----:B------:R0:W2:Y:S04]  /*25620*/  @P4 LDG.E.U16 R50, desc[UR6][R32.64] ;  /* 0x0000000620324981 */ /* 0x0000a8000c1e1500 */
[----:B------:R1:W2:Y:S04]  /*25630*/  @P4 LDG.E.U16 R54, desc[UR6][R30.64] ;  /* 0x000000061e364981 */ /* 0x0002a8000c1e1500 */
[----:B------:R0:W2:Y:S04]  /*25640*/  @P4 LDG.E.U16 R49, desc[UR6][R28.64] ;  /* 0x000000061c314981 */ /* 0x0000a8000c1e1500 */
[----:B------:R0:W2:Y:S04]  /*25650*/  @P4 LDG.E.U16 R53, desc[UR6][R26.64] ;  /* 0x000000061a354981 */ /* 0x0000a8000c1e1500 */
[----:B----4-:R4:W-:Y:S04]  /*25660*/  STL [R1+0x1534], R40 ;  /* 0x0015342801007387 */ /* 0x0109e80000100800 */
[----:B----4-:R-:W4:Y:S04]  /*25670*/  LDL.LU R40, [R1+0x2028] ;  /* 0x0020280001287983 */ /* 0x010f280000300800 */
[----:B---3--:R3:W-:Y:S04]  /*25680*/  STL [R1+0x1530], R60 ;  /* 0x0015303c01007387 */ /* 0x0087e80000100800 */
[----:B---3--:R-:W3:Y:S04]  /*25690*/  LDL.LU R60, [R1+0x2024] ;  /* 0x00202400013c7983 */ /* 0x008ee80000300800 */
[----:B--2---:R2:W-:Y:S04]  /*256a0*/  STL [R1+0x152c], R56 ;  /* 0x00152c3801007387 */ /* 0x0045e80000100800 */
[----:B--2---:R-:W2:Y:S04]  /*256b0*/  LDL.LU R56, [R1+0x2020] ;  /* 0x0020200001387983 */ /* 0x004ea80000300800 */
[----:B------:R0:W-:Y:S04]  /*256c0*/  STL [R1+0x1528], R55 ;  /* 0x0015283701007387 */ /* 0x0001e80000100800 */
[----:B0-----:R-:W2:Y:S04]  /*256d0*/  LDL.LU R55, [R1+0x201c] ;  /* 0x00201c0001377983 */ /* 0x001ea80000300800 */
[----:B------:R-:W-:Y:S04]  /*256e0*/  STL.64 [R1+0xd58], R26 ;  /* 0x000d581a01007387 */ /* 0x000fe80000100a00 */
[----:B------:R-:W-:Y:S04]  /*256f0*/  STL.64 [R1+0xd60], R28 ;  /* 0x000d601c01007387 */ /* 0x000fe80000100a00 */
[----:B------:R-:W-:Y:S04]  /*25700*/  STL.64 [R1+0xd68], R30 ;  /* 0x000d681e01007387 */ /* 0x000fe80000100a00 */
[----:B------:R0:W-:Y:S02]  /*25710*/  STL.64 [R1+0xd70], R32 ;  /* 0x000d702001007387 */ /* 0x0001e40000100a00 */
[----:B0-----:R-:W-:-:S02]  /*25720*/  IMAD.MOV.U32 R32, RZ, RZ, R12 ;  /* 0x000000ffff207224 */ /* 0x001fc400078e000c */
[----:B------:R-:W-:Y:S02]  /*25730*/  IMAD.MOV.U32 R33, RZ, RZ, R8 ;  /* 0x000000ffff217224 */ /* 0x000fe400078e0008 */
[----:B-1----:R-:W-:Y:S02]  /*25740*/  IMAD.MOV.U32 R30, RZ, RZ, R13 ;  /* 0x000000ffff1e7224 */ /* 0x002fe400078e000d */
[----:B------:R-:W-:Y:S02]  /*25750*/  IMAD.MOV.U32 R31, RZ, RZ, R9 ;  /* 0x000000ffff1f7224 */ /* 0x000fe400078e0009 */
[----:B------:R-:W-:Y:S02]  /*25760*/  IMAD.MOV.U32 R28, RZ, RZ, R14 ;  /* 0x000000ffff1c7224 */ /* 0x000fe400078e000e */
[----:B------:R-:W-:Y:S01]  /*25770*/  IMAD.MOV.U32 R29, RZ, RZ, R10 ;  /* 0x000000ffff1d7224 */ /* 0x000fe200078e000a */
[----:B------:R0:W2:Y:S01]  /*25780*/  @P2 LDG.E.U16 R48, desc[UR6][R32.64] ;  /* 0x0000000620302981 */ /* 0x0000a2000c1e1500 */
[----:B------:R-:W-:-:S02]  /*25790*/  IMAD.MOV.U32 R26, RZ, RZ, R19 ;  /* 0x000000ffff1a7224 */ /* 0x000fc400078e0013 */
[----:B------:R-:W-:Y:S01]  /*257a0*/  IMAD.MOV.U32 R27, RZ, RZ, R15 ;  /* 0x000000ffff1b7224 */ /* 0x000fe200078e000f */
[----:B------:R1:W3:Y:S04]  /*257b0*/  @P2 LDG.E.U16 R68, desc[UR6][R30.64] ;  /* 0x000000061e442981 */ /* 0x0002e8000c1e1500 */
[----:B------:R-:W3:Y:S04]  /*257c0*/  @P2 LDG.E.U16 R64, desc[UR6][R28.64] ;  /* 0x000000061c402981 */ /* 0x000ee8000c1e1500 */
[----:B------:R0:W3:Y:S01]  /*257d0*/  @P2 LDG.E.U16 R63, desc[UR6][R26.64] ;  /* 0x000000061a3f2981 */ /* 0x0000e2000c1e1500 */
[----:B------:R-:W-:-:S03]  /*257e0*/  ISETP.GT.AND P6, PT, R52, 0xc, PT ;  /* 0x0000000c3400780c */ /* 0x000fc60003fc4270 */
[----:B------:R0:W-:Y:S04]  /*257f0*/  STL [R1+0x1524], R50 ;  /* 0x0015243201007387 */ /* 0x0001e80000100800 */
[----:B0-----:R-:W4:Y:S04]  /*25800*/  LDL.LU R50, [R1+0x2018] ;  /* 0x0020180001327983 */ /* 0x001f280000300800 */
[----:B------:R0:W-:Y:S04]  /*25810*/  STL [R1+0x1520], R54 ;  /* 0x0015203601007387 */ /* 0x0001e80000100800 */
[----:B0-----:R-:W4:Y:S04]  /*25820*/  LDL.LU R54, [R1+0x2014] ;  /* 0x0020140001367983 */ /* 0x001f280000300800 */
[----:B------:R0:W-:Y:S04]  /*25830*/  STL [R1+0x151c], R49 ;  /* 0x00151c3101007387 */ /* 0x0001e80000100800 */
[----:B0-----:R-:W4:Y:S04]  /*25840*/  LDL.LU R49, [R1+0x2010] ;  /* 0x0020100001317983 */ /* 0x001f280000300800 */
[----:B------:R0:W-:Y:S01]  /*25850*/  STL [R1+0x1518], R53 ;  /* 0x0015183501007387 */ /* 0x0001e20000100800 */
[----:B------:R-:W-:-:S03]  /*25860*/  ISETP.GT.AND P5, PT, R52, 0xd, PT ;  /* 0x0000000d3400780c */ /* 0x000fc60003fa4270 */
[----:B0-----:R-:W4:Y:S04]  /*25870*/  LDL.LU R53, [R1+0x200c] ;  /* 0x00200c0001357983 */ /* 0x001f280000300800 */
[----:B------:R-:W-:Y:S04]  /*25880*/  STL.64 [R1+0xd38], R26 ;  /* 0x000d381a01007387 */ /* 0x000fe80000100a00 */
[----:B------:R-:W-:Y:S04]  /*25890*/  STL.64 [R1+0xd40], R28 ;  /* 0x000d401c01007387 */ /* 0x000fe80000100a00 */
[----:B------:R-:W-:Y:S04]  /*258a0*/  STL.64 [R1+0xd48], R30 ;  /* 0x000d481e01007387 */ /* 0x000fe80000100a00 */
[----:B------:R0:W-:Y:S02]  /*258b0*/  STL.64 [R1+0xd50], R32 ;  /* 0x000d502001007387 */ /* 0x0001e40000100a00 */
[----:B0-----:R-:W-:Y:S01]  /*258c0*/  MOV R32, R20 ;  /* 0x0000001400207202 */ /* 0x001fe20000000f00 */
[----:B------:R-:W-:-:S02]  /*258d0*/  IMAD.MOV.U32 R33, RZ, RZ, R16 ;  /* 0x000000ffff217224 */ /* 0x000fc400078e0010 */
[----:B-1----:R-:W-:Y:S02]  /*258e0*/  IMAD.MOV.U32 R30, RZ, RZ, R21 ;  /* 0x000000ffff1e7224 */ /* 0x002fe400078e0015 */
[----:B------:R-:W-:Y:S02]  /*258f0*/  IMAD.MOV.U32 R31, RZ, RZ, R17 ;  /* 0x000000ffff1f7224 */ /* 0x000fe400078e0011 */
[----:B------:R-:W-:Y:S02]  /*25900*/  IMAD.MOV.U32 R26, RZ, RZ, R35 ;  /* 0x000000ffff1a7224 */ /* 0x000fe400078e0023 */
[----:B------:R-:W-:Y:S02]  /*25910*/  IMAD.MOV.U32 R27, RZ, RZ, R23 ;  /* 0x000000ffff1b7224 */ /* 0x000fe400078e0017 */
[----:B------:R-:W-:Y:S02]  /*25920*/  IMAD.MOV.U32 R28, RZ, RZ, R22 ;  /* 0x000000ffff1c7224 */ /* 0x000fe400078e0016 */
[----:B------:R-:W-:Y:S01]  /*25930*/  IMAD.MOV.U32 R29, RZ, RZ, R18 ;  /* 0x000000ffff1d7224 */ /* 0x000fe200078e0012 */
[----:B------:R-:W4:Y:S04]  /*25940*/  @P6 LDG.E.U16 R59, desc[UR6][R32.64] ;  /* 0x00000006203b6981 */ /* 0x000f28000c1e1500 */
[----:B------:R0:W4:Y:S04]  /*25950*/  @P6 LDG.E.U16 R62, desc[UR6][R30.64] ;  /* 0x000000061e3e6981 */ /* 0x000128000c1e1500 */
[----:B------:R1:W4:Y:S04]  /*25960*/  @P6 LDG.E.U16 R58, desc[UR6][R28.64] ;  /* 0x000000061c3a6981 */ /* 0x000328000c1e1500 */
[----:B------:R0:W4:Y:S01]  /*25970*/  @P6 LDG.E.U16 R61, desc[UR6][R26.64] ;  /* 0x000000061a3d6981 */ /* 0x000122000c1e1500 */
[----:B------:R-:W-:-:S02]  /*25980*/  IMAD.MOV.U32 R20, RZ, RZ, R43 ;  /* 0x000000ffff147224 */ /* 0x000fc400078e002b */
[----:B------:R-:W-:-:S05]  /*25990*/  IMAD.MOV.U32 R21, RZ, RZ, R39 ;  /* 0x000000ffff157224 */ /* 0x000fca00078e0027 */
[----:B------:R0:W4:Y:S04]  /*259a0*/  @P5 LDG.E.U16 R71, desc[UR6][R20.64] ;  /* 0x0000000614475981 */ /* 0x000128000c1e1500 */
[----:B--2---:R2:W-:Y:S04]  /*259b0*/  STL [R1+0x1514], R48 ;  /* 0x0015143001007387 */ /* 0x0045e80000100800 */
[----:B--2---:R-:W2:Y:S04]  /*259c0*/  LDL.LU R48, [R1+0x2008] ;  /* 0x0020080001307983 */ /* 0x004ea80000300800 */
[----:B---3--:R3:W-:Y:S04]  /*259d0*/  STL [R1+0x1510], R68 ;  /* 0x0015104401007387 */ /* 0x0087e80000100800 */
[----:B---3--:R-:W3:Y:S04]  /*259e0*/  LDL.LU R68, [R1+0x2004] ;  /* 0x0020040001447983 */ /* 0x008ee80000300800 */
[----:B------:R0:W-:Y:S04]  /*259f0*/  STL [R1+0x150c], R64 ;  /* 0x00150c4001007387 */ /* 0x0001e80000100800 */
[----:B0-----:R-:W2:Y:S04]  /*25a00*/  LDL.LU R64, [R1+0x2000] ;  /* 0x0020000001407983 */ /* 0x001ea80000300800 */
[----:B------:R0:W-:Y:S04]  /*25a10*/  STL [R1+0x1508], R63 ;  /* 0x0015083f01007387 */ /* 0x0001e80000100800 */
[----:B0-----:R-:W2:Y:S04]  /*25a20*/  LDL.LU R63, [R1+0x1ffc] ;  /* 0x001ffc00013f7983 */ /* 0x001ea80000300800 */
        /* <DEDUP_REMOVED lines=9> */
[----:B------:R0:W2:Y:S04]  /*25ac0*/  @P5 LDG.E.U16 R57, desc[UR6][R30.64] ;  /* 0x000000061e395981 */ /* 0x0000a8000c1e1500 */
[----:B------:R1:W3:Y:S04]  /*25ad0*/  @P5 LDG.E.U16 R76, desc[UR6][R28.64] ;  /* 0x000000061c4c5981 */ /* 0x0002e8000c1e1500 */
[----:B------:R0:W3:Y:S04]  /*25ae0*/  @P5 LDG.E.U16 R72, desc[UR6][R26.64] ;  /* 0x000000061a485981 */ /* 0x0000e8000c1e1500 */
[----:B------:R-:W-:Y:S01]  /*25af0*/  STL.64 [R1+0xd30], R32 ;  /* 0x000d302001007387 */ /* 0x000fe20000100a00 */
[----:B------:R-:W-:-:S02]  /*25b00*/  ISETP.GT.AND P4, PT, R52, 0xe, PT ;  /* 0x0000000e3400780c */ /* 0x000fc40003f84270 */
[----:B------:R-:W-:Y:S01]  /*25b10*/  ISETP.GT.AND P2, PT, R52, 0xf, PT ;  /* 0x0000000f3400780c */ /* 0x000fe20003f44270 */
[----:B----4-:R4:W-:Y:S04]  /*25b20*/  STL [R1+0x1504], R59 ;  /* 0x0015043b01007387 */ /* 0x0109e80000100800 */
[----:B----4-:R-:W4:Y:S04]  /*25b30*/  LDL.LU R59, [R1+0x1ff8] ;  /* 0x001ff800013b7983 */ /* 0x010f280000300800 */
[----:B------:R0:W-:Y:S04]  /*25b40*/  STL [R1+0x1500], R62 ;  /* 0x0015003e01007387 */ /* 0x0001e80000100800 */
[----:B0-----:R-:W4:Y:S04]  /*25b50*/  LDL.LU R62, [R1+0x1ff4] ;  /* 0x001ff400013e7983 */ /* 0x001f280000300800 */
[----:B------:R0:W-:Y:S04]  /*25b60*/  STL [R1+0x14fc], R58 ;  /* 0x0014fc3a01007387 */ /* 0x0001e80000100800 */
[----:B0-----:R-:W4:Y:S04]  /*25b70*/  LDL.LU R58, [R1+0x1ff0] ;  /* 0x001ff000013a7983 */ /* 0x001f280000300800 */
[----:B------:R0:W-:Y:S04]  /*25b80*/  STL [R1+0x14f8], R61 ;  /* 0x0014f83d01007387 */ /* 0x0001e80000100800 */
[----:B0-----:R-:W4:Y:S04]  /*25b90*/  LDL.LU R61, [R1+0x1fec] ;  /* 0x001fec00013d7983 */ /* 0x001f280000300800 */
[----:B------:R0:W-:Y:S04]  /*25ba0*/  STL.64 [R1+0xcf8], R20 ;  /* 0x000cf81401007387 */ /* 0x0001e80000100a00 */
[----:B------:R-:W-:Y:S04]  /*25bb0*/  STL.64 [R1+0xd00], R26 ;  /* 0x000d001a01007387 */ /* 0x000fe80000100a00 */
[----:B------:R-:W-:Y:S04]  /*25bc0*/  STL.64 [R1+0xd08], R28 ;  /* 0x000d081c01007387 */ /* 0x000fe80000100a00 */
[----:B------:R1:W-:Y:S01]  /*25bd0*/  STL.64 [R1+0xd10], R30 ;  /* 0x000d101e01007387 */ /* 0x0003e20000100a00 */
[----:B0-----:R-:W-:-:S02]  /*25be0*/  IMAD.MOV.U32 R20, RZ, RZ, R51 ;  /* 0x000000ffff147224 */ /* 0x001fc400078e0033 */
[----:B-1----:R-:W-:Y:S02]  /*25bf0*/  IMAD.MOV.U32 R30, RZ, RZ, R44 ;  /* 0x000000ffff1e7224 */ /* 0x002fe400078e002c */
[----:B------:R-:W-:Y:S02]  /*25c00*/  IMAD.MOV.U32 R31, RZ, RZ, R40 ;  /* 0x000000ffff1f7224 */ /* 0x000fe400078e0028 */
[----:B------:R-:W-:Y:S02]  /*25c10*/  IMAD.MOV.U32 R28, RZ, RZ, R45 ;  /* 0x000000ffff1c7224 */ /* 0x000fe400078e002d */
[----:B------:R-:W-:Y:S02]  /*25c20*/  IMAD.MOV.U32 R29, RZ, RZ, R41 ;  /* 0x000000ffff1d7224 */ /* 0x000fe400078e0029 */
[----:B------:R-:W-:Y:S02]  /*25c30*/  IMAD.MOV.U32 R21, RZ, RZ, R47 ;  /* 0x000000ffff157224 */ /* 0x000fe400078e002f */
[----:B------:R-:W-:-:S02]  /*25c40*/  IMAD.MOV.U32 R26, RZ, RZ, R46 ;  /* 0x000000ffff1a7224 */ /* 0x000fc400078e002e */
[----:B------:R-:W-:Y:S01]  /*25c50*/  IMAD.MOV.U32 R27, RZ, RZ, R42 ;  /* 0x000000ffff1b7224 */ /* 0x000fe200078e002a */
[----:B------:R0:W4:Y:S04]  /*25c60*/  @P4 LDG.E.U16 R67, desc[UR6][R30.64] ;  /* 0x000000061e434981 */ /* 0x000128000c1e1500 */
[----:B------:R1:W4:Y:S04]  /*25c70*/  @P4 LDG.E.U16 R70, desc[UR6][R28.64] ;  /* 0x000000061c464981 */ /* 0x000328000c1e1500 */
[----:B------:R0:W4:Y:S04]  /*25c80*/  @P4 LDG.E.U16 R66, desc[UR6][R26.64] ;  /* 0x000000061a424981 */ /* 0x000128000c1e1500 */
        /* <DEDUP_REMOVED lines=11> */
[----:B------:R-:W-:Y:S04]  /*25d40*/  STL.64 [R1+0xce8], R28 ;  /* 0x000ce81c01007387 */ /* 0x000fe80000100a00 */
[----:B------:R0:W-:Y:S02]  /*25d50*/  STL.64 [R1+0xcf0], R30 ;  /* 0x000cf01e01007387 */ /* 0x0001e40000100a00 */
[----:B0-----:R-:W-:-:S02]  /*25d60*/  IMAD.MOV.U32 R30, RZ, RZ, R53 ;  /* 0x000000ffff1e7224 */ /* 0x001fc400078e0035 */
[----:B------:R-:W-:-:S05]  /*25d70*/  IMAD.MOV.U32 R31, RZ, RZ, R48 ;  /* 0x000000ffff1f7224 */ /* 0x000fca00078e0030 */
[----:B------:R-:W2:Y:S01]  /*25d80*/  @P2 LDG.E.U16 R65, desc[UR6][R30.64] ;  /* 0x000000061e412981 */ /* 0x000ea2000c1e1500 */
[----:B-1----:R-:W-:Y:S02]  /*25d90*/  IMAD.MOV.U32 R28, RZ, RZ, R54 ;  /* 0x000000ffff1c7224 */ /* 0x002fe400078e0036 */
[----:B------:R-:W-:Y:S02]  /*25da0*/  IMAD.MOV.U32 R29, RZ, RZ, R49 ;  /* 0x000000ffff1d7224 */ /* 0x000fe400078e0031 */
[----:B------:R-:W-:Y:S02]  /*25db0*/  IMAD.MOV.U32 R26, RZ, RZ, R55 ;  /* 0x000000ffff1a7224 */ /* 0x000fe400078e0037 */
[----:B------:R-:W-:Y:S02]  /*25dc0*/  IMAD.MOV.U32 R27, RZ, RZ, R50 ;  /* 0x000000ffff1b7224 */ /* 0x000fe400078e0032 */
[----:B------:R-:W-:Y:S02]  /*25dd0*/  IMAD.MOV.U32 R20, RZ, RZ, R60 ;  /* 0x000000ffff147224 */ /* 0x000fe400078e003c */
[----:B------:R-:W-:Y:S01]  /*25de0*/  IMAD.MOV.U32 R21, RZ, RZ, R56 ;  /* 0x000000ffff157224 */ /* 0x000fe200078e0038 */
[----:B------:R-:W3:Y:S04]  /*25df0*/  @P2 LDG.E.U16 R84, desc[UR6][R28.64] ;  /* 0x000000061c542981 */ /* 0x000ee8000c1e1500 */
[----:B------:R-:W3:Y:S04]  /*25e00*/  @P2 LDG.E.U16 R80, desc[UR6][R26.64] ;  /* 0x000000061a502981 */ /* 0x000ee8000c1e1500 */
[----:B------:R0:W3:Y:S04]  /*25e10*/  @P2 LDG.E.U16 R79, desc[UR6][R20.64] ;  /* 0x00000006144f2981 */ /* 0x0000e8000c1e1500 */
[----:B----4-:R1:W-:Y:S04]  /*25e20*/  STL [R1+0x14e4], R67 ;  /* 0x0014e44301007387 */ /* 0x0103e80000100800 */
[----:B-1----:R-:W4:Y:S04]  /*25e30*/  LDL.LU R67, [R1+0x1fd8] ;  /* 0x001fd80001437983 */ /* 0x002f280000300800 */
[----:B------:R1:W-:Y:S04]  /*25e40*/  STL [R1+0x14e0], R70 ;  /* 0x0014e04601007387 */ /* 0x0003e80000100800 */
[----:B-1----:R-:W4:Y:S04]  /*25e50*/  LDL.LU R70, [R1+0x1fd4] ;  /* 0x001fd40001467983 */ /* 0x002f280000300800 */
[----:B------:R1:W-:Y:S04]  /*25e60*/  STL [R1+0x14dc], R66 ;  /* 0x0014dc4201007387 */ /* 0x0003e80000100800 */
[----:B-1----:R-:W4:Y:S04]  /*25e70*/  LDL.LU R66, [R1+0x1fd0] ;  /* 0x001fd00001427983 */ /* 0x002f280000300800 */
[----:B------:R1:W-:Y:S04]  /*25e80*/  STL [R1+0x14d8], R69 ;  /* 0x0014d84501007387 */ /* 0x0003e80000100800 */
[----:B-1----:R-:W4:Y:S04]  /*25e90*/  LDL.LU R69, [R1+0x1fcc] ;  /* 0x001fcc0001457983 */ /* 0x002f280000300800 */
[----:B------:R-:W-:Y:S04]  /*25ea0*/  STL.64 [R1+0xcb8], R20 ;  /* 0x000cb81401007387 */ /* 0x000fe80000100a00 */
[----:B------:R-:W-:Y:S04]  /*25eb0*/  STL.64 [R1+0xcc0], R26 ;  /* 0x000cc01a01007387 */ /* 0x000fe80000100a00 */
[----:B------:R-:W-:Y:S04]  /*25ec0*/  STL.64 [R1+0xcc8], R28 ;  /* 0x000cc81c01007387 */ /* 0x000fe80000100a00 */
[----:B------:R-:W-:Y:S04]  /*25ed0*/  STL.64 [R1+0xcd0], R30 ;  /* 0x000cd01e01007387 */ /* 0x000fe80000100a00 */
[----:B--2---:R1:W-:Y:S04]  /*25ee0*/  STL [R1+0x170c], R65 ;  /* 0x00170c4101007387 */ /* 0x0043e80000100800 */
[----:B-1----:R-:W2:Y:S01]  /*25ef0*/  LDL.LU R65, [R1+0x1fc8] ;  /* 0x001fc80001417983 */ /* 0x002ea20000300800 */
[----:B------:R-:W-:Y:S01]  /*25f00*/  ISETP.GT.AND P6, PT, R52, 0x10, PT ;  /* 0x000000103400780c */ /* 0x000fe20003fc4270 */
[----:B------:R-:W-:-:S02]  /*25f10*/  IMAD.MOV.U32 R30, RZ, RZ, R61 ;  /* 0x000000ffff1e7224 */ /* 0x000fc400078e003d */
[----:B------:R-:W-:Y:S01]  /*25f20*/  IMAD.MOV.U32 R31, RZ, RZ, R57 ;  /* 0x000000ffff1f7224 */ /* 0x000fe200078e0039 */
[----:B---3--:R1:W-:Y:S01]  /*25f30*/  STL [R1+0x1708], R84 ;  /* 0x0017085401007387 */ /* 0x0083e20000100800 */
[----:B------:R-:W-:Y:S01]  /*25f40*/  MOV R28, R62 ;  /* 0x0000003e001c7202 */ /* 0x000fe20000000f00 */
[----:B------:R-:W-:Y:S02]  /*25f50*/  IMAD.MOV.U32 R29, RZ, RZ, R58 ;  /* 0x000000ffff1d7224 */ /* 0x000fe400078e003a */
[----:B0-----:R-:W-:Y:S02]  /*25f60*/  IMAD.MOV.U32 R20, RZ, RZ, R68 ;  /* 0x000000ffff147224 */ /* 0x001fe400078e0044 */
[----:B------:R-:W-:Y:S01]  /*25f70*/  IMAD.MOV.U32 R21, RZ, RZ, R64 ;  /* 0x000000ffff157224 */ /* 0x000fe200078e0040 */
[----:B------:R-:W-:Y:S01]  /*25f80*/  ISETP.GT.AND P5, PT, R52, 0x11, PT ;  /* 0x000000113400780c */ /* 0x000fe20003fa4270 */
[----:B------:R-:W-:Y:S02]  /*25f90*/  IMAD.MOV.U32 R26, RZ, RZ, R63 ;  /* 0x000000ffff1a7224 */ /* 0x000fe400078e003f */
[----:B------:R-:W-:Y:S01]  /*25fa0*/  IMAD.MOV.U32 R27, RZ, RZ, R59 ;  /* 0x000000ffff1b7224 */ /* 0x000fe200078e003b */
[----:B-1----:R-:W3:Y:S04]  /*25fb0*/  LDL.LU R84, [R1+0x1fc4] ;  /* 0x001fc40001547983 */ /* 0x002ee80000300800 */
[----:B------:R0:W-:Y:S04]  /*25fc0*/  STL [R1+0x1704], R80 ;  /* 0x0017045001007387 */ /* 0x0001e80000100800 */
[----:B------:R4:W3:Y:S04]  /*25fd0*/  @P6 LDG.E.U16 R75, desc[UR6][R30.64] ;  /* 0x000000061e4b6981 */ /* 0x0008e8000c1e1500 */
[----:B------:R-:W3:Y:S04]  /*25fe0*/  @P6 LDG.E.U16 R78, desc[UR6][R28.64] ;  /* 0x000000061c4e6981 */ /* 0x000ee8000c1e1500 */
[----:B------:R-:W3:Y:S04]  /*25ff0*/  @P6 LDG.E.U16 R74, desc[UR6][R26.64] ;  /* 0x000000061a4a6981 */ /* 0x000ee8000c1e1500 */
[----:B------:R1:W3:Y:S04]  /*26000*/  @P6 LDG.E.U16 R77, desc[UR6][R20.64] ;  /* 0x00000006144d6981 */ /* 0x0002e8000c1e1500 */
[----:B0-----:R-:W3:Y:S04]  /*26010*/  LDL.LU R80, [R1+0x1fc0] ;  /* 0x001fc00001507983 */ /* 0x001ee80000300800 */
[----:B------:R0:W-:Y:S04]  /*26020*/  STL [R1+0x1700], R79 ;  /* 0x0017004f01007387 */ /* 0x0001e80000100800 */
[----:B0-----:R-:W3:Y:S04]  /*26030*/  LDL.LU R79, [R1+0x1fbc] ;  /* 0x001fbc00014f7983 */ /* 0x001ee80000300800 */
[----:B------:R-:W-:Y:S04]  /*26040*/  STL.64 [R1+0xc98], R20 ;  /* 0x000c981401007387 */ /* 0x000fe80000100a00 */
[----:B------:R-:W-:Y:S04]  /*26050*/  STL.64 [R1+0xca0], R26 ;  /* 0x000ca01a01007387 */ /* 0x000fe80000100a00 */
[----:B------:R-:W-:Y:S04]  /*26060*/  STL.64 [R1+0xca8], R28 ;  /* 0x000ca81c01007387 */ /* 0x000fe80000100a00 */
[----:B------:R4:W-:Y:S02]  /*26070*/  STL.64 [R1+0xcb0], R30 ;  /* 0x000cb01e01007387 */ /* 0x0009e40000100a00 */
[----:B----4-:R-:W-:-:S02]  /*26080*/  IMAD.MOV.U32 R30, RZ, RZ, R69 ;  /* 0x000000ffff1e7224 */ /* 0x010fc400078e0045 */
[----:B--2---:R-:W-:-:S05]  /*26090*/  IMAD.MOV.U32 R31, RZ, RZ, R65 ;  /* 0x000000ffff1f7224 */ /* 0x004fca00078e0041 */
[----:B------:R-:W2:Y:S01]  /*260a0*/  @P5 LDG.E.U16 R73, desc[UR6][R30.64] ;  /* 0x000000061e495981 */ /* 0x000ea2000c1e1500 */
[----:B-1----:R-:W-:Y:S02]  /*260b0*/  IMAD.MOV.U32 R20, RZ, RZ, R76 ;  /* 0x000000ffff147224 */ /* 0x002fe400078e004c */
[----:B------:R-:W-:Y:S02]  /*260c0*/  IMAD.MOV.U32 R21, RZ, RZ, R72 ;  /* 0x000000ffff157224 */ /* 0x000fe400078e0048 */
[----:B------:R-:W-:Y:S02]  /*260d0*/  IMAD.MOV.U32 R26, RZ, RZ, R71 ;  /* 0x000000ffff1a7224 */ /* 0x000fe400078e0047 */
[----:B------:R-:W-:Y:S02]  /*260e0*/  IMAD.MOV.U32 R27, RZ, RZ, R67 ;  /* 0x000000ffff1b7224 */ /* 0x000fe400078e0043 */
[----:B------:R-:W-:Y:S02]  /*260f0*/  IMAD.MOV.U32 R28, RZ, RZ, R70 ;  /* 0x000000ffff1c7224 */ /* 0x000fe400078e0046 */
[----:B------:R-:W-:Y:S01]  /*26100*/  IMAD.MOV.U32 R29, RZ, RZ, R66 ;  /* 0x000000ffff1d7224 */ /* 0x000fe200078e0042 */
[----:B------:R-:W-:Y:S01]  /*26110*/  ISETP.GT.AND P4, PT, R52, 0x12, PT ;  /* 0x000000123400780c */ /* 0x000fe20003f84270 */
[----:B------:R-:W4:Y:S04]  /*26120*/  @P5 LDG.E.U16 R83, desc[UR6][R20.64] ;  /* 0x0000000614535981 */ /* 0x000f28000c1e1500 */
[----:B---3--:R0:W-:Y:S04]  /*26130*/  STL [R1+0x14d4], R75 ;  /* 0x0014d44b01007387 */ /* 0x0081e80000100800 */
[----:B------:R1:W3:Y:S04]  /*26140*/  @P5 LDG.E.U16 R88, desc[UR6][R28.64] ;  /* 0x000000061c585981 */ /* 0x0002e8000c1e1500 */
[----:B------:R-:W3:Y:S04]  /*26150*/  @P5 LDG.E.U16 R87, desc[UR6][R26.64] ;  /* 0x000000061a575981 */ /* 0x000ee8000c1e1500 */
[----:B0-----:R-:W3:Y:S04]  /*26160*/  LDL.LU R75, [R1+0x1fb8] ;  /* 0x001fb800014b7983 */ /* 0x001ee80000300800 */
[----:B------:R0:W-:Y:S04]  /*26170*/  STL [R1+0x14d0], R78 ;  /* 0x0014d04e01007387 */ /* 0x0001e80000100800 */
[----:B0-----:R-:W4:Y:S04]  /*26180*/  LDL.LU R78, [R1+0x1fb4] ;  /* 0x001fb400014e7983 */ /* 0x001f280000300800 */
[----:B------:R0:W-:Y:S04]  /*26190*/  STL [R1+0x14cc], R74 ;  /* 0x0014cc4a01007387 */ /* 0x0001e80000100800 */
[----:B0-----:R-:W4:Y:S04]  /*261a0*/  LDL.LU R74, [R1+0x1fb0] ;  /* 0x001fb000014a7983 */ /* 0x001f280000300800 */
[----:B------:R0:W-:Y:S04]  /*261b0*/  STL [R1+0x14c8], R77 ;  /* 0x0014c84d01007387 */ /* 0x0001e80000100800 */
[----:B0-----:R-:W4:Y:S04]  /*261c0*/  LDL.LU R77, [R1+0x1fac] ;  /* 0x001fac00014d7983 */ /* 0x001f280000300800 */
[----:B------:R-:W-:Y:S04]  /*261d0*/  STL.64 [R1+0xc78], R20 ;  /* 0x000c781401007387 */ /* 0x000fe80000100a00 */
[----:B------:R-:W-:Y:S04]  /*261e0*/  STL.64 [R1+0xc80], R26 ;  /* 0x000c801a01007387 */ /* 0x000fe80000100a00 */
[----:B------:R-:W-:Y:S04]  /*261f0*/  STL.64 [R1+0xc88], R28 ;  /* 0x000c881c01007387 */ /* 0x000fe80000100a00 */
[----:B------:R-:W-:Y:S04]  /*26200*/  STL.64 [R1+0xc90], R30 ;  /* 0x000c901e01007387 */ /* 0x000fe80000100a00 */
[----:B--2---:R0:W-:Y:S04]  /*26210*/  STL [R1+0x14c4], R73 ;  /* 0x0014c44901007387 */ /* 0x0041e80000100800 */
[----:B0-----:R-:W2:Y:S01]  /*26220*/  LDL.LU R73, [R1+0x1fa8] ;  /* 0x001fa80001497983 */ /* 0x001ea20000300800 */
[----:B-1----:R-:W-:-:S02]  /*26230*/  IMAD.MOV.U32 R28, RZ, RZ, R79 ;  /* 0x000000ffff1c7224 */ /* 0x002fc400078e004f */
[----:B------:R-:W-:Y:S02]  /*26240*/  IMAD.MOV.U32 R20, RZ, RZ, R84 ;  /* 0x000000ffff147224 */ /* 0x000fe400078e0054 */
[----:B------:R-:W-:-:S05]  /*26250*/  IMAD.MOV.U32 R21, RZ, RZ, R80 ;  /* 0x000000ffff157224 */ /* 0x000fca00078e0050 */
[----:B------:R-:W2:Y:S01]  /*26260*/  @P4 LDG.E.U16 R81, desc[UR6][R20.64] ;  /* 0x0000000614514981 */ /* 0x000ea2000c1e1500 */
[----:B---3--:R-:W-:-:S05]  /*26270*/  IMAD.MOV.U32 R29, RZ, RZ, R75 ;  /* 0x000000ffff1d7224 */ /* 0x008fca00078e004b */
[----:B------:R-:W3:Y:S01]  /*26280*/  @P4 LDG.E.U16 R85, desc[UR6][R28.64] ;  /* 0x000000061c554981 */ /* 0x000ee2000c1e1500 */
[----:B----4-:R-:W-:Y:S02]  /*26290*/  IMAD.MOV.U32 R38, RZ, RZ, R78 ;  /* 0x000000ffff267224 */ /* 0x010fe400078e004e */
[----:B------:R-:W-:-:S05]  /*262a0*/  IMAD.MOV.U32 R39, RZ, RZ, R74 ;  /* 0x000000ffff277224 */ /* 0x000fca00078e004a */
[----:B------:R-:W4:Y:S01]  /*262b0*/  @P4 LDG.E.U16 R82, desc[UR6][R38.64] ;  /* 0x0000000626524981 */ /* 0x000f22000c1e1500 */
[----:B------:R-:W-:Y:S02]  /*262c0*/  IMAD.MOV.U32 R30, RZ, RZ, R77 ;  /* 0x000000ffff1e7224 */ /* 0x000fe400078e004d */
[----:B--2---:R-:W-:-:S05]  /*262d0*/  IMAD.MOV.U32 R31, RZ, RZ, R73 ;  /* 0x000000ffff1f7224 */ /* 0x004fca00078e0049 */
[----:B------:R-:W2:Y:S04]  /*262e0*/  @P4 LDG.E.U16 R86, desc[UR6][R30.64] ;  /* 0x000000061e564981 */ /* 0x000ea8000c1e1500 */
[----:B------:R0:W-:Y:S04]  /*262f0*/  STL [R1+0x14c0], R88 ;  /* 0x0014c05801007387 */ /* 0x0001e80000100800 */
[----:B0-----:R-:W3:Y:S04]  /*26300*/  LDL.LU R88, [R1+0x1fa4] ;  /* 0x001fa40001587983 */ /* 0x001ee80000300800 */
[----:B------:R0:W-:Y:S04]  /*26310*/  STL [R1+0x14bc], R87 ;  /* 0x0014bc5701007387 */ /* 0x0001e80000100800 */
[----:B0-----:R-:W3:Y:S04]  /*26320*/  LDL.LU R87, [R1+0x1fa0] ;  /* 0x001fa00001577983 */ /* 0x001ee80000300800 */
[----:B------:R0:W-:Y:S04]  /*26330*/  STL [R1+0x14b8], R83 ;  /* 0x0014b85301007387 */ /* 0x0001e80000100800 */
[----:B0-----:R-:W3:Y:S04]  /*26340*/  LDL.LU R83, [R1+0x1f9c] ;  /* 0x001f9c0001537983 */ /* 0x001ee80000300800 */
[----:B------:R-:W3:Y:S04]  /*26350*/  LDL.LU R26, [R1+0x130] ;  /* 0x00013000011a7983 */ /* 0x000ee80000300800 */
[----:B------:R-:W3:Y:S04]  /*26360*/  LDL R49, [R1+0x14a4] ;  /* 0x0014a40001317983 */ /* 0x000ee80000100800 */
[----:B------:R-:W3:Y:S04]  /*26370*/  LDL R56, [R1+0x14a0] ;  /* 0x0014a00001387983 */ /* 0x000ee80000100800 */
[----:B------:R-:W-:Y:S04]  /*26380*/  STL.64 [R1+0xc58], R20 ;  /* 0x000c581401007387 */ /* 0x000fe80000100a00 */
[----:B------:R-:W-:Y:S04]  /*26390*/  STL.64 [R1+0xc60], R28 ;  /* 0x000c601c01007387 */ /* 0x000fe80000100a00 */
[----:B------:R-:W-:Y:S04]  /*263a0*/  STL.64 [R1+0xc68], R38 ;  /* 0x000c682601007387 */ /* 0x000fe80000100a00 */
[----:B------:R-:W-:Y:S04]  /*263b0*/  STL.64 [R1+0xc70], R30 ;  /* 0x000c701e01007387 */ /* 0x000fe80000100a00 */
[----:B--2---:R0:W-:Y:S04]  /*263c0*/  STL [R1+0x14b4], R86 ;  /* 0x0014b45601007387 */ /* 0x0041e80000100800 */
[----:B0-----:R-:W2:Y:S04]  /*263d0*/  LDL.LU R86, [R1+0x1f98] ;  /* 0x001f980001567983 */ /* 0x001ea80000300800 */
[----:B------:R-:W2:Y:S04]  /*263e0*/  LDL R31, [R1+0x149c] ;  /* 0x00149c00011f7983 */ /* 0x000ea80000100800 */
[----:B------:R-:W2:Y:S04]  /*263f0*/  LDL R32, [R1+0x1498] ;  /* 0x0014980001207983 */ /* 0x000ea80000100800 */
[----:B----4-:R0:W-:Y:S04]  /*26400*/  STL [R1+0x14b0], R82 ;  /* 0x0014b05201007387 */ /* 0x0101e80000100800 */
[----:B0-----:R-:W4:Y:S04]  /*26410*/  LDL.LU R82, [R1+0x1f94] ;  /* 0x001f940001527983 */ /* 0x001f280000300800 */
[----:B---3--:R0:W-:Y:S04]  /*26420*/  STL [R1+0x14ac], R85 ;  /* 0x0014ac5501007387 */ /* 0x0081e80000100800 */
[----:B0-----:R-:W3:Y:S04]  /*26430*/  LDL.LU R85, [R1+0x1f90] ;  /* 0x001f900001557983 */ /* 0x001ee80000300800 */
[----:B------:R0:W-:Y:S04]  /*26440*/  STL [R1+0x14a8], R81 ;  /* 0x0014a85101007387 */ /* 0x0001e80000100800 */
[----:B0-----:R-:W3:Y:S01]  /*26450*/  LDL.LU R81, [R1+0x1f8c] ;  /* 0x001f8c0001517983 */ /* 0x001ee20000300800 */
[----:B------:R-:W-:Y:S01]  /*26460*/  ISETP.GT.AND P2, PT, R52, 0x13, PT ;  /* 0x000000133400780c */ /* 0x000fe20003f44270 */
[----:B------:R-:W-:-:S02]  /*26470*/  IMAD.MOV.U32 R38, RZ, RZ, R26 ;  /* 0x000000ffff267224 */ /* 0x000fc400078e001a */
[----:B------:R-:W-:Y:S02]  /*26480*/  IMAD.MOV.U32 R39, RZ, RZ, R88 ;  /* 0x000000ffff277224 */ /* 0x000fe400078e0058 */
[----:B------:R-:W-:Y:S02]  /*26490*/  IMAD.MOV.U32 R50, RZ, RZ, R87 ;  /* 0x000000ffff327224 */ /* 0x000fe400078e0057 */
[----:B------:R-:W-:Y:S01]  /*264a0*/  IMAD.MOV.U32 R51, RZ, RZ, R83 ;  /* 0x000000ffff337224 */ /* 0x000fe200078e0053 */
[----:B------:R-:W3:Y:S04]  /*264b0*/  LDL.LU R21, [R1+0x120] ;  /* 0x0001200001157983 */ /* 0x000ee80000300800 */
[----:B------:R-:W3:Y:S04]  /*264c0*/  LDL.LU R20, [R1+0x150] ;  /* 0x0001500001147983 */ /* 0x000ee80000300800 */
[----:B------:R-:W3:Y:S04]  /*264d0*/  LDL R68, [R1+0x1494] ;  /* 0x0014940001447983 */ /* 0x000ee80000100800 */
[----:B------:R-:W3:Y:S04]  /*264e0*/  LDL R64, [R1+0x1490] ;  /* 0x0014900001407983 */ /* 0x000ee80000100800 */
[----:B------:R-:W3:Y:S01]  /*264f0*/  LDL R28, [R1+0x148c] ;  /* 0x00148c00011c7983 */ /* 0x000ee20000100800 */
[----:B--2---:R-:W-:-:S03]  /*26500*/  IMAD.MOV.U32 R60, RZ, RZ, R86 ;  /* 0x000000ffff3c7224 */ /* 0x004fc600078e0056 */
[----:B------:R-:W2:Y:S04]  /*26510*/  @P2 LDG.E.U16 R31, desc[UR6][R50.64] ;  /* 0x00000006321f2981 */ /* 0x000ea8000c1e1500 */
[----:B------:R-:W2:Y:S01]  /*26520*/  @P2 LDG.E.U16 R32, desc[UR6][R38.64] ;  /* 0x0000000626202981 */ /* 0x000ea2000c1e1500 */
[----:B----4-:R-:W-:-:S05]  /*26530*/  IMAD.MOV.U32 R61, RZ, RZ, R82 ;  /* 0x000000ffff3d7224 */ /* 0x010fca00078e0052 */
[----:B------:R-:W4:Y:S01]  /*26540*/  @P2 LDG.E.U16 R56, desc[UR6][R60.64] ;  /* 0x000000063c382981 */ /* 0x000f22000c1e1500 */
[----:B---3--:R-:W-:Y:S02]  /*26550*/  IMAD.MOV.U32 R66, RZ, RZ, R85 ;  /* 0x000000ffff427224 */ /* 0x008fe400078e0055 */
[----:B------:R-:W-:-:S05]  /*26560*/  IMAD.MOV.U32 R67, RZ, RZ, R81 ;  /* 0x000000ffff437224 */ /* 0x000fca00078e0051 */
[----:B------:R-:W3:Y:S04]  /*26570*/  @P2 LDG.E.U16 R49, desc[UR6][R66.64] ;  /* 0x0000000642312981 */ /* 0x000ee8000c1e1500 */
[----:B------:R-:W-:Y:S04]  /*26580*/  STL.64 [R1+0xc38], R38 ;  /* 0x000c382601007387 */ /* 0x000fe80000100a00 */
[----:B------:R-:W3:Y:S04]  /*26590*/  LDL R30, [R1+0x1488] ;  /* 0x00148800011e7983 */ /* 0x000ee80000100800 */
[----:B------:R-:W3:Y:S04]  /*265a0*/  LDL R33, [R1+0x1484] ;  /* 0x0014840001217983 */ /* 0x000ee80000100800 */
[----:B------:R-:W3:Y:S04]  /*265b0*/  LDL R89, [R1+0x1480] ;  /* 0x0014800001597983 */ /* 0x000ee80000100800 */
[----:B------:R-:W3:Y:S04]  /*265c0*/  LDL R91, [R1+0x147c] ;  /* 0x00147c00015b7983 */ /* 0x000ee80000100800 */
[----:B------:R-:W3:Y:S04]  /*265d0*/  LDL R90, [R1+0x1478] ;  /* 0x00147800015a7983 */ /* 0x000ee80000100800 */
[----:B------:R-:W3:Y:S04]  /*265e0*/  LDL.LU R27, [R1+0x1470] ;  /* 0x00147000011b7983 */ /* 0x000ee80000300800 */
[----:B------:R-:W3:Y:S04]  /*265f0*/  LDL.LU R26, [R1+0x146c] ;  /* 0x00146c00011a7983 */ /* 0x000ee80000300800 */
[----:B------:R-:W3:Y:S04]  /*26600*/  LDL.LU R29, [R1+0x1468] ;  /* 0x00146800011d7983 */ /* 0x000ee80000300800 */
[----:B------:R-:W-:Y:S04]  /*26610*/  STL.64 [R1+0xc50], R66 ;  /* 0x000c504201007387 */ /* 0x000fe80000100a00 */
[----:B------:R-:W-:Y:S04]  /*26620*/  STL.64 [R1+0xc40], R50 ;  /* 0x000c403201007387 */ /* 0x000fe80000100a00 */
[----:B------:R0:W-:Y:S04]  /*26630*/  STL.64 [R1+0xc48], R60 ;  /* 0x000c483c01007387 */ /* 0x0001e80000100a00 */
[----:B0-----:R-:W3:Y:S04]  /*26640*/  LDL.LU R61, [R1+0x124] ;  /* 0x00012400013d7983 */ /* 0x001ee80000300800 */
[----:B------:R-:W3:Y:S04]  /*26650*/  LDL.LU R60, [R1+0x134] ;  /* 0x00013400013c7983 */ /* 0x000ee80000300800 */
[----:B------:R-:W3:Y:S04]  /*26660*/  LDL.LU R67, [R1+0x128] ;  /* 0x0001280001437983 */ /* 0x000ee80000300800 */
[----:B------:R-:W3:Y:S04]  /*26670*/  LDL.LU R66, [R1+0x138] ;  /* 0x0001380001427983 */ /* 0x000ee80000300800 */
[----:B------:R-:W3:Y:S04]  /*26680*/  LDL.LU R69, [R1+0x12c] ;  /* 0x00012c0001457983 */ /* 0x000ee80000300800 */
[----:B------:R-:W3:Y:S04]  /*26690*/  LDL.LU R65, [R1+0x13c] ;  /* 0x00013c0001417983 */ /* 0x000ee80000300800 */
[----:B--2---:R-:W-:Y:S04]  /*266a0*/  @P2 STL [R1+0x1498], R32 ;  /* 0x0014982001002387 */ /* 0x004fe80000100800 */
[----:B------:R-:W-:Y:S04]  /*266b0*/  @P2 STL [R1+0x149c], R31 ;  /* 0x00149c1f01002387 */ /* 0x000fe80000100800 */
[----:B----4-:R0:W-:Y:S04]  /*266c0*/  @P2 STL [R1+0x14a0], R56 ;  /* 0x0014a03801002387 */ /* 0x0101e80000100800 */
[----:B---3--:R1:W-:Y:S04]  /*266d0*/  @P2 STL [R1+0x14a4], R49 ;  /* 0x0014a43101002387 */ /* 0x0083e80000100800 */
[----:B------:R-:W2:Y:S04]  /*266e0*/  LDL.LU R39, [R1+0x140] ;  /* 0x0001400001277983 */ /* 0x000ea80000300800 */
[----:B------:R-:W2:Y:S04]  /*266f0*/  LDL.LU R38, [R1+0x170] ;  /* 0x0001700001267983 */ /* 0x000ea80000300800 */
[----:B------:R-:W3:Y:S04]  /*26700*/  LDL.LU R51, [R1+0x144] ;  /* 0x0001440001337983 */ /* 0x000ee80000300800 */
[----:B------:R-:W-:Y:S04]  /*26710*/  STL.64 [R1+0xc18], R20 ;  /* 0x000c181401007387 */ /* 0x000fe80000100a00 */
[----:B------:R-:W3:Y:S04]  /*26720*/  LDL.LU R50, [R1+0x154] ;  /* 0x0001540001327983 */ /* 0x000ee80000300800 */
[----:B------:R-:W4:Y:S04]  /*26730*/  LDL.LU R57, [R1+0x148] ;  /* 0x0001480001397983 */ /* 0x000f280000300800 */
[----:B0-----:R-:W4:Y:S04]  /*26740*/  LDL.LU R56, [R1+0x158] ;  /* 0x0001580001387983 */ /* 0x001f280000300800 */
[----:B-1----:R-:W4:Y:S04]  /*26750*/  LDL.LU R49, [R1+0x14c] ;  /* 0x00014c0001317983 */ /* 0x002f280000300800 */
[----:B------:R-:W4:Y:S01]  /*26760*/  LDL.LU R31, [R1+0x15c] ;  /* 0x00015c00011f7983 */ /* 0x000f220000300800 */
[----:B------:R-:W-:-:S02]  /*26770*/  ISETP.GT.AND P6, PT, R52, 0x14, PT ;  /* 0x000000143400780c */ /* 0x000fc40003fc4270 */
[----:B------:R-:W-:Y:S01]  /*26780*/  ISETP.GT.AND P5, PT, R52, 0x15, PT ;  /* 0x000000153400780c */ /* 0x000fe20003fa4270 */
[----:B------:R-:W4:Y:S10]  /*26790*/  LDL R32, [R1+0x1474] ;  /* 0x0014740001207983 */ /* 0x000f340000100800 */
[----:B------:R-:W4:Y:S04]  /*267a0*/  @P6 LDG.E.U16 R30, desc[UR6][R20.64] ;  /* 0x00000006141e6981 */ /* 0x000f28000c1e1500 */
[----:B------:R4:W4:Y:S04]  /*267b0*/  @P6 LDG.E.U16 R28, desc[UR6][R60.64] ;  /* 0x000000063c1c6981 */ /* 0x000928000c1e1500 */
[----:B------:R-:W4:Y:S01]  /*267c0*/  @P6 LDG.E.U16 R64, desc[UR6][R66.64] ;  /* 0x0000000642406981 */ /* 0x000f22000c1e1500 */
[----:B------:R-:W-:-:S02]  /*267d0*/  IMAD.MOV.U32 R71, RZ, RZ, R69 ;  /* 0x000000ffff477224 */ /* 0x000fc400078e0045 */
[----:B------:R-:W-:-:S05]  /*267e0*/  IMAD.MOV.U32 R70, RZ, RZ, R65 ;  /* 0x000000ffff467224 */ /* 0x000fca00078e0041 */
[----:B------:R-:W-:Y:S04]  /*267f0*/  STL.64 [R1+0xc30], R70 ;  /* 0x000c304601007387 */ /* 0x000fe80000100a00 */
[----:B------:R-:W4:Y:S04]  /*26800*/  @P6 LDG.E.U16 R68, desc[UR6][R70.64] ;  /* 0x0000000646446981 */ /* 0x000f28000c1e1500 */
[----:B------:R4:W-:Y:S01]  /*26810*/  STL.64 [R1+0xc20], R60 ;  /* 0x000c203c01007387 */ /* 0x0009e20000100a00 */
[----:B------:R-:W-:-:S03]  /*26820*/  ISETP.GT.AND P4, PT, R52, 0x16, PT ;  /* 0x000000163400780c */ /* 0x000fc60003f84270 */
[----:B--2---:R-:W2:Y:S04]  /*26830*/  @P5 LDG.E.U16 R90, desc[UR6][R38.64] ;  /* 0x00000006265a5981 */ /* 0x004ea8000c1e1500 */
[----:B---3--:R-:W3:Y:S01]  /*26840*/  @P5 LDG.E.U16 R91, desc[UR6][R50.64] ;  /* 0x00000006325b5981 */ /* 0x008ee2000c1e1500 */
[----:B----4-:R-:W-:Y:S01]  /*26850*/  IMAD.MOV.U32 R61, RZ, RZ, R57 ;  /* 0x000000ffff3d7224 */ /* 0x010fe200078e0039 */
[----:B------:R-:W-:Y:S01]  /*26860*/  MOV R60, R56 ;  /* 0x00000038003c7202 */ /* 0x000fe20000000f00 */
[----:B------:R-:W-:Y:S02]  /*26870*/  IMAD.MOV.U32 R57, RZ, RZ, R49 ;  /* 0x000000ffff397224 */ /* 0x000fe400078e0031 */
[----:B------:R-:W-:Y:S01]  /*26880*/  IMAD.MOV.U32 R56, RZ, RZ, R31 ;  /* 0x000000ffff387224 */ /* 0x000fe200078e001f */
[----:B------:R-:W-:Y:S04]  /*26890*/  STL.64 [R1+0xc28], R66 ;  /* 0x000c284201007387 */ /* 0x000fe80000100a00 */
[----:B------:R-:W4:Y:S04]  /*268a0*/  @P5 LDG.E.U16 R89, desc[UR6][R60.64] ;  /* 0x000000063c595981 */ /* 0x000f28000c1e1500 */
[----:B------:R-:W2:Y:S04]  /*268b0*/  @P5 LDG.E.U16 R33, desc[UR6][R56.64] ;  /* 0x0000000638215981 */ /* 0x000ea8000c1e1500 */
[----:B------:R0:W-:Y:S04]  /*268c0*/  @P6 STL [R1+0x1488], R30 ;  /* 0x0014881e01006387 */ /* 0x0001e80000100800 */
[----:B0-----:R-:W3:Y:S04]  /*268d0*/  LDL.LU R30, [R1+0x160] ;  /* 0x00016000011e7983 */ /* 0x001ee80000300800 */
[----:B------:R0:W-:Y:S04]  /*268e0*/  @P6 STL [R1+0x148c], R28 ;  /* 0x00148c1c01006387 */ /* 0x0001e80000100800 */
[----:B0-----:R-:W4:Y:S04]  /*268f0*/  LDL.LU R28, [R1+0x190] ;  /* 0x00019000011c7983 */ /* 0x001f280000300800 */
[----:B------:R-:W4:Y:S04]  /*26900*/  LDL.LU R21, [R1+0x164] ;  /* 0x0001640001157983 */ /* 0x000f280000300800 */
[----:B------:R-:W4:Y:S04]  /*26910*/  LDL.LU R20, [R1+0x174] ;  /* 0x0001740001147983 */ /* 0x000f280000300800 */
[----:B------:R-:W-:Y:S04]  /*26920*/  @P6 STL [R1+0x1490], R64 ;  /* 0x0014904001006387 */ /* 0x000fe80000100800 */
[----:B------:R-:W-:Y:S04]  /*26930*/  @P6 STL [R1+0x1494], R68 ;  /* 0x0014944401006387 */ /* 0x000fe80000100800 */
[----:B------:R-:W-:Y:S04]  /*26940*/  STL.64 [R1+0xbf8], R38 ;  /* 0x000bf82601007387 */ /* 0x000fe80000100a00 */
[----:B------:R-:W-:Y:S04]  /*26950*/  STL.64 [R1+0xc00], R50 ;  /* 0x000c003201007387 */ /* 0x000fe80000100a00 */
[----:B------:R-:W-:Y:S04]  /*26960*/  STL.64 [R1+0xc08], R60 ;  /* 0x000c083c01007387 */ /* 0x000fe80000100a00 */
[----:B------:R0:W-:Y:S04]  /*26970*/  STL.64 [R1+0xc10], R56 ;  /* 0x000c103801007387 */ /* 0x0001e80000100a00 */
[----:B0-----:R-:W4:Y:S04]  /*26980*/  LDL.LU R57, [R1+0x168] ;  /* 0x0001680001397983 */ /* 0x001f280000300800 */
[----:B------:R-:W4:Y:S04]  /*26990*/  LDL.LU R49, [R1+0x178] ;  /* 0x0001780001317983 */ /* 0x000f280000300800 */
[----:B--2---:R0:W-:Y:S04]  /*269a0*/  @P5 STL [R1+0x1484], R33 ;  /* 0x0014842101005387 */ /* 0x0041e80000100800 */
[----:B0-----:R-:W2:Y:S04]  /*269b0*/  LDL.LU R33, [R1+0x16c] ;  /* 0x00016c0001217983 */ /* 0x001ea80000300800 */
[----:B------:R-:W2:Y:S04]  /*269c0*/  LDL.LU R31, [R1+0x17c] ;  /* 0x00017c00011f7983 */ /* 0x000ea80000300800 */
[----:B------:R-:W-:Y:S04]  /*269d0*/  @P5 STL [R1+0x1478], R90 ;  /* 0x0014785a01005387 */ /* 0x000fe80000100800 */
[----:B---3--:R-:W-:Y:S04]  /*269e0*/  @P5 STL [R1+0x147c], R91 ;  /* 0x00147c5b01005387 */ /* 0x008fe80000100800 */
[----:B----4-:R0:W-:Y:S01]  /*269f0*/  @P5 STL [R1+0x1480], R89 ;  /* 0x0014805901005387 */ /* 0x0101e20000100800 */
[----:B--2---:R-:W-:-:S02]  /*26a00*/  IMAD.MOV.U32 R61, RZ, RZ, R33 ;  /* 0x000000ffff3d7224 */ /* 0x004fc400078e0021 */
[----:B------:R-:W-:-:S05]  /*26a10*/  IMAD.MOV.U32 R60, RZ, RZ, R31 ;  /* 0x000000ffff3c7224 */ /* 0x000fca00078e001f */
[----:B------:R-:W2:Y:S01]  /*26a20*/  @P4 LDG.E.U16 R32, desc[UR6][R60.64] ;  /* 0x000000063c204981 */ /* 0x000ea2000c1e1500 */
[----:B------:R-:W-:Y:S02]  /*26a30*/  IMAD.MOV.U32 R38, RZ, RZ, R28 ;  /* 0x000000ffff267224 */ /* 0x000fe400078e001c */
[----:B------:R-:W-:Y:S02]  /*26a40*/  IMAD.MOV.U32 R39, RZ, RZ, R30 ;  /* 0x000000ffff277224 */ /* 0x000fe400078e001e */
[----:B------:R-:W-:Y:S01]  /*26a50*/  IMAD.MOV.U32 R50, RZ, RZ, R20 ;  /* 0x000000ffff327224 */ /* 0x000fe200078e0014 */
[----:B------:R-:W3:Y:S01]  /*26a60*/  LDL.LU R30, [R1+0x180] ;  /* 0x00018000011e7983 */ /* 0x000ee20000300800 */
[----:B------:R-:W-:-:S03]  /*26a70*/  IMAD.MOV.U32 R51, RZ, RZ, R21 ;  /* 0x000000ffff337224 */ /* 0x000fc600078e0015 */
[----:B------:R-:W4:Y:S04]  /*26a80*/  LDL.LU R28, [R1+0x1b0] ;  /* 0x0001b000011c7983 */ /* 0x000f280000300800 */
[----:B------:R-:W-:Y:S04]  /*26a90*/  STL.64 [R1+0xbd8], R38 ;  /* 0x000bd82601007387 */ /* 0x000fe80000100a00 */
[----:B------:R-:W3:Y:S04]  /*26aa0*/  LDL.LU R21, [R1+0x184] ;  /* 0x0001840001157983 */ /* 0x000ee80000300800 */
[----:B------:R-:W3:Y:S01]  /*26ab0*/  LDL.LU R20, [R1+0x194] ;  /* 0x0001940001147983 */ /* 0x000ee20000300800 */
[----:B------:R-:W-:-:S02]  /*26ac0*/  IMAD.MOV.U32 R64, RZ, RZ, R49 ;  /* 0x000000ffff407224 */ /* 0x000fc400078e0031 */
[----:B------:R-:W-:Y:S01]  /*26ad0*/  IMAD.MOV.U32 R65, RZ, RZ, R57 ;  /* 0x000000ffff417224 */ /* 0x000fe200078e0039 */
[----:B------:R-:W-:Y:S04]  /*26ae0*/  STL.64 [R1+0xbe0], R50 ;  /* 0x000be03201007387 */ /* 0x000fe80000100a00 */
[----:B------:R-:W3:Y:S04]  /*26af0*/  LDL R56, [R1+0x16fc] ;  /* 0x0016fc0001387983 */ /* 0x000ee80000100800 */
[----:B0-----:R-:W3:Y:S04]  /*26b00*/  LDL R89, [R1+0x16f8] ;  /* 0x0016f80001597983 */ /* 0x001ee80000100800 */
[----:B------:R-:W3:Y:S04]  /*26b10*/  LDL R91, [R1+0x16f4] ;  /* 0x0016f400015b7983 */ /* 0x000ee80000100800 */
[----:B------:R-:W-:Y:S04]  /*26b20*/  STL.64 [R1+0xbf0], R60 ;  /* 0x000bf03c01007387 */ /* 0x000fe80000100a00 */
[----:B------:R-:W3:Y:S04]  /*26b30*/  LDL.LU R66, [R1+0x188] ;  /* 0x0001880001427983 */ /* 0x000ee80000300800 */
[----:B------:R-:W-:Y:S04]  /*26b40*/  STL.64 [R1+0xbe8], R64 ;  /* 0x000be84001007387 */ /* 0x000fe80000100a00 */
[----:B------:R4:W3:Y:S04]  /*26b50*/  @P4 LDG.E.U16 R27, desc[UR6][R64.64] ;  /* 0x00000006401b4981 */ /* 0x0008e8000c1e1500 */
[----:B------:R-:W3:Y:S04]  /*26b60*/  @P4 LDG.E.U16 R26, desc[UR6][R50.64] ;  /* 0x00000006321a4981 */ /* 0x000ee8000c1e1500 */
[----:B------:R-:W3:Y:S04]  /*26b70*/  @P4 LDG.E.U16 R29, desc[UR6][R38.64] ;  /* 0x00000006261d4981 */ /* 0x000ee8000c1e1500 */
[----:B--2---:R0:W-:Y:S04]  /*26b80*/  @P4 STL [R1+0x1474], R32 ;  /* 0x0014742001004387 */ /* 0x0041e80000100800 */
[----:B0-----:R-:W2:Y:S04]  /*26b90*/  LDL.LU R32, [R1+0x198] ;  /* 0x0001980001207983 */ /* 0x001ea80000300800 */
[----:B------:R-:W2:Y:S04]  /*26ba0*/  LDL.LU R60, [R1+0x18c] ;  /* 0x00018c00013c7983 */ /* 0x000ea80000300800 */
[----:B------:R-:W2:Y:S01]  /*26bb0*/  LDL.LU R49, [R1+0x19c] ;  /* 0x00019c0001317983 */ /* 0x000ea20000300800 */
[----:B------:R-:W-:-:S03]  /*26bc0*/  ISETP.GT.AND P2, PT, R52, 0x17, PT ;  /* 0x000000173400780c */ /* 0x000fc60003f44270 */
[----:B------:R-:W2:Y:S04]  /*26bd0*/  LDL R90, [R1+0x16f0] ;  /* 0x0016f000015a7983 */ /* 0x000ea80000100800 */
[----:B------:R-:W2:Y:S01]  /*26be0*/  LDL R31, [R1+0x1464] ;  /* 0x00146400011f7983 */ /* 0x000ea20000100800 */
[----:B----4-:R-:W-:Y:S02]  /*26bf0*/  IMAD.MOV.U32 R64, RZ, RZ, R28 ;  /* 0x000000ffff407224 */ /* 0x010fe400078e001c */
[----:B---3--:R-:W-:Y:S01]  /*26c00*/  IMAD.MOV.U32 R65, RZ, RZ, R30 ;  /* 0x000000ffff417224 */ /* 0x008fe200078e001e */
[----:B------:R-:W-:Y:S04]  /*26c10*/  STL [R1+0x1f00], R27 ;  /* 0x001f001b01007387 */ /* 0x000fe80000100800 */
[----:B------:R-:W3:Y:S04]  /*26c20*/  LDL R33, [R1+0x1460] ;  /* 0x0014600001217983 */ /* 0x000ee80000100800 */
[----:B------:R-:W-:Y:S01]  /*26c30*/  STL [R1+0x1f04], R26 ;  /* 0x001f041a01007387 */ /* 0x000fe20000100800 */
[----:B------:R-:W-:-:S02]  /*26c40*/  IMAD.MOV.U32 R50, RZ, RZ, R20 ;  /* 0x000000ffff327224 */ /* 0x000fc400078e0014 */
[----:B------:R-:W-:Y:S01]  /*26c50*/  IMAD.MOV.U32 R51, RZ, RZ, R21 ;  /* 0x000000ffff337224 */ /* 0x000fe200078e0015 */
[----:B------:R-:W-:Y:S04]  /*26c60*/  STL [R1+0x1f08], R29 ;  /* 0x001f081d01007387 */ /* 0x000fe80000100800 */
[----:B------:R-:W4:Y:S04]  /*26c70*/  LDL.LU R61, [R1+0x1a0] ;  /* 0x0001a000013d7983 */ /* 0x000f280000300800 */
[----:B------:R-:W3:Y:S01]  /*26c80*/  LDL.LU R57, [R1+0x1d0] ;  /* 0x0001d00001397983 */ /* 0x000ee20000300800 */
[----:B--2---:R-:W-:-:S02]  /*26c90*/  IMAD.MOV.U32 R69, RZ, RZ, R60 ;  /* 0x000000ffff457224 */ /* 0x004fc400078e003c */
[----:B------:R-:W-:Y:S02]  /*26ca0*/  IMAD.MOV.U32 R68, RZ, RZ, R49 ;  /* 0x000000ffff447224 */ /* 0x000fe400078e0031 */
[----:B------:R-:W-:Y:S01]  /*26cb0*/  IMAD.MOV.U32 R67, RZ, RZ, R66 ;  /* 0x000000ffff437224 */ /* 0x000fe200078e0042 */
[----:B------:R3:W2:Y:S04]  /*26cc0*/  @P2 LDG.E.U16 R90, desc[UR6][R64.64] ;  /* 0x00000006405a2981 */ /* 0x0006a8000c1e1500 */
[----:B------:R-:W2:Y:S04]  /*26cd0*/  @P2 LDG.E.U16 R56, desc[UR6][R68.64] ;  /* 0x0000000644382981 */ /* 0x000ea8000c1e1500 */
[----:B------:R3:W-:Y:S04]  /*26ce0*/  STL.64 [R1+0xbb8], R64 ;  /* 0x000bb84001007387 */ /* 0x0007e80000100a00 */
[----:B------:R0:W-:Y:S04]  /*26cf0*/  STL.64 [R1+0xbc0], R50 ;  /* 0x000bc03201007387 */ /* 0x0001e80000100a00 */
[----:B------:R-:W4:Y:S04]  /*26d00*/  LDL.LU R39, [R1+0x1a4] ;  /* 0x0001a40001277983 */ /* 0x000f280000300800 */
[----:B------:R-:W4:Y:S04]  /*26d10*/  LDL.LU R38, [R1+0x1b4] ;  /* 0x0001b40001267983 */ /* 0x000f280000300800 */
[----:B------:R-:W4:Y:S04]  /*26d20*/  LDL.LU R30, [R1+0x1a8] ;  /* 0x0001a800011e7983 */ /* 0x000f280000300800 */
[----:B------:R-:W4:Y:S01]  /*26d30*/  LDL.LU R28, [R1+0x1b8] ;  /* 0x0001b800011c7983 */ /* 0x000f220000300800 */
[----:B------:R-:W-:-:S03]  /*26d40*/  IMAD.MOV.U32 R66, RZ, RZ, R32 ;  /* 0x000000ffff427224 */ /* 0x000fc600078e0020 */
[----:B------:R-:W4:Y:S04]  /*26d50*/  @P2 LDG.E.U16 R91, desc[UR6][R50.64] ;  /* 0x00000006325b2981 */ /* 0x000f28000c1e1500 */
[----:B------:R-:W4:Y:S04]  /*26d60*/  LDL.LU R21, [R1+0x1ac] ;  /* 0x0001ac0001157983 */ /* 0x000f280000300800 */
[----:B------:R-:W4:Y:S04]  /*26d70*/  LDL.LU R20, [R1+0x1bc] ;  /* 0x0001bc0001147983 */ /* 0x000f280000300800 */
[----:B------:R-:W4:Y:S04]  /*26d80*/  LDL R32, [R1+0x145c] ;  /* 0x00145c0001207983 */ /* 0x000f280000100800 */
[----:B------:R-:W4:Y:S04]  /*26d90*/  @P2 LDG.E.U16 R89, desc[UR6][R66.64] ;  /* 0x0000000642592981 */ /* 0x000f28000c1e1500 */
[----:B------:R-:W-:Y:S04]  /*26da0*/  STL.64 [R1+0xbd0], R68 ;  /* 0x000bd04401007387 */ /* 0x000fe80000100a00 */
[----:B------:R-:W-:Y:S01]  /*26db0*/  STL.64 [R1+0xbc8], R66 ;  /* 0x000bc84201007387 */ /* 0x000fe20000100a00 */
[----:B------:R-:W-:-:S03]  /*26dc0*/  ISETP.GT.AND P6, PT, R52, 0x18, PT ;  /* 0x000000183400780c */ /* 0x000fc60003fc4270 */
[----:B--2---:R1:W-:Y:S01]  /*26dd0*/  @P2 STL [R1+0x16fc], R56 ;  /* 0x0016fc3801002387 */ /* 0x0043e20000100800 */
[----:B---3--:R-:W-:Y:S02]  /*26de0*/  IMAD.MOV.U32 R64, RZ, RZ, R57 ;  /* 0x000000ffff407224 */ /* 0x008fe400078e0039 */
[----:B----4-:R-:W-:Y:S02]  /*26df0*/  IMAD.MOV.U32 R65, RZ, RZ, R61 ;  /* 0x000000ffff417224 */ /* 0x010fe400078e003d */
[----:B------:R-:W-:Y:S02]  /*26e00*/  IMAD.MOV.U32 R71, RZ, RZ, R39 ;  /* 0x000000ffff477224 */ /* 0x000fe400078e0027 */
[----:B------:R-:W-:Y:S01]  /*26e10*/  IMAD.MOV.U32 R70, RZ, RZ, R38 ;  /* 0x000000ffff467224 */ /* 0x000fe200078e0026 */
[----:B------:R-:W2:Y:S04]  /*26e20*/  LDL R49, [R1+0x1454] ;  /* 0x0014540001317983 */ /* 0x000ea80000100800 */
[----:B0-----:R-:W3:Y:S04]  /*26e30*/  LDL R50, [R1+0x1450] ;  /* 0x0014500001327983 */ /* 0x001ee80000100800 */
[----:B------:R-:W4:Y:S04]  /*26e40*/  LDL R60, [R1+0x144c] ;  /* 0x00144c00013c7983 */ /* 0x000f280000100800 */
[----:B-1----:R-:W2:Y:S01]  /*26e50*/  LDL R56, [R1+0x1458] ;  /* 0x0014580001387983 */ /* 0x002ea20000100800 */
[----:B------:R-:W-:-:S02]  /*26e60*/  IMAD.MOV.U32 R38, RZ, RZ, R28 ;  /* 0x000000ffff267224 */ /* 0x000fc400078e001c */
[----:B------:R-:W-:Y:S01]  /*26e70*/  IMAD.MOV.U32 R39, RZ, RZ, R30 ;  /* 0x000000ffff277224 */ /* 0x000fe200078e001e */
[----:B------:R-:W3:Y:S04]  /*26e80*/  LDL R51, [R1+0x1448] ;  /* 0x0014480001337983 */ /* 0x000ee80000100800 */
[----:B------:R-:W-:Y:S04]  /*26e90*/  @P2 STL [R1+0x16f0], R90 ;  /* 0x0016f05a01002387 */ /* 0x000fe80000100800 */
[----:B------:R-:W-:Y:S04]  /*26ea0*/  @P2 STL [R1+0x16f4], R91 ;  /* 0x0016f45b01002387 */ /* 0x000fe80000100800 */
[----:B------:R-:W-:Y:S04]  /*26eb0*/  @P2 STL [R1+0x16f8], R89 ;  /* 0x0016f85901002387 */ /* 0x000fe80000100800 */
[----:B------:R-:W3:Y:S04]  /*26ec0*/  @P6 LDG.E.U16 R33, desc[UR6][R38.64] ;  /* 0x0000000626216981 */ /* 0x000ee8000c1e1500 */
[----:B------:R-:W-:Y:S04]  /*26ed0*/  STL.64 [R1+0xb98], R64 ;  /* 0x000b984001007387 */ /* 0x000fe80000100a00 */
[----:B------:R-:W-:Y:S04]  /*26ee0*/  STL.64 [R1+0xba0], R70 ;  /* 0x000ba04601007387 */ /* 0x000fe80000100a00 */
[----:B------:R-:W4:Y:S04]  /*26ef0*/  @P6 LDG.E.U16 R32, desc[UR6][R70.64] ;  /* 0x0000000646206981 */ /* 0x000f28000c1e1500 */
[----:B------:R-:W-:Y:S04]  /*26f00*/  STL.64 [R1+0xba8], R38 ;  /* 0x000ba82601007387 */ /* 0x000fe80000100a00 */
[----:B------:R0:W-:Y:S04]  /*26f10*/  STL.64 [R1+0xbb0], R20 ;  /* 0x000bb01401007387 */ /* 0x0001e80000100a00 */
[----:B------:R-:W4:Y:S04]  /*26f20*/  @P6 LDG.E.U16 R31, desc[UR6][R20.64] ;  /* 0x00000006141f6981 */ /* 0x000f28000c1e1500 */
[----:B------:R-:W4:Y:S04]  /*26f30*/  LDL.LU R30, [R1+0x1c0] ;  /* 0x0001c000011e7983 */ /* 0x000f280000300800 */
[----:B------:R-:W4:Y:S04]  /*26f40*/  LDL.LU R28, [R1+0x1f0] ;  /* 0x0001f000011c7983 */ /* 0x000f280000300800 */
[----:B0-----:R-:W4:Y:S04]  /*26f50*/  LDL.LU R21, [R1+0x1c4] ;  /* 0x0001c40001157983 */ /* 0x001f280000300800 */
[----:B------:R-:W4:Y:S04]  /*26f60*/  LDL.LU R20, [R1+0x1d4] ;  /* 0x0001d40001147983 */ /* 0x000f280000300800 */
[----:B------:R-:W4:Y:S04]  /*26f70*/  LDL.LU R67, [R1+0x1c8] ;  /* 0x0001c80001437983 */ /* 0x000f280000300800 */
[----:B------:R-:W4:Y:S04]  /*26f80*/  LDL.LU R66, [R1+0x1d8] ;  /* 0x0001d80001427983 */ /* 0x000f280000300800 */
[----:B------:R-:W4:Y:S04]  /*26f90*/  LDL.LU R68, [R1+0x1cc] ;  /* 0x0001cc0001447983 */ /* 0x000f280000300800 */
[----:B------:R-:W4:Y:S04]  /*26fa0*/  LDL.LU R61, [R1+0x1dc] ;  /* 0x0001dc00013d7983 */ /* 0x000f280000300800 */
[----:B------:R-:W4:Y:S04]  /*26fb0*/  LDL R39, [R1+0x1444] ;  /* 0x0014440001277983 */ /* 0x000f280000100800 */
[----:B------:R-:W4:Y:S04]  /*26fc0*/  LDL R89, [R1+0x1440] ;  /* 0x0014400001597983 */ /* 0x000f280000100800 */
[----:B------:R-:W4:Y:S04]  /*26fd0*/  LDL R91, [R1+0x143c] ;  /* 0x00143c00015b7983 */ /* 0x000f280000100800 */
[----:B------:R-:W4:Y:S01]  /*26fe0*/  LDL R90, [R1+0x1438] ;  /* 0x00143800015a7983 */ /* 0x000f220000100800 */
[----:B------:R-:W-:-:S03]  /*26ff0*/  ISETP.GT.AND P5, PT, R52, 0x19, PT ;  /* 0x000000193400780c */ /* 0x000fc60003fa4270 */
[----:B------:R-:W4:Y:S04]  /*27000*/  LDL.LU R38, [R1+0x1e0] ;  /* 0x0001e00001267983 */ /* 0x000f280000300800 */
[----:B--2---:R0:W2:Y:S04]  /*27010*/  @P6 LDG.E.U16 R56, desc[UR6][R64.64] ;  /* 0x0000000640386981 */ /* 0x0040a8000c1e1500 */
[----:B---3--:R1:W-:Y:S04]  /*27020*/  @P6 STL [R1+0x1460], R33 ;  /* 0x0014602101006387 */ /* 0x0083e80000100800 */
[----:B-1----:R-:W3:Y:S04]  /*27030*/  LDL.LU R33, [R1+0x210] ;  /* 0x0002100001217983 */ /* 0x002ee80000300800 */
[----:B----4-:R1:W-:Y:S01]  /*27040*/  @P6 STL [R1+0x145c], R32 ;  /* 0x00145c2001006387 */ /* 0x0103e20000100800 */
[----:B------:R-:W-:-:S03]  /*27050*/  IMAD.MOV.U32 R57, RZ, RZ, R30 ;  /* 0x000000ffff397224 */ /* 0x000fc600078e001e */
[----:B------:R-:W4:Y:S04]  /*27060*/  @P5 LDG.E.U16 R50, desc[UR6][R66.64] ;  /* 0x0000000642325981 */ /* 0x000f28000c1e1500 */
[----:B-1----:R-:W3:Y:S04]  /*27070*/  LDL.LU R32, [R1+0x1e4] ;  /* 0x0001e40001207983 */ /* 0x002ee80000300800 */
[----:B------:R1:W-:Y:S01]  /*27080*/  @P6 STL [R1+0x1464], R31 ;  /* 0x0014641f01006387 */ /* 0x0003e20000100800 */
[----:B0-----:R-:W-:Y:S02]  /*27090*/  IMAD.MOV.U32 R64, RZ, RZ, R20 ;  /* 0x000000ffff407224 */ /* 0x001fe400078e0014 */
[----:B------:R-:W-:Y:S01]  /*270a0*/  IMAD.MOV.U32 R65, RZ, RZ, R21 ;  /* 0x000000ffff417224 */ /* 0x000fe200078e0015 */
[----:B------:R-:W-:Y:S01]  /*270b0*/  MOV R69, R68 ;  /* 0x0000004400457202 */ /* 0x000fe20000000f00 */
[----:B-1----:R-:W4:Y:S01]  /*270c0*/  LDL.LU R31, [R1+0x1f4] ;  /* 0x0001f400011f7983 */ /* 0x002f220000300800 */
[----:B------:R-:W-:-:S03]  /*270d0*/  IMAD.MOV.U32 R68, RZ, RZ, R61 ;  /* 0x000000ffff447224 */ /* 0x000fc600078e003d */
[----:B------:R0:W4:Y:S04]  /*270e0*/  @P5 LDG.E.U16 R60, desc[UR6][R64.64] ;  /* 0x00000006403c5981 */ /* 0x000128000c1e1500 */
[----:B------:R-:W4:Y:S04]  /*270f0*/  @P5 LDG.E.U16 R49, desc[UR6][R68.64] ;  /* 0x0000000644315981 */ /* 0x000f28000c1e1500 */
[----:B--2---:R1:W-:Y:S04]  /*27100*/  @P6 STL [R1+0x1458], R56 ;  /* 0x0014583801006387 */ /* 0x0043e80000100800 */
[----:B------:R-:W0:Y:S01]  /*27110*/  LDL.LU R30, [R1+0x1e8] ;  /* 0x0001e800011e7983 */ /* 0x000e220000300800 */
[----:B-1----:R-:W-:-:S03]  /*27120*/  IMAD.MOV.U32 R56, RZ, RZ, R28 ;  /* 0x000000ffff387224 */ /* 0x002fc600078e001c */
[----:B------:R-:W2:Y:S04]  /*27130*/  LDL.LU R28, [R1+0x1f8] ;  /* 0x0001f800011c7983 */ /* 0x000ea80000300800 */
[----:B------:R-:W2:Y:S04]  /*27140*/  @P5 LDG.E.U16 R51, desc[UR6][R56.64] ;  /* 0x0000000638335981 */ /* 0x000ea8000c1e1500 */
[----:B------:R-:W-:Y:S04]  /*27150*/  STL.64 [R1+0xb78], R56 ;  /* 0x000b783801007387 */ /* 0x000fe80000100a00 */
[----:B------:R0:W-:Y:S04]  /*27160*/  STL.64 [R1+0xb80], R64 ;  /* 0x000b804001007387 */ /* 0x0001e80000100a00 */
[----:B------:R-:W4:Y:S04]  /*27170*/  LDL.LU R21, [R1+0x1ec] ;  /* 0x0001ec0001157983 */ /* 0x000f280000300800 */
[----:B------:R-:W4:Y:S04]  /*27180*/  LDL.LU R20, [R1+0x1fc] ;  /* 0x0001fc0001147983 */ /* 0x000f280000300800 */
[----:B------:R-:W-:Y:S04]  /*27190*/  STL.64 [R1+0xb90], R68 ;  /* 0x000b904401007387 */ /* 0x000fe80000100a00 */
[----:B------:R1:W-:Y:S01]  /*271a0*/  STL.64 [R1+0xb88], R66 ;  /* 0x000b884201007387 */ /* 0x0003e20000100a00 */
[----:B------:R-:W-:Y:S01]  /*271b0*/  ISETP.GT.AND P4, PT, R52, 0x1a, PT ;  /* 0x0000001a3400780c */ /* 0x000fe20003f84270 */
[----:B---3--:R-:W-:-:S02]  /*271c0*/  IMAD.MOV.U32 R61, RZ, RZ, R32 ;  /* 0x000000ffff3d7224 */ /* 0x008fc400078e0020 */
[----:B0-----:R-:W-:Y:S01]  /*271d0*/  IMAD.MOV.U32 R65, RZ, RZ, R30 ;  /* 0x000000ffff417224 */ /* 0x001fe200078e001e */
[----:B--2---:R0:W-:Y:S04]  /*271e0*/  @P5 STL [R1+0x1448], R51 ;  /* 0x0014483301005387 */ /* 0x0041e80000100800 */
[----:B----4-:R2:W-:Y:S04]  /*271f0*/  @P5 STL [R1+0x144c], R60 ;  /* 0x00144c3c01005387 */ /* 0x0105e80000100800 */
[----:B------:R3:W-:Y:S04]  /*27200*/  @P5 STL [R1+0x1450], R50 ;  /* 0x0014503201005387 */ /* 0x0007e80000100800 */
[----:B------:R-:W-:Y:S01]  /*27210*/  @P5 STL [R1+0x1454], R49 ;  /* 0x0014543101005387 */ /* 0x000fe20000100800 */
[----:B------:R-:W-:-:S02]  /*27220*/  IMAD.MOV.U32 R64, RZ, RZ, R28 ;  /* 0x000000ffff407224 */ /* 0x000fc400078e001c */
[----:B-1----:R-:W-:Y:S02]  /*27230*/  IMAD.MOV.U32 R66, RZ, RZ, R20 ;  /* 0x000000ffff427224 */ /* 0x002fe400078e0014 */
[----:B------:R-:W-:Y:S01]  /*27240*/  IMAD.MOV.U32 R67, RZ, RZ, R21 ;  /* 0x000000ffff437224 */ /* 0x000fe200078e0015 */
[----:B------:R-:W4:Y:S01]  /*27250*/  @P4 LDG.E.U16 R89, desc[UR6][R64.64] ;  /* 0x0000000640594981 */ /* 0x000f22000c1e1500 */
[----:B0-----:R-:W-:Y:S02]  /*27260*/  IMAD.MOV.U32 R51, RZ, RZ, R38 ;  /* 0x000000ffff337224 */ /* 0x001fe400078e0026 */
[----:B--2---:R-:W-:Y:S02]  /*27270*/  IMAD.MOV.U32 R60, RZ, RZ, R31 ;  /* 0x000000ffff3c7224 */ /* 0x004fe400078e001f */
[----:B---3--:R-:W-:Y:S01]  /*27280*/  IMAD.MOV.U32 R50, RZ, RZ, R33 ;  /* 0x000000ffff327224 */ /* 0x008fe200078e0021 */
[----:B------:R-:W2:Y:S04]  /*27290*/  LDL.LU R38, [R1+0x200] ;  /* 0x0002000001267983 */ /* 0x000ea80000300800 */
[----:B------:R-:W3:Y:S04]  /*272a0*/  LDL.LU R33, [R1+0x230] ;  /* 0x0002300001217983 */ /* 0x000ee80000300800 */
[----:B------:R-:W2:Y:S04]  /*272b0*/  @P4 LDG.E.U16 R39, desc[UR6][R66.64] ;  /* 0x0000000642274981 */ /* 0x000ea8000c1e1500 */
[----:B------:R-:W-:Y:S04]  /*272c0*/  STL.64 [R1+0xb58], R50 ;  /* 0x000b583201007387 */ /* 0x000fe80000100a00 */
[----:B------:R-:W-:Y:S04]  /*272d0*/  STL.64 [R1+0xb60], R60 ;  /* 0x000b603c01007387 */ /* 0x000fe80000100a00 */
[----:B------:R-:W3:Y:S04]  /*272e0*/  LDL.LU R32, [R1+0x204] ;  /* 0x0002040001207983 */ /* 0x000ee80000300800 */
[----:B------:R-:W3:Y:S04]  /*272f0*/  LDL.LU R31, [R1+0x214] ;  /* 0x00021400011f7983 */ /* 0x000ee80000300800 */
[----:B------:R-:W3:Y:S04]  /*27300*/  LDL.LU R30, [R1+0x208] ;  /* 0x00020800011e7983 */ /* 0x000ee80000300800 */
[----:B------:R-:W3:Y:S04]  /*27310*/  LDL.LU R28, [R1+0x218] ;  /* 0x00021800011c7983 */ /* 0x000ee80000300800 */
[----:B------:R-:W-:Y:S04]  /*27320*/  STL.64 [R1+0xb68], R64 ;  /* 0x000b684001007387 */ /* 0x000fe80000100a00 */
[----:B------:R-:W-:Y:S04]  /*27330*/  STL.64 [R1+0xb70], R66 ;  /* 0x000b704201007387 */ /* 0x000fe80000100a00 */
[----:B------:R-:W3:Y:S04]  /*27340*/  LDL.LU R21, [R1+0x20c] ;  /* 0x00020c0001157983 */ /* 0x000ee80000300800 */
[----:B------:R-:W4:Y:S04]  /*27350*/  LDL.LU R20, [R1+0x21c] ;  /* 0x00021c0001147983 */ /* 0x000f280000300800 */
[----:B------:R-:W4:Y:S04]  /*27360*/  @P4 LDG.E.U16 R90, desc[UR6][R50.64] ;  /* 0x00000006325a4981 */ /* 0x000f28000c1e1500 */
[----:B------:R-:W4:Y:S04]  /*27370*/  @P4 LDG.E.U16 R91, desc[UR6][R60.64] ;  /* 0x000000063c5b4981 */ /* 0x000f28000c1e1500 */
[----:B------:R-:W4:Y:S01]  /*27380*/  LDL R72, [R1+0x1434] ;  /* 0x0014340001487983 */ /* 0x000f220000100800 */
[----:B------:R-:W-:-:S03]  /*27390*/  ISETP.GT.AND P2, PT, R52, 0x1b, PT ;  /* 0x0000001b3400780c */ /* 0x000fc60003f44270 */
[----:B------:R-:W4:Y:S04]  /*273a0*/  LDL R56, [R1+0x1430] ;  /* 0x0014300001387983 */ /* 0x000f280000100800 */
[----:B--2---:R0:W-:Y:S01]  /*273b0*/  @P4 STL [R1+0x1444], R39 ;  /* 0x0014442701004387 */ /* 0x0041e20000100800 */
[----:B---3--:R-:W-:-:S03]  /*273c0*/  IMAD.MOV.U32 R75, RZ, RZ, R21 ;  /* 0x000000ffff4b7224 */ /* 0x008fc600078e0015 */
[----:B0-----:R-:W2:Y:S04]  /*273d0*/  LDL R39, [R1+0x142c] ;  /* 0x00142c0001277983 */ /* 0x001ea80000100800 */
[----:B----4-:R-:W-:Y:S01]  /*273e0*/  @P4 STL [R1+0x1438], R90 ;  /* 0x0014385a01004387 */ /* 0x010fe20000100800 */
[----:B------:R-:W-:-:S03]  /*273f0*/  IMAD.MOV.U32 R74, RZ, RZ, R20 ;  /* 0x000000ffff4a7224 */ /* 0x000fc600078e0014 */
[----:B------:R-:W-:Y:S04]  /*27400*/  @P4 STL [R1+0x143c], R91 ;  /* 0x00143c5b01004387 */ /* 0x000fe80000100800 */
[----:B------:R0:W-:Y:S04]  /*27410*/  @P4 STL [R1+0x1440], R89 ;  /* 0x0014405901004387 */ /* 0x0001e80000100800 */
[----:B------:R-:W3:Y:S04]  /*27420*/  LDL R64, [R1+0x1428] ;  /* 0x0014280001407983 */ /* 0x000ee80000100800 */
[----:B------:R-:W4:Y:S01]  /*27430*/  @P2 LDG.E.U16 R72, desc[UR6][R74.64] ;  /* 0x000000064a482981 */ /* 0x000f22000c1e1500 */
[----:B------:R-:W-:-:S02]  /*27440*/  IMAD.MOV.U32 R66, RZ, RZ, R33 ;  /* 0x000000ffff427224 */ /* 0x000fc400078e0021 */
[----:B------:R-:W-:Y:S02]  /*27450*/  IMAD.MOV.U32 R67, RZ, RZ, R38 ;  /* 0x000000ffff437224 */ /* 0x000fe400078e0026 */
[----:B------:R-:W-:Y:S02]  /*27460*/  IMAD.MOV.U32 R50, RZ, RZ, R31 ;  /* 0x000000ffff327224 */ /* 0x000fe400078e001f */
[----:B------:R-:W-:Y:S01]  /*27470*/  IMAD.MOV.U32 R51, RZ, RZ, R32 ;  /* 0x000000ffff337224 */ /* 0x000fe200078e0020 */
[----:B------:R-:W4:Y:S04]  /*27480*/  LDL R61, [R1+0x1424] ;  /* 0x00142400013d7983 */ /* 0x000f280000100800 */
[----:B------:R-:W-:Y:S04]  /*27490*/  STL.64 [R1+0xb38], R66 ;  /* 0x000b384201007387 */ /* 0x000fe80000100a00 */
[----:B------:R-:W4:Y:S01]  /*274a0*/  LDL R57, [R1+0x1420] ;  /* 0x0014200001397983 */ /* 0x000f220000100800 */
[----:B------:R-:W-:-:S02]  /*274b0*/  IMAD.MOV.U32 R70, RZ, RZ, R28 ;  /* 0x000000ffff467224 */ /* 0x000fc400078e001c */
[----:B------:R-:W-:Y:S01]  /*274c0*/  IMAD.MOV.U32 R71, RZ, RZ, R30 ;  /* 0x000000ffff477224 */ /* 0x000fe200078e001e */
[----:B------:R-:W-:Y:S04]  /*274d0*/  STL.64 [R1+0xb40], R50 ;  /* 0x000b403201007387 */ /* 0x000fe80000100a00 */
[----:B------:R-:W4:Y:S04]  /*274e0*/  LDL R68, [R1+0x141c] ;  /* 0x00141c0001447983 */ /* 0x000f280000100800 */
[----:B------:R-:W4:Y:S04]  /*274f0*/  LDL R60, [R1+0x1418] ;  /* 0x00141800013c7983 */ /* 0x000f280000100800 */
[----:B------:R-:W4:Y:S04]  /*27500*/  LDL.LU R49, [R1+0x220] ;  /* 0x0002200001317983 */ /* 0x000f280000300800 */
[----:B------:R-:W4:Y:S04]  /*27510*/  LDL.LU R38, [R1+0x250] ;  /* 0x0002500001267983 */ /* 0x000f280000300800 */
[----:B------:R1:W-:Y:S04]  /*27520*/  STL.64 [R1+0xb48], R70 ;  /* 0x000b484601007387 */ /* 0x0003e80000100a00 */
[----:B------:R-:W-:Y:S04]  /*27530*/  STL.64 [R1+0xb50], R74 ;  /* 0x000b504a01007387 */ /* 0x000fe80000100a00 */
[----:B------:R-:W4:Y:S04]  /*27540*/  LDL.LU R21, [R1+0x224] ;  /* 0x0002240001157983 */ /* 0x000f280000300800 */
[----:B------:R-:W4:Y:S04]  /*27550*/  LDL.LU R20, [R1+0x234] ;  /* 0x0002340001147983 */ /* 0x000f280000300800 */
[----:B------:R-:W4:Y:S04]  /*27560*/  @P2 LDG.E.U16 R56, desc[UR6][R70.64] ;  /* 0x0000000646382981 */ /* 0x000f28000c1e1500 */
[----:B0-----:R-:W4:Y:S04]  /*27570*/  LDL R89, [R1+0x1414] ;  /* 0x0014140001597983 */ /* 0x001f280000100800 */
[----:B------:R-:W4:Y:S04]  /*27580*/  LDL R32, [R1+0x1410] ;  /* 0x0014100001207983 */ /* 0x000f280000100800 */
[----:B------:R-:W4:Y:S04]  /*27590*/  LDL R91, [R1+0x140c] ;  /* 0x00140c00015b7983 */ /* 0x000f280000100800 */
[----:B------:R-:W4:Y:S04]  /*275a0*/  LDL R90, [R1+0x1408] ;  /* 0x00140800015a7983 */ /* 0x000f280000100800 */
[----:B------:R-:W4:Y:S04]  /*275b0*/  LDL.LU R28, [R1+0x1404] ;  /* 0x00140400011c7983 */ /* 0x000f280000300800 */
[----:B------:R-:W4:Y:S04]  /*275c0*/  LDL.LU R31, [R1+0x1400] ;  /* 0x00140000011f7983 */ /* 0x000f280000300800 */
[----:B------:R-:W4:Y:S04]  /*275d0*/  LDL.LU R30, [R1+0x13fc] ;  /* 0x0013fc00011e7983 */ /* 0x000f280000300800 */
[----:B------:R-:W4:Y:S04]  /*275e0*/  LDL.LU R33, [R1+0x15bc] ;  /* 0x0015bc0001217983 */ /* 0x000f280000300800 */
[----:B-1----:R-:W4:Y:S04]  /*275f0*/  LDL.LU R71, [R1+0x228] ;  /* 0x0002280001477983 */ /* 0x002f280000300800 */
[----:B------:R-:W4:Y:S04]  /*27600*/  LDL.LU R70, [R1+0x238] ;  /* 0x0002380001467983 */ /* 0x000f280000300800 */
[----:B--2---:R-:W2:Y:S04]  /*27610*/  @P2 LDG.E.U16 R39, desc[UR6][R50.64] ;  /* 0x0000000632272981 */ /* 0x004ea8000c1e1500 */
[----:B---3--:R0:W3:Y:S04]  /*27620*/  @P2 LDG.E.U16 R64, desc[UR6][R66.64] ;  /* 0x0000000642402981 */ /* 0x0080e8000c1e1500 */
[----:B----4-:R1:W-:Y:S04]  /*27630*/  @P2 STL [R1+0x1434], R72 ;  /* 0x0014344801002387 */ /* 0x0103e80000100800 */
[----:B-1----:R-:W4:Y:S04]  /*27640*/  LDL.LU R72, [R1+0x22c] ;  /* 0x00022c0001487983 */ /* 0x002f280000300800 */
[----:B------:R-:W4:Y:S01]  /*27650*/  LDL.LU R69, [R1+0x23c] ;  /* 0x00023c0001457983 */ /* 0x000f220000300800 */
[----:B------:R-:W-:Y:S01]  /*27660*/  ISETP.GT.AND P6, PT, R52, 0x1c, PT ;  /* 0x0000001c3400780c */ /* 0x000fe20003fc4270 */
[----:B------:R-:W-:-:S02]  /*27670*/  IMAD.MOV.U32 R65, RZ, RZ, R49 ;  /* 0x000000ffff417224 */ /* 0x000fc400078e0031 */
[----:B------:R1:W-:Y:S01]  /*27680*/  @P2 STL [R1+0x1430], R56 ;  /* 0x0014303801002387 */ /* 0x0003e20000100800 */
[----:B0-----:R-:W-:Y:S02]  /*27690*/  IMAD.MOV.U32 R66, RZ, RZ, R20 ;  /* 0x000000ffff427224 */ /* 0x001fe400078e0014 */
[----:B------:R-:W-:-:S07]  /*276a0*/  IMAD.MOV.U32 R67, RZ, RZ, R21 ;  /* 0x000000ffff437224 */ /* 0x000fce00078e0015 */
[----:B------:R-:W4:Y:S04]  /*276b0*/  @P6 LDG.E.U16 R68, desc[UR6][R66.64] ;  /* 0x0000000642446981 */ /* 0x000f28000c1e1500 */
[----:B-1----:R-:W4:Y:S04]  /*276c0*/  LDL.LU R56, [R1+0x240] ;  /* 0x0002400001387983 */ /* 0x002f280000300800 */
[----:B------:R-:W4:Y:S04]  /*276d0*/  LDL.LU R51, [R1+0x270] ;  /* 0x0002700001337983 */ /* 0x000f280000300800 */
[----:B------:R-:W4:Y:S04]  /*276e0*/  LDL.LU R50, [R1+0x244] ;  /* 0x0002440001327983 */ /* 0x000f280000300800 */
[----:B------:R-:W4:Y:S04]  /*276f0*/  @P6 LDG.E.U16 R57, desc[UR6][R70.64] ;  /* 0x0000000646396981 */ /* 0x000f28000c1e1500 */
[----:B--2---:R0:W-:Y:S04]  /*27700*/  @P2 STL [R1+0x142c], R39 ;  /* 0x00142c2701002387 */ /* 0x0041e80000100800 */
[----:B0-----:R-:W2:Y:S04]  /*27710*/  LDL.LU R39, [R1+0x254] ;  /* 0x0002540001277983 */ /* 0x001ea80000300800 */
[----:B---3--:R0:W-:Y:S04]  /*27720*/  @P2 STL [R1+0x1428], R64 ;  /* 0x0014284001002387 */ /* 0x0081e80000100800 */
[----:B------:R-:W3:Y:S01]  /*27730*/  LDL.LU R49, [R1+0x248] ;  /* 0x0002480001317983 */ /* 0x000ee20000300800 */
[----:B----4-:R-:W-:-:S02]  /*27740*/  IMAD.MOV.U32 R73, RZ, RZ, R72 ;  /* 0x000000ffff497224 */ /* 0x010fc400078e0048 */
[----:B------:R-:W-:Y:S02]  /*27750*/  IMAD.MOV.U32 R72, RZ, RZ, R69 ;  /* 0x000000ffff487224 */ /* 0x000fe400078e0045 */
[----:B0-----:R-:W-:-:S03]  /*27760*/  IMAD.MOV.U32 R64, RZ, RZ, R38 ;  /* 0x000000ffff407224 */ /* 0x001fc600078e0026 */
[----:B------:R-:W4:Y:S04]  /*27770*/  @P6 LDG.E.U16 R61, desc[UR6][R72.64] ;  /* 0x00000006483d6981 */ /* 0x000f28000c1e1500 */
[----:B------:R-:W4:Y:S04]  /*27780*/  LDL.LU R38, [R1+0x258] ;  /* 0x0002580001267983 */ /* 0x000f280000300800 */
[----:B------:R0:W4:Y:S04]  /*27790*/  @P6 LDG.E.U16 R60, desc[UR6][R64.64] ;  /* 0x00000006403c6981 */ /* 0x000128000c1e1500 */
[----:B------:R0:W-:Y:S04]  /*277a0*/  STL.64 [R1+0xb18], R64 ;  /* 0x000b184001007387 */ /* 0x0001e80000100a00 */
[----:B------:R3:W-:Y:S04]  /*277b0*/  STL.64 [R1+0xb20], R66 ;  /* 0x000b204201007387 */ /* 0x0007e80000100a00 */
[----:B------:R-:W4:Y:S04]  /*277c0*/  LDL.LU R21, [R1+0x24c] ;  /* 0x00024c0001157983 */ /* 0x000f280000300800 */
[----:B------:R-:W4:Y:S01]  /*277d0*/  LDL.LU R20, [R1+0x25c] ;  /* 0x00025c0001147983 */ /* 0x000f220000300800 */
[----:B------:R-:W-:-:S03]  /*277e0*/  ISETP.GT.AND P5, PT, R52, 0x1d, PT ;  /* 0x0000001d3400780c */ /* 0x000fc60003fa4270 */
[----:B------:R-:W-:Y:S04]  /*277f0*/  STL.64 [R1+0xb30], R72 ;  /* 0x000b304801007387 */ /* 0x000fe80000100a00 */
[----:B------:R-:W-:Y:S01]  /*27800*/  STL.64 [R1+0xb28], R70 ;  /* 0x000b284601007387 */ /* 0x000fe20000100a00 */
[----:B0-----:R-:W-:Y:S02]  /*27810*/  IMAD.MOV.U32 R65, RZ, RZ, R50 ;  /* 0x000000ffff417224 */ /* 0x001fe400078e0032 */
[----:B---3--:R-:W-:Y:S02]  /*27820*/  IMAD.MOV.U32 R67, RZ, RZ, R49 ;  /* 0x000000ffff437224 */ /* 0x008fe400078e0031 */
[----:B--2---:R-:W-:-:S05]  /*27830*/  IMAD.MOV.U32 R64, RZ, RZ, R39 ;  /* 0x000000ffff407224 */ /* 0x004fca00078e0027 */
[----:B------:R-:W2:Y:S01]  /*27840*/  @P5 LDG.E.U16 R91, desc[UR6][R64.64] ;  /* 0x00000006405b5981 */ /* 0x000ea2000c1e1500 */
[----:B----4-:R-:W-:-:S03]  /*27850*/  IMAD.MOV.U32 R66, RZ, RZ, R38 ;  /* 0x000000ffff427224 */ /* 0x010fc600078e0026 */
[----:B------:R0:W-:Y:S04]  /*27860*/  @P6 STL [R1+0x1418], R60 ;  /* 0x0014183c01006387 */ /* 0x0001e80000100800 */
[----:B------:R-:W-:Y:S04]  /*27870*/  @P6 STL [R1+0x141c], R68 ;  /* 0x00141c4401006387 */ /* 0x000fe80000100800 */
[----:B------:R1:W-:Y:S04]  /*27880*/  @P6 STL [R1+0x1420], R57 ;  /* 0x0014203901006387 */ /* 0x0003e80000100800 */
[----:B------:R-:W3:Y:S04]  /*27890*/  @P5 LDG.E.U16 R32, desc[UR6][R66.64] ;  /* 0x0000000642205981 */ /* 0x000ee8000c1e1500 */
[----:B------:R4:W-:Y:S04]  /*278a0*/  @P6 STL [R1+0x1424], R61 ;  /* 0x0014243d01006387 */ /* 0x0009e80000100800 */
[----:B------:R-:W2:Y:S01]  /*278b0*/  @P5 LDG.E.U16 R89, desc[UR6][R20.64] ;  /* 0x0000000614595981 */ /* 0x000ea2000c1e1500 */
[----:B0-----:R-:W-:-:S03]  /*278c0*/  IMAD.MOV.U32 R60, RZ, RZ, R51 ;  /* 0x000000ffff3c7224 */ /* 0x001fc600078e0033 */
[----:B-1----:R-:W2:Y:S01]  /*278d0*/  LDL.LU R57, [R1+0x260] ;  /* 0x0002600001397983 */ /* 0x002ea20000300800 */
[----:B----4-:R-:W-:-:S03]  /*278e0*/  IMAD.MOV.U32 R61, RZ, RZ, R56 ;  /* 0x000000ffff3d7224 */ /* 0x010fc600078e0038 */
[----:B------:R-:W4:Y:S04]  /*278f0*/  LDL.LU R56, [R1+0x290] ;  /* 0x0002900001387983 */ /* 0x000f280000300800 */
[----:B------:R-:W-:Y:S04]  /*27900*/  STL.64 [R1+0xaf8], R60 ;  /* 0x000af83c01007387 */ /* 0x000fe80000100a00 */
[----:B------:R-:W-:Y:S04]  /*27910*/  STL.64 [R1+0xb00], R64 ;  /* 0x000b004001007387 */ /* 0x000fe80000100a00 */
[----:B------:R-:W4:Y:S04]  /*27920*/  LDL.LU R50, [R1+0x264] ;  /* 0x0002640001327983 */ /* 0x000f280000300800 */
[----:B------:R-:W4:Y:S04]  /*27930*/  LDL.LU R39, [R1+0x274] ;  /* 0x0002740001277983 */ /* 0x000f280000300800 */
[----:B------:R4:W4:Y:S04]  /*27940*/  @P5 LDG.E.U16 R90, desc[UR6][R60.64] ;  /* 0x000000063c5a5981 */ /* 0x000928000c1e1500 */
[----:B------:R0:W-:Y:S04]  /*27950*/  STL.64 [R1+0xb10], R20 ;  /* 0x000b101401007387 */ /* 0x0001e80000100a00 */
[----:B------:R-:W4:Y:S04]  /*27960*/  LDL.LU R38, [R1+0x268] ;  /* 0x0002680001267983 */ /* 0x000f280000300800 */
[----:B------:R-:W-:Y:S04]  /*27970*/  STL.64 [R1+0xb08], R66 ;  /* 0x000b084201007387 */ /* 0x000fe80000100a00 */
[----:B0-----:R-:W4:Y:S04]  /*27980*/  LDL.LU R21, [R1+0x278] ;  /* 0x0002780001157983 */ /* 0x001f280000300800 */
[----:B------:R-:W4:Y:S04]  /*27990*/  LDL.LU R51, [R1+0x26c] ;  /* 0x00026c0001337983 */ /* 0x000f280000300800 */
[----:B---3--:R0:W-:Y:S04]  /*279a0*/  @P5 STL [R1+0x1410], R32 ;  /* 0x0014102001005387 */ /* 0x0081e80000100800 */
[----:B0-----:R-:W3:Y:S04]  /*279b0*/  LDL.LU R32, [R1+0x27c] ;  /* 0x00027c0001207983 */ /* 0x001ee80000300800 */
[----:B------:R-:W3:Y:S04]  /*279c0*/  LDL R68, [R1+0x16ec] ;  /* 0x0016ec0001447983 */ /* 0x000ee80000100800 */
[----:B------:R-:W3:Y:S04]  /*279d0*/  LDL R49, [R1+0x16e8] ;  /* 0x0016e80001317983 */ /* 0x000ee80000100800 */
[----:B------:R-:W3:Y:S04]  /*279e0*/  LDL R20, [R1+0x16e4] ;  /* 0x0016e40001147983 */ /* 0x000ee80000100800 */
[----:B--2---:R0:W-:Y:S01]  /*279f0*/  @P5 STL [R1+0x1414], R89 ;  /* 0x0014145901005387 */ /* 0x0041e20000100800 */
[----:B----4-:R-:W-:Y:S01]  /*27a00*/  IMAD.MOV.U32 R61, RZ, RZ, R50 ;  /* 0x000000ffff3d7224 */ /* 0x010fe200078e0032 */
[----:B------:R-:W-:-:S02]  /*27a10*/  MOV R60, R39 ;  /* 0x00000027003c7202 */ /* 0x000fc40000000f00 */
[----:B0-----:R-:W2:Y:S04]  /*27a20*/  LDL R89, [R1+0x16e0] ;  /* 0x0016e00001597983 */ /* 0x001ea80000100800 */
[----:B------:R-:W-:Y:S04]  /*27a30*/  @P5 STL [R1+0x1408], R90 ;  /* 0x0014085a01005387 */ /* 0x000fe80000100800 */
[----:B------:R-:W-:Y:S04]  /*27a40*/  @P5 STL [R1+0x140c], R91 ;  /* 0x00140c5b01005387 */ /* 0x000fe80000100800 */
[----:B------:R-:W4:Y:S04]  /*27a50*/  LDL.LU R50, [R1+0x280] ;  /* 0x0002800001327983 */ /* 0x000f280000300800 */
[----:B------:R-:W2:Y:S04]  /*27a60*/  LDL.LU R39, [R1+0x2b0] ;  /* 0x0002b00001277983 */ /* 0x000ea80000300800 */
[----:B------:R-:W-:Y:S04]  /*27a70*/  STL.64 [R1+0xad8], R56 ;  /* 0x000ad83801007387 */ /* 0x000fe80000100a00 */
[----:B------:R-:W-:Y:S01]  /*27a80*/  STL.64 [R1+0xae0], R60 ;  /* 0x000ae03c01007387 */ /* 0x000fe20000100a00 */
[----:B------:R-:W-:-:S02]  /*27a90*/  IMAD.MOV.U32 R65, RZ, RZ, R38 ;  /* 0x000000ffff417224 */ /* 0x000fc400078e0026 */
[----:B------:R-:W-:Y:S01]  /*27aa0*/  IMAD.MOV.U32 R64, RZ, RZ, R21 ;  /* 0x000000ffff407224 */ /* 0x000fe200078e0015 */
[----:B------:R-:W2:Y:S04]  /*27ab0*/  LDL.LU R38, [R1+0x284] ;  /* 0x0002840001267983 */ /* 0x000ea80000300800 */
[----:B------:R-:W4:Y:S01]  /*27ac0*/  LDL.LU R21, [R1+0x294] ;  /* 0x0002940001157983 */ /* 0x000f220000300800 */
[C---:B------:R-:W-:Y:S01]  /*27ad0*/  ISETP.GT.AND P4, PT, R52.reuse, 0x1e, PT ;  /* 0x0000001e3400780c */ /* 0x040fe20003f84270 */
[----:B------:R-:W-:Y:S01]  /*27ae0*/  IMAD.MOV.U32 R73, RZ, RZ, R51 ;  /* 0x000000ffff497224 */ /* 0x000fe200078e0033 */
[----:B------:R-:W-:Y:S01]  /*27af0*/  ISETP.GT.AND P2, PT, R52, 0x1f, PT ;  /* 0x0000001f3400780c */ /* 0x000fe20003f44270 */
[----:B------:R2:W-:Y:S04]  /*27b00*/  STL.64 [R1+0xae8], R64 ;  /* 0x000ae84001007387 */ /* 0x0005e80000100a00 */
[----:B------:R-:W4:Y:S04]  /*27b10*/  LDL.LU R67, [R1+0x288] ;  /* 0x0002880001437983 */ /* 0x000f280000300800 */
[----:B------:R-:W4:Y:S04]  /*27b20*/  LDL.LU R66, [R1+0x298] ;  /* 0x0002980001427983 */ /* 0x000f280000300800 */
[----:B------:R2:W4:Y:S04]  /*27b30*/  @P4 LDG.E.U16 R31, desc[UR6][R64.64] ;  /* 0x00000006401f4981 */ /* 0x000528000c1e1500 */
[----:B------:R0:W4:Y:S04]  /*27b40*/  @P4 LDG.E.U16 R30, desc[UR6][R60.64] ;  /* 0x000000063c1e4981 */ /* 0x000128000c1e1500 */
[----:B------:R-:W4:Y:S01]  /*27b50*/  @P4 LDG.E.U16 R33, desc[UR6][R56.64] ;  /* 0x0000000638214981 */ /* 0x000f22000c1e1500 */
[----:B---3--:R-:W-:-:S05]  /*27b60*/  IMAD.MOV.U32 R72, RZ, RZ, R32 ;  /* 0x000000ffff487224 */ /* 0x008fca00078e0020 */
[----:B------:R-:W3:Y:S04]  /*27b70*/  @P4 LDG.E.U16 R28, desc[UR6][R72.64] ;  /* 0x00000006481c4981 */ /* 0x000ee8000c1e1500 */
[----:B------:R-:W-:Y:S04]  /*27b80*/  STL.64 [R1+0xaf0], R72 ;  /* 0x000af04801007387 */ /* 0x000fe80000100a00 */
[----:B------:R-:W3:Y:S04]  /*27b90*/  LDL.LU R70, [R1+0x28c] ;  /* 0x00028c0001467983 */ /* 0x000ee80000300800 */
[----:B------:R-:W3:Y:S01]  /*27ba0*/  LDL.LU R69, [R1+0x29c] ;  /* 0x00029c0001457983 */ /* 0x000ee20000300800 */
[----:B--2---:R-:W-:-:S02]  /*27bb0*/  IMAD.MOV.U32 R65, RZ, RZ, R38 ;  /* 0x000000ffff417224 */ /* 0x004fc400078e0026 */
[----:B----4-:R-:W-:-:S05]  /*27bc0*/  IMAD.MOV.U32 R64, RZ, RZ, R21 ;  /* 0x000000ffff407224 */ /* 0x010fca00078e0015 */
[----:B------:R-:W2:Y:S01]  /*27bd0*/  @P2 LDG.E.U16 R20, desc[UR6][R64.64] ;  /* 0x0000000640142981 */ /* 0x000ea2000c1e1500 */
[----:B0-----:R-:W-:Y:S02]  /*27be0*/  IMAD.MOV.U32 R60, RZ, RZ, R39 ;  /* 0x000000ffff3c7224 */ /* 0x001fe400078e0027 */
[----:B------:R-:W-:Y:S01]  /*27bf0*/  IMAD.MOV.U32 R61, RZ, RZ, R50 ;  /* 0x000000ffff3d7224 */ /* 0x000fe200078e0032 */
[----:B------:R-:W4:Y:S04]  /*27c00*/  @P2 LDG.E.U16 R49, desc[UR6][R66.64] ;  /* 0x0000000642312981 */ /* 0x000f28000c1e1500 */
[----:B------:R-:W2:Y:S04]  /*27c10*/  @P2 LDG.E.U16 R89, desc[UR6][R60.64] ;  /* 0x000000063c592981 */ /* 0x000ea8000c1e1500 */
[----:B---3--:R-:W-:Y:S04]  /*27c20*/  STL [R1+0x1f0c], R28 ;  /* 0x001f0c1c01007387 */ /* 0x008fe80000100800 */
[----:B------:R-:W-:Y:S04]  /*27c30*/  STL [R1+0x1f10], R31 ;  /* 0x001f101f01007387 */ /* 0x000fe80000100800 */
[----:B------:R-:W-:Y:S04]  /*27c40*/  STL [R1+0x1f14], R30 ;  /* 0x001f141e01007387 */ /* 0x000fe80000100800 */
[----:B------:R-:W3:Y:S04]  /*27c50*/  LDL R91, [R1+0x13f8] ;  /* 0x0013f800015b7983 */ /* 0x000ee80000100800 */
[----:B------:R-:W3:Y:S04]  /*27c60*/  LDL R90, [R1+0x13f4] ;  /* 0x0013f400015a7983 */ /* 0x000ee80000100800 */
[----:B------:R-:W3:Y:S04]  /*27c70*/  LDL R32, [R1+0x13f0] ;  /* 0x0013f00001207983 */ /* 0x000ee80000100800 */
[----:B------:R-:W-:Y:S04]  /*27c80*/  STL [R1+0x1f18], R33 ;  /* 0x001f182101007387 */ /* 0x000fe80000100800 */
[----:B------:R-:W3:Y:S04]  /*27c90*/  LDL.LU R39, [R1+0x2a0] ;  /* 0x0002a00001277983 */ /* 0x000ee80000300800 */
[----:B------:R-:W3:Y:S04]  /*27ca0*/  LDL.LU R38, [R1+0x2d0] ;  /* 0x0002d00001267983 */ /* 0x000ee80000300800 */
[----:B------:R-:W-:Y:S04]  /*27cb0*/  STL.64 [R1+0xab8], R60 ;  /* 0x000ab83c01007387 */ /* 0x000fe80000100a00 */
[----:B------:R-:W-:Y:S01]  /*27cc0*/  STL.64 [R1+0xac0], R64 ;  /* 0x000ac04001007387 */ /* 0x000fe20000100a00 */
[----:B------:R-:W-:-:S03]  /*27cd0*/  IMAD.MOV.U32 R71, RZ, RZ, R70 ;  /* 0x000000ffff477224 */ /* 0x000fc600078e0046 */
[----:B------:R-:W3:Y:S01]  /*27ce0*/  LDL.LU R57, [R1+0x2a4] ;  /* 0x0002a40001397983 */ /* 0x000ee20000300800 */
[----:B------:R-:W-:-:S03]  /*27cf0*/  IMAD.MOV.U32 R70, RZ, RZ, R69 ;  /* 0x000000ffff467224 */ /* 0x000fc600078e0045 */
[----:B------:R-:W3:Y:S04]  /*27d00*/  LDL.LU R56, [R1+0x2b4] ;  /* 0x0002b40001387983 */ /* 0x000ee80000300800 */
[----:B------:R-:W3:Y:S04]  /*27d10*/  LDL.LU R51, [R1+0x2a8] ;  /* 0x0002a80001337983 */ /* 0x000ee80000300800 */
[----:B------:R-:W3:Y:S04]  /*27d20*/  LDL.LU R50, [R1+0x2b8] ;  /* 0x0002b80001327983 */ /* 0x000ee80000300800 */
[----:B------:R-:W3:Y:S04]  /*27d30*/  LDL R21, [R1+0x13ec] ;  /* 0x0013ec0001157983 */ /* 0x000ee80000100800 */
[----:B------:R-:W-:Y:S04]  /*27d40*/  STL.64 [R1+0xad0], R70 ;  /* 0x000ad04601007387 */ /* 0x000fe80000100a00 */
[----:B------:R-:W-:Y:S04]  /*27d50*/  STL.64 [R1+0xac8], R66 ;  /* 0x000ac84201007387 */ /* 0x000fe80000100a00 */
[----:B------:R-:W3:Y:S04]  /*27d60*/  LDL.LU R69, [R1+0x2ac] ;  /* 0x0002ac0001457983 */ /* 0x000ee80000300800 */
[----:B------:R3:W3:Y:S04]  /*27d70*/  @P2 LDG.E.U16 R68, desc[UR6][R70.64] ;  /* 0x0000000646442981 */ /* 0x0006e8000c1e1500 */
[----:B--2---:R0:W-:Y:S04]  /*27d80*/  @P2 STL [R1+0x16e4], R20 ;  /* 0x0016e41401002387 */ /* 0x0041e80000100800 */
[----:B0-----:R-:W2:Y:S01]  /*27d90*/  LDL.LU R20, [R1+0x2bc] ;  /* 0x0002bc0001147983 */ /* 0x001ea20000300800 */
[----:B------:R-:W-:-:S03]  /*27da0*/  ISETP.GT.AND P6, PT, R52, 0x20, PT ;  /* 0x000000203400780c */ /* 0x000fc60003fc4270 */
[----:B------:R-:W2:Y:S04]  /*27db0*/  LDL R61, [R1+0x13e8] ;  /* 0x0013e800013d7983 */ /* 0x000ea80000100800 */
[----:B----4-:R0:W-:Y:S04]  /*27dc0*/  @P2 STL [R1+0x16e8], R49 ;  /* 0x0016e83101002387 */ /* 0x0101e80000100800 */
[----:B0-----:R-:W4:Y:S01]  /*27dd0*/  LDL R49, [R1+0x13e4] ;  /* 0x0013e40001317983 */ /* 0x001f220000100800 */
[----:B---3--:R-:W-:Y:S02]  /*27de0*/  IMAD.MOV.U32 R71, RZ, RZ, R57 ;  /* 0x000000ffff477224 */ /* 0x008fe400078e0039 */
[----:B------:R-:W-:-:S02]  /*27df0*/  IMAD.MOV.U32 R70, RZ, RZ, R56 ;  /* 0x000000ffff467224 */ /* 0x000fc400078e0038 */
[----:B------:R-:W-:Y:S02]  /*27e00*/  IMAD.MOV.U32 R73, RZ, RZ, R51 ;  /* 0x000000ffff497224 */ /* 0x000fe400078e0033 */
[----:B------:R-:W-:Y:S01]  /*27e10*/  IMAD.MOV.U32 R72, RZ, RZ, R50 ;  /* 0x000000ffff487224 */ /* 0x000fe200078e0032 */
[----:B------:R-:W3:Y:S04]  /*27e20*/  @P6 LDG.E.U16 R21, desc[UR6][R38.64] ;  /* 0x0000000626156981 */ /* 0x000ee8000c1e1500 */
[----:B------:R0:W3:Y:S04]  /*27e30*/  @P6 LDG.E.U16 R32, desc[UR6][R70.64] ;  /* 0x0000000646206981 */ /* 0x0000e8000c1e1500 */
[----:B------:R1:W-:Y:S01]  /*27e40*/  @P2 STL [R1+0x16ec], R68 ;  /* 0x0016ec4401002387 */ /* 0x0003e20000100800 */
[----:B------:R-:W-:-:S03]  /*27e50*/  IMAD.MOV.U32 R75, RZ, RZ, R69 ;  /* 0x000000ffff4b7224 */ /* 0x000fc600078e0045 */
[----:B------:R-:W3:Y:S04]  /*27e60*/  @P6 LDG.E.U16 R90, desc[UR6][R72.64] ;  /* 0x00000006485a6981 */ /* 0x000ee8000c1e1500 */
[----:B-1----:R-:W3:Y:S04]  /*27e70*/  LDL R68, [R1+0x13e0] ;  /* 0x0013e00001447983 */ /* 0x002ee80000100800 */
[----:B------:R1:W-:Y:S01]  /*27e80*/  @P2 STL [R1+0x16e0], R89 ;  /* 0x0016e05901002387 */ /* 0x0003e20000100800 */
[----:B--2---:R-:W-:-:S05]  /*27e90*/  IMAD.MOV.U32 R74, RZ, RZ, R20 ;  /* 0x000000ffff4a7224 */ /* 0x004fca00078e0014 */
[----:B------:R-:W2:Y:S04]  /*27ea0*/  @P6 LDG.E.U16 R91, desc[UR6][R74.64] ;  /* 0x000000064a5b6981 */ /* 0x000ea8000c1e1500 */
[----:B-1----:R-:W3:Y:S04]  /*27eb0*/  LDL R89, [R1+0x13dc] ;  /* 0x0013dc0001597983 */ /* 0x002ee80000100800 */
[----:B------:R-:W3:Y:S04]  /*27ec0*/  LDL.LU R65, [R1+0x2c0] ;  /* 0x0002c00001417983 */ /* 0x000ee80000300800 */
[----:B------:R-:W-:Y:S04]  /*27ed0*/  STL.64 [R1+0xa98], R38 ;  /* 0x000a982601007387 */ /* 0x000fe80000100a00 */
[----:B------:R-:W-:Y:S04]  /*27ee0*/  STL.64 [R1+0xaa0], R70 ;  /* 0x000aa04601007387 */ /* 0x000fe80000100a00 */
[----:B------:R-:W-:Y:S04]  /*27ef0*/  STL.64 [R1+0xaa8], R72 ;  /* 0x000aa84801007387 */ /* 0x000fe80000100a00 */
[----:B------:R-:W3:Y:S04]  /*27f00*/  LDL.LU R64, [R1+0x2f0] ;  /* 0x0002f00001407983 */ /* 0x000ee80000300800 */
[----:B------:R-:W4:Y:S04]  /*27f10*/  LDL.LU R67, [R1+0x2c4] ;  /* 0x0002c40001437983 */ /* 0x000f280000300800 */
[----:B------:R-:W4:Y:S04]  /*27f20*/  LDL.LU R66, [R1+0x2d4] ;  /* 0x0002d40001427983 */ /* 0x000f280000300800 */
[----:B------:R-:W4:Y:S04]  /*27f30*/  LDL.LU R60, [R1+0x2c8] ;  /* 0x0002c800013c7983 */ /* 0x000f280000300800 */
[----:B------:R-:W0:Y:S04]  /*27f40*/  LDL.LU R57, [R1+0x2d8] ;  /* 0x0002d80001397983 */ /* 0x000e280000300800 */
[----:B------:R-:W4:Y:S04]  /*27f50*/  LDL.LU R56, [R1+0x2cc] ;  /* 0x0002cc0001387983 */ /* 0x000f280000300800 */
[----:B------:R-:W4:Y:S01]  /*27f60*/  LDL.LU R50, [R1+0x2dc] ;  /* 0x0002dc0001327983 */ /* 0x000f220000300800 */
[----:B------:R-:W-:-:S03]  /*27f70*/  ISETP.GT.AND P5, PT, R52, 0x21, PT ;  /* 0x000000213400780c */ /* 0x000fc60003fa4270 */
[----:B------:R-:W4:Y:S04]  /*27f80*/  LDL R51, [R1+0x13d8] ;  /* 0x0013d80001337983 */ /* 0x000f280000100800 */
[----:B------:R-:W-:Y:S04]  /*27f90*/  STL.64 [R1+0xab0], R74 ;  /* 0x000ab04a01007387 */ /* 0x000fe80000100a00 */
[----:B--2---:R1:W-:Y:S04]  /*27fa0*/  @P6 STL [R1+0x13f8], R91 ;  /* 0x0013f85b01006387 */ /* 0x0043e80000100800 */
[----:B---3--:R-:W2:Y:S04]  /*27fb0*/  @P5 LDG.E.U16 R89, desc[UR6][R64.64] ;  /* 0x0000000640595981 */ /* 0x008ea8000c1e1500 */
[----:B-1----:R-:W3:Y:S04]  /*27fc0*/  LDL R91, [R1+0x13d4] ;  /* 0x0013d400015b7983 */ /* 0x002ee80000100800 */
[----:B------:R1:W-:Y:S01]  /*27fd0*/  @P6 STL [R1+0x13f4], R90 ;  /* 0x0013f45a01006387 */ /* 0x0003e20000100800 */
[----:B0-----:R-:W-:-:S02]  /*27fe0*/  IMAD.MOV.U32 R70, RZ, RZ, R57 ;  /* 0x000000ffff467224 */ /* 0x001fc400078e0039 */
[----:B----4-:R-:W-:Y:S02]  /*27ff0*/  IMAD.MOV.U32 R71, RZ, RZ, R60 ;  /* 0x000000ffff477224 */ /* 0x010fe400078e003c */
[----:B------:R-:W-:Y:S02]  /*28000*/  IMAD.MOV.U32 R73, RZ, RZ, R56 ;  /* 0x000000ffff497224 */ /* 0x000fe400078e0038 */
[----:B------:R-:W-:Y:S01]  /*28010*/  IMAD.MOV.U32 R72, RZ, RZ, R50 ;  /* 0x000000ffff487224 */ /* 0x000fe200078e0032 */
[----:B------:R-:W4:Y:S04]  /*28020*/  @P5 LDG.E.U16 R68, desc[UR6][R66.64] ;  /* 0x0000000642445981 */ /* 0x000f28000c1e1500 */
[----:B------:R-:W2:Y:S04]  /*28030*/  @P5 LDG.E.U16 R49, desc[UR6][R70.64] ;  /* 0x0000000646315981 */ /* 0x000ea8000c1e1500 */
[----:B------:R-:W3:Y:S04]  /*28040*/  @P5 LDG.E.U16 R61, desc[UR6][R72.64] ;  /* 0x00000006483d5981 */ /* 0x000ee8000c1e1500 */
[----:B-1----:R-:W3:Y:S04]  /*28050*/  LDL R90, [R1+0x13d0] ;  /* 0x0013d000015a7983 */ /* 0x002ee80000100800 */
[----:B------:R0:W-:Y:S04]  /*28060*/  @P6 STL [R1+0x13f0], R32 ;  /* 0x0013f02001006387 */ /* 0x0001e80000100800 */
[----:B0-----:R-:W3:Y:S04]  /*28070*/  LDL R32, [R1+0x13cc] ;  /* 0x0013cc0001207983 */ /* 0x001ee80000100800 */
[----:B------:R-:W3:Y:S04]  /*28080*/  LDL.LU R39, [R1+0x2e0] ;  /* 0x0002e00001277983 */ /* 0x000ee80000300800 */
[----:B------:R-:W3:Y:S04]  /*28090*/  LDL.LU R38, [R1+0x310] ;  /* 0x0003100001267983 */ /* 0x000ee80000300800 */
[----:B------:R0:W-:Y:S04]  /*280a0*/  @P6 STL [R1+0x13ec], R21 ;  /* 0x0013ec1501006387 */ /* 0x0001e80000100800 */
[----:B0-----:R-:W3:Y:S04]  /*280b0*/  LDL.LU R21, [R1+0x2e4] ;  /* 0x0002e40001157983 */ /* 0x001ee80000300800 */
[----:B------:R-:W3:Y:S04]  /*280c0*/  LDL.LU R20, [R1+0x2f4] ;  /* 0x0002f40001147983 */ /* 0x000ee80000300800 */
[----:B------:R-:W-:Y:S04]  /*280d0*/  STL.64 [R1+0xa78], R64 ;  /* 0x000a784001007387 */ /* 0x000fe80000100a00 */
[----:B------:R-:W-:Y:S04]  /*280e0*/  STL.64 [R1+0xa80], R66 ;  /* 0x000a804201007387 */ /* 0x000fe80000100a00 */
[----:B------:R-:W-:Y:S04]  /*280f0*/  STL.64 [R1+0xa88], R70 ;  /* 0x000a884601007387 */ /* 0x000fe80000100a00 */
[----:B------:R-:W-:Y:S04]  /*28100*/  STL.64 [R1+0xa90], R72 ;  /* 0x000a904801007387 */ /* 0x000fe80000100a00 */
[----:B------:R-:W3:Y:S04]  /*28110*/  LDL.LU R57, [R1+0x2e8] ;  /* 0x0002e80001397983 */ /* 0x000ee80000300800 */
[----:B------:R-:W3:Y:S04]  /*28120*/  LDL.LU R56, [R1+0x2f8] ;  /* 0x0002f80001387983 */ /* 0x000ee80000300800 */
[----:B------:R-:W3:Y:S04]  /*28130*/  LDL.LU R60, [R1+0x2ec] ;  /* 0x0002ec00013c7983 */ /* 0x000ee80000300800 */
[----:B------:R-:W3:Y:S01]  /*28140*/  LDL.LU R50, [R1+0x2fc] ;  /* 0x0002fc0001327983 */ /* 0x000ee20000300800 */
[----:B------:R-:W-:-:S03]  /*28150*/  ISETP.GT.AND P4, PT, R52, 0x22, PT ;  /* 0x000000223400780c */ /* 0x000fc60003f84270 */
[----:B--2---:R0:W-:Y:S04]  /*28160*/  @P5 STL [R1+0x13e4], R49 ;  /* 0x0013e43101005387 */ /* 0x0041e80000100800 */
[----:B0-----:R-:W2:Y:S04]  /*28170*/  LDL R49, [R1+0x13c8] ;  /* 0x0013c80001317983 */ /* 0x001ea80000100800 */
[----:B------:R-:W-:Y:S04]  /*28180*/  @P5 STL [R1+0x13dc], R89 ;  /* 0x0013dc5901005387 */ /* 0x000fe80000100800 */
[----:B----4-:R0:W-:Y:S01]  /*28190*/  @P5 STL [R1+0x13e0], R68 ;  /* 0x0013e04401005387 */ /* 0x0101e20000100800 */
[----:B---3--:R-:W-:-:S03]  /*281a0*/  IMAD.MOV.U32 R69, RZ, RZ, R39 ;  /* 0x000000ffff457224 */ /* 0x008fc600078e0027 */
[----:B------:R1:W-:Y:S01]  /*281b0*/  @P5 STL [R1+0x13e8], R61 ;  /* 0x0013e83d01005387 */ /* 0x0003e20000100800 */
[----:B0-----:R-:W-:Y:S02]  /*281c0*/  IMAD.MOV.U32 R68, RZ, RZ, R38 ;  /* 0x000000ffff447224 */ /* 0x001fe400078e0026 */
[----:B------:R-:W-:Y:S02]  /*281d0*/  IMAD.MOV.U32 R71, RZ, RZ, R21 ;  /* 0x000000ffff477224 */ /* 0x000fe400078e0015 */
[----:B------:R-:W-:Y:S01]  /*281e0*/  IMAD.MOV.U32 R70, RZ, RZ, R20 ;  /* 0x000000ffff467224 */ /* 0x000fe200078e0014 */
[----:B------:R-:W3:Y:S04]  /*281f0*/  LDL.LU R21, [R1+0x300] ;  /* 0x0003000001157983 */ /* 0x000ee80000300800 */
[----:B------:R-:W3:Y:S04]  /*28200*/  LDL.LU R20, [R1+0x330] ;  /* 0x0003300001147983 */ /* 0x000ee80000300800 */
[----:B------:R-:W-:Y:S04]  /*28210*/  STL.64 [R1+0xa58], R68 ;  /* 0x000a584401007387 */ /* 0x000fe80000100a00 */
[----:B------:R-:W4:Y:S04]  /*28220*/  @P4 LDG.E.U16 R32, desc[UR6][R68.64] ;  /* 0x0000000644204981 */ /* 0x000f28000c1e1500 */
[----:B------:R-:W2:Y:S01]  /*28230*/  @P4 LDG.E.U16 R91, desc[UR6][R56.64] ;  /* 0x00000006385b4981 */ /* 0x000ea2000c1e1500 */
[----:B-1----:R-:W-:-:S02]  /*28240*/  IMAD.MOV.U32 R61, RZ, RZ, R60 ;  /* 0x000000ffff3d7224 */ /* 0x002fc400078e003c */
[----:B------:R-:W-:Y:S01]  /*28250*/  IMAD.MOV.U32 R60, RZ, RZ, R50 ;  /* 0x000000ffff3c7224 */ /* 0x000fe200078e0032 */
[----:B------:R-:W-:Y:S04]  /*28260*/  STL.64 [R1+0xa60], R70 ;  /* 0x000a604601007387 */ /* 0x000fe80000100a00 */
[----:B------:R-:W2:Y:S04]  /*28270*/  LDL R38, [R1+0x13c4] ;  /* 0x0013c40001267983 */ /* 0x000ea80000100800 */
[----:B------:R-:W2:Y:S04]  /*28280*/  LDL R39, [R1+0x13c0] ;  /* 0x0013c00001277983 */ /* 0x000ea80000100800 */
[----:B------:R-:W3:Y:S04]  /*28290*/  LDL R89, [R1+0x13bc] ;  /* 0x0013bc0001597983 */ /* 0x000ee80000100800 */
[----:B------:R0:W-:Y:S04]  /*282a0*/  STL.64 [R1+0xa70], R60 ;  /* 0x000a703c01007387 */ /* 0x0001e80000100a00 */
[----:B------:R-:W2:Y:S04]  /*282b0*/  LDL.LU R66, [R1+0x304] ;  /* 0x0003040001427983 */ /* 0x000ea80000300800 */
[----:B------:R1:W-:Y:S04]  /*282c0*/  STL.64 [R1+0xa68], R56 ;  /* 0x000a683801007387 */ /* 0x0003e80000100a00 */
[----:B------:R-:W4:Y:S04]  /*282d0*/  LDL.LU R50, [R1+0x314] ;  /* 0x0003140001327983 */ /* 0x000f280000300800 */
[----:B------:R-:W4:Y:S04]  /*282e0*/  LDL.LU R65, [R1+0x308] ;  /* 0x0003080001417983 */ /* 0x000f280000300800 */
[----:B------:R-:W4:Y:S04]  /*282f0*/  LDL.LU R64, [R1+0x318] ;  /* 0x0003180001407983 */ /* 0x000f280000300800 */
[----:B------:R-:W4:Y:S04]  /*28300*/  @P4 LDG.E.U16 R51, desc[UR6][R60.64] ;  /* 0x000000063c334981 */ /* 0x000f28000c1e1500 */
[----:B------:R-:W4:Y:S04]  /*28310*/  @P4 LDG.E.U16 R90, desc[UR6][R70.64] ;  /* 0x00000006465a4981 */ /* 0x000f28000c1e1500 */
[----:B0-----:R-:W4:Y:S04]  /*28320*/  LDL.LU R61, [R1+0x30c] ;  /* 0x00030c00013d7983 */ /* 0x001f280000300800 */
[----:B-1----:R-:W4:Y:S01]  /*28330*/  LDL.LU R57, [R1+0x31c] ;  /* 0x00031c0001397983 */ /* 0x002f220000300800 */
[----:B------:R-:W-:-:S03]  /*28340*/  ISETP.GT.AND P2, PT, R52, 0x23, PT ;  /* 0x000000233400780c */ /* 0x000fc60003f44270 */
[----:B------:R-:W4:Y:S04]  /*28350*/  LDL R72, [R1+0x13b8] ;  /* 0x0013b80001487983 */ /* 0x000f280000100800 */
[----:B------:R-:W4:Y:S06]  /*28360*/  LDL R56, [R1+0x13b4] ;  /* 0x0013b40001387983 */ /* 0x000f2c0000100800 */
[----:B---3--:R-:W3:Y:S01]  /*28370*/  @P2 LDG.E.U16 R89, desc[UR6][R20.64] ;  /* 0x0000000614592981 */ /* 0x008ee2000c1e1500 */
[----:B--2---:R-:W-:-:S02]  /*28380*/  IMAD.MOV.U32 R75, RZ, RZ, R66 ;  /* 0x000000ffff4b7224 */ /* 0x004fc400078e0042 */
[----:B----4-:R-:W-:Y:S02]  /*28390*/  IMAD.MOV.U32 R74, RZ, RZ, R50 ;  /* 0x000000ffff4a7224 */ /* 0x010fe400078e0032 */
[----:B------:R-:W-:Y:S01]  /*283a0*/  IMAD.MOV.U32 R77, RZ, RZ, R65 ;  /* 0x000000ffff4d7224 */ /* 0x000fe200078e0041 */
[----:B------:R-:W-:Y:S02]  /*283b0*/  MOV R76, R64 ;  /* 0x00000040004c7202 */ /* 0x000fe40000000f00 */
[----:B------:R-:W2:Y:S04]  /*283c0*/  @P2 LDG.E.U16 R39, desc[UR6][R74.64] ;  /* 0x000000064a272981 */ /* 0x000ea8000c1e1500 */
[----:B------:R-:W4:Y:S01]  /*283d0*/  @P2 LDG.E.U16 R38, desc[UR6][R76.64] ;  /* 0x000000064c262981 */ /* 0x000f22000c1e1500 */
[----:B------:R-:W-:-:S02]  /*283e0*/  IMAD.MOV.U32 R65, RZ, RZ, R61 ;  /* 0x000000ffff417224 */ /* 0x000fc400078e003d */
[----:B------:R-:W-:-:S05]  /*283f0*/  IMAD.MOV.U32 R64, RZ, RZ, R57 ;  /* 0x000000ffff407224 */ /* 0x000fca00078e0039 */
[----:B------:R-:W3:Y:S04]  /*28400*/  @P2 LDG.E.U16 R49, desc[UR6][R64.64] ;  /* 0x0000000640312981 */ /* 0x000ee8000c1e1500 */
[----:B------:R0:W-:Y:S04]  /*28410*/  @P4 STL [R1+0x13d8], R51 ;  /* 0x0013d83301004387 */ /* 0x0001e80000100800 */
[----:B0-----:R-:W3:Y:S04]  /*28420*/  LDL R51, [R1+0x13ac] ;  /* 0x0013ac0001337983 */ /* 0x001ee80000100800 */
[----:B------:R-:W-:Y:S04]  /*28430*/  @P4 STL [R1+0x13cc], R32 ;  /* 0x0013cc2001004387 */ /* 0x000fe80000100800 */
[----:B------:R-:W-:Y:S04]  /*28440*/  @P4 STL [R1+0x13d0], R90 ;  /* 0x0013d05a01004387 */ /* 0x000fe80000100800 */
[----:B------:R0:W-:Y:S04]  /*28450*/  @P4 STL [R1+0x13d4], R91 ;  /* 0x0013d45b01004387 */ /* 0x0001e80000100800 */
[----:B------:R-:W3:Y:S04]  /*28460*/  LDL R60, [R1+0x13a4] ;  /* 0x0013a400013c7983 */ /* 0x000ee80000100800 */
[----:B0-----:R-:W3:Y:S04]  /*28470*/  LDL R91, [R1+0x13a8] ;  /* 0x0013a800015b7983 */ /* 0x001ee80000100800 */
[----:B------:R-:W3:Y:S04]  /*28480*/  LDL.LU R32, [R1+0x15b8] ;  /* 0x0015b80001207983 */ /* 0x000ee80000300800 */
[----:B------:R-:W-:Y:S04]  /*28490*/  STL.64 [R1+0xa38], R20 ;  /* 0x000a381401007387 */ /* 0x000fe80000100a00 */
[----:B------:R-:W3:Y:S04]  /*284a0*/  LDL R50, [R1+0x13a0] ;  /* 0x0013a00001327983 */ /* 0x000ee80000100800 */
[----:B------:R-:W3:Y:S04]  /*284b0*/  LDL R90, [R1+0x139c] ;  /* 0x00139c00015a7983 */ /* 0x000ee80000100800 */
[----:B------:R-:W-:Y:S04]  /*284c0*/  STL.64 [R1+0xa40], R74 ;  /* 0x000a404a01007387 */ /* 0x000fe80000100a00 */
[----:B------:R-:W-:Y:S04]  /*284d0*/  STL.64 [R1+0xa48], R76 ;  /* 0x000a484c01007387 */ /* 0x000fe80000100a00 */
[----:B------:R0:W-:Y:S04]  /*284e0*/  STL.64 [R1+0xa50], R64 ;  /* 0x000a504001007387 */ /* 0x0001e80000100a00 */
[----:B------:R-:W3:Y:S04]  /*284f0*/  LDL.LU R67, [R1+0x320] ;  /* 0x0003200001437983 */ /* 0x000ee80000300800 */
[----:B------:R-:W3:Y:S04]  /*28500*/  LDL.LU R66, [R1+0x350] ;  /* 0x0003500001427983 */ /* 0x000ee80000300800 */
[----:B------:R-:W3:Y:S04]  /*28510*/  LDL.LU R69, [R1+0x324] ;  /* 0x0003240001457983 */ /* 0x000ee80000300800 */
[----:B------:R-:W3:Y:S04]  /*28520*/  LDL.LU R68, [R1+0x334] ;  /* 0x0003340001447983 */ /* 0x000ee80000300800 */
[----:B------:R-:W3:Y:S04]  /*28530*/  LDL.LU R71, [R1+0x328] ;  /* 0x0003280001477983 */ /* 0x000ee80000300800 */
[----:B------:R-:W3:Y:S04]  /*28540*/  LDL.LU R70, [R1+0x338] ;  /* 0x0003380001467983 */ /* 0x000ee80000300800 */
[----:B------:R-:W3:Y:S04]  /*28550*/  LDL.LU R73, [R1+0x32c] ;  /* 0x00032c0001497983 */ /* 0x000ee80000300800 */
[----:B0-----:R-:W3:Y:S04]  /*28560*/  LDL.LU R65, [R1+0x33c] ;  /* 0x00033c0001417983 */ /* 0x001ee80000300800 */
[----:B------:R-:W3:Y:S04]  /*28570*/  LDL.LU R21, [R1+0x340] ;  /* 0x0003400001157983 */ /* 0x000ee80000300800 */
[----:B------:R-:W3:Y:S04]  /*28580*/  LDL.LU R20, [R1+0x370] ;  /* 0x0003700001147983 */ /* 0x000ee80000300800 */
[----:B--2---:R0:W-:Y:S04]  /*28590*/  @P2 STL [R1+0x13c0], R39 ;  /* 0x0013c02701002387 */ /* 0x0041e80000100800 */
[----:B0-----:R-:W2:Y:S04]  /*285a0*/  LDL.LU R39, [R1+0x344] ;  /* 0x0003440001277983 */ /* 0x001ea80000300800 */
[----:B----4-:R0:W-:Y:S04]  /*285b0*/  @P2 STL [R1+0x13c4], R38 ;  /* 0x0013c42601002387 */ /* 0x0101e80000100800 */
[----:B0-----:R-:W2:Y:S04]  /*285c0*/  LDL.LU R38, [R1+0x354] ;  /* 0x0003540001267983 */ /* 0x001ea80000300800 */
[----:B------:R-:W4:Y:S04]  /*285d0*/  LDL.LU R64, [R1+0x348] ;  /* 0x0003480001407983 */ /* 0x000f280000300800 */
[----:B------:R-:W4:Y:S04]  /*285e0*/  LDL.LU R61, [R1+0x358] ;  /* 0x00035800013d7983 */ /* 0x000f280000300800 */
[----:B------:R-:W4:Y:S04]  /*285f0*/  LDL.LU R57, [R1+0x34c] ;  /* 0x00034c0001397983 */ /* 0x000f280000300800 */
[----:B---3--:R0:W-:Y:S04]  /*28600*/  @P2 STL [R1+0x13c8], R49 ;  /* 0x0013c83101002387 */ /* 0x0081e80000100800 */
[----:B0-----:R-:W3:Y:S01]  /*28610*/  LDL.LU R49, [R1+0x35c] ;  /* 0x00035c0001317983 */ /* 0x001ee20000300800 */
[----:B------:R-:W-:-:S02]  /*28620*/  ISETP.GT.AND P6, PT, R52, 0x24, PT ;  /* 0x000000243400780c */ /* 0x000fc40003fc4270 */
[----:B------:R-:W-:Y:S01]  /*28630*/  ISETP.GT.AND P5, PT, R52, 0x25, PT ;  /* 0x000000253400780c */ /* 0x000fe20003fa4270 */
[----:B------:R0:W-:Y:S04]  /*28640*/  @P2 STL [R1+0x13bc], R89 ;  /* 0x0013bc5901002387 */ /* 0x0001e80000100800 */
[----:B0-----:R-:W3:Y:S06]  /*28650*/  LDL R89, [R1+0x1398] ;  /* 0x0013980001597983 */ /* 0x001eec0000100800 */
[----:B------:R-:W3:Y:S04]  /*28660*/  @P6 LDG.E.U16 R56, desc[UR6][R70.64] ;  /* 0x0000000646386981 */ /* 0x000ee8000c1e1500 */
[----:B------:R-:W3:Y:S04]  /*28670*/  @P6 LDG.E.U16 R51, desc[UR6][R68.64] ;  /* 0x0000000644336981 */ /* 0x000ee8000c1e1500 */
[----:B------:R4:W3:Y:S01]  /*28680*/  @P6 LDG.E.U16 R91, desc[UR6][R66.64] ;  /* 0x00000006425b6981 */ /* 0x0008e2000c1e1500 */
[----:B------:R-:W-:-:S02]  /*28690*/  IMAD.MOV.U32 R75, RZ, RZ, R73 ;  /* 0x000000ffff4b7224 */ /* 0x000fc400078e0049 */
[----:B------:R-:W-:Y:S01]  /*286a0*/  IMAD.MOV.U32 R74, RZ, RZ, R65 ;  /* 0x000000ffff4a7224 */ /* 0x000fe200078e0041 */
[----:B------:R4:W-:Y:S04]  /*286b0*/  STL.64 [R1+0xa18], R66 ;  /* 0x000a184201007387 */ /* 0x0009e80000100a00 */
[----:B------:R-:W3:Y:S04]  /*286c0*/  @P6 LDG.E.U16 R72, desc[UR6][R74.64] ;  /* 0x000000064a486981 */ /* 0x000ee8000c1e1500 */
[----:B--2---:R-:W2:Y:S01]  /*286d0*/  @P5 LDG.E.U16 R90, desc[UR6][R38.64] ;  /* 0x00000006265a5981 */ /* 0x004ea2000c1e1500 */
[----:B----4-:R-:W-:-:S02]  /*286e0*/  IMAD.MOV.U32 R67, RZ, RZ, R57 ;  /* 0x000000ffff437224 */ /* 0x010fc400078e0039 */
[----:B---3--:R-:W-:-:S05]  /*286f0*/  IMAD.MOV.U32 R66, RZ, RZ, R49 ;  /* 0x000000ffff427224 */ /* 0x008fca00078e0031 */
[----:B------:R-:W3:Y:S04]  /*28700*/  @P5 LDG.E.U16 R60, desc[UR6][R66.64] ;  /* 0x00000006423c5981 */ /* 0x000ee8000c1e1500 */
[----:B------:R-:W-:Y:S04]  /*28710*/  STL.64 [R1+0xa20], R68 ;  /* 0x000a204401007387 */ /* 0x000fe80000100a00 */
[----:B------:R-:W-:Y:S04]  /*28720*/  STL.64 [R1+0xa28], R70 ;  /* 0x000a284601007387 */ /* 0x000fe80000100a00 */
[----:B------:R-:W-:Y:S01]  /*28730*/  STL.64 [R1+0xa30], R74 ;  /* 0x000a304a01007387 */ /* 0x000fe20000100a00 */
[----:B------:R-:W-:-:S02]  /*28740*/  IMAD.MOV.U32 R65, RZ, RZ, R64 ;  /* 0x000000ffff417224 */ /* 0x000fc400078e0040 */
[----:B------:R-:W-:Y:S01]  /*28750*/  IMAD.MOV.U32 R64, RZ, RZ, R61 ;  /* 0x000000ffff407224 */ /* 0x000fe200078e003d */
[C---:B------:R-:W-:Y:S01]  /*28760*/  ISETP.GT.AND P4, PT, R52.reuse, 0x26, PT ;  /* 0x000000263400780c */ /* 0x040fe20003f84270 */
[----:B------:R-:W4:Y:S04]  /*28770*/  @P5 LDG.E.U16 R89, desc[UR6][R20.64] ;  /* 0x0000000614595981 */ /* 0x000f28000c1e1500 */
[----:B------:R0:W-:Y:S04]  /*28780*/  @P6 STL [R1+0x13b4], R56 ;  /* 0x0013b43801006387 */ /* 0x0001e80000100800 */
[----:B------:R-:W4:Y:S04]  /*28790*/  @P5 LDG.E.U16 R50, desc[UR6][R64.64] ;  /* 0x0000000640325981 */ /* 0x000f28000c1e1500 */
[----:B0-----:R-:W4:Y:S04]  /*287a0*/  LDL R56, [R1+0x16dc] ;  /* 0x0016dc0001387983 */ /* 0x001f280000100800 */
[----:B------:R0:W-:Y:S04]  /*287b0*/  @P6 STL [R1+0x13ac], R51 ;  /* 0x0013ac3301006387 */ /* 0x0001e80000100800 */
[----:B0-----:R-:W4:Y:S04]  /*287c0*/  LDL R51, [R1+0x16d8] ;  /* 0x0016d80001337983 */ /* 0x001f280000100800 */
[----:B------:R0:W-:Y:S04]  /*287d0*/  @P6 STL [R1+0x13a8], R91 ;  /* 0x0013a85b01006387 */ /* 0x0001e80000100800 */
[----:B0-----:R-:W4:Y:S04]  /*287e0*/  LDL R91, [R1+0x16d4] ;  /* 0x0016d400015b7983 */ /* 0x001f280000100800 */
[----:B------:R-:W-:Y:S04]  /*287f0*/  @P6 STL [R1+0x13b8], R72 ;  /* 0x0013b84801006387 */ /* 0x000fe80000100800 */
[----:B------:R-:W-:Y:S04]  /*28800*/  STL.64 [R1+0x9f8], R20 ;  /* 0x0009f81401007387 */ /* 0x000fe80000100a00 */
[----:B------:R-:W-:Y:S04]  /*28810*/  STL.64 [R1+0xa00], R38 ;  /* 0x000a002601007387 */ /* 0x000fe80000100a00 */
[----:B------:R-:W-:Y:S04]  /*28820*/  STL.64 [R1+0xa08], R64 ;  /* 0x000a084001007387 */ /* 0x000fe80000100a00 */
[----:B------:R-:W-:Y:S04]  /*28830*/  STL.64 [R1+0xa10], R66 ;  /* 0x000a104201007387 */ /* 0x000fe80000100a00 */
[----:B------:R-:W4:Y:S04]  /*28840*/  LDL.LU R61, [R1+0x360] ;  /* 0x00036000013d7983 */ /* 0x000f280000300800 */
[----:B---3--:R0:W-:Y:S04]  /*28850*/  @P5 STL [R1+0x13a4], R60 ;  /* 0x0013a43c01005387 */ /* 0x0081e80000100800 */
[----:B0-----:R-:W3:Y:S04]  /*28860*/  LDL.LU R60, [R1+0x390] ;  /* 0x00039000013c7983 */ /* 0x001ee80000300800 */
[----:B------:R-:W3:Y:S04]  /*28870*/  LDL.LU R65, [R1+0x364] ;  /* 0x0003640001417983 */ /* 0x000ee80000300800 */
[----:B------:R-:W3:Y:S04]  /*28880*/  LDL.LU R64, [R1+0x374] ;  /* 0x0003740001407983 */ /* 0x000ee80000300800 */
[----:B------:R-:W3:Y:S04]  /*28890*/  LDL.LU R67, [R1+0x368] ;  /* 0x0003680001437983 */ /* 0x000ee80000300800 */
[----:B------:R-:W3:Y:S04]  /*288a0*/  LDL.LU R66, [R1+0x378] ;  /* 0x0003780001427983 */ /* 0x000ee80000300800 */
[----:B------:R-:W3:Y:S04]  /*288b0*/  LDL.LU R70, [R1+0x36c] ;  /* 0x00036c0001467983 */ /* 0x000ee80000300800 */
[----:B------:R-:W3:Y:S04]  /*288c0*/  LDL.LU R69, [R1+0x37c] ;  /* 0x00037c0001457983 */ /* 0x000ee80000300800 */
[----:B------:R-:W3:Y:S04]  /*288d0*/  LDL R57, [R1+0x16d0] ;  /* 0x0016d00001397983 */ /* 0x000ee80000100800 */
[----:B------:R-:W3:Y:S04]  /*288e0*/  LDL R68, [R1+0x16cc] ;  /* 0x0016cc0001447983 */ /* 0x000ee80000100800 */
[----:B--2---:R0:W-:Y:S04]  /*288f0*/  @P5 STL [R1+0x139c], R90 ;  /* 0x00139c5a01005387 */ /* 0x0041e80000100800 */
[----:B0-----:R-:W2:Y:S04]  /*28900*/  LDL R90, [R1+0x16c8] ;  /* 0x0016c800015a7983 */ /* 0x001ea80000100800 */
[----:B----4-:R0:W-:Y:S04]  /*28910*/  @P5 STL [R1+0x13a0], R50 ;  /* 0x0013a03201005387 */ /* 0x0101e80000100800 */
[----:B0-----:R-:W4:Y:S04]  /*28920*/  LDL.LU R50, [R1+0x380] ;  /* 0x0003800001327983 */ /* 0x001f280000300800 */
[----:B------:R-:W2:Y:S04]  /*28930*/  LDL.LU R49, [R1+0x3b0] ;  /* 0x0003b00001317983 */ /* 0x000ea80000300800 */
[----:B------:R-:W2:Y:S04]  /*28940*/  LDL.LU R39, [R1+0x384] ;  /* 0x0003840001277983 */ /* 0x000ea80000300800 */
[----:B------:R-:W2:Y:S04]  /*28950*/  LDL.LU R38, [R1+0x394] ;  /* 0x0003940001267983 */ /* 0x000ea80000300800 */
[----:B------:R-:W2:Y:S04]  /*28960*/  LDL.LU R21, [R1+0x388] ;  /* 0x0003880001157983 */ /* 0x000ea80000300800 */
[----:B------:R-:W2:Y:S01]  /*28970*/  LDL.LU R20, [R1+0x398] ;  /* 0x0003980001147983 */ /* 0x000ea20000300800 */
[----:B------:R-:W-:-:S03]  /*28980*/  ISETP.GT.AND P2, PT, R52, 0x27, PT ;  /* 0x000000273400780c */ /* 0x000fc60003f44270 */
[----:B---3--:R-:W3:Y:S04]  /*28990*/  @P4 LDG.E.U16 R91, desc[UR6][R60.64] ;  /* 0x000000063c5b4981 */ /* 0x008ee8000c1e1500 */
[----:B------:R-:W3:Y:S04]  /*289a0*/  @P4 LDG.E.U16 R51, desc[UR6][R64.64] ;  /* 0x0000000640334981 */ /* 0x000ee8000c1e1500 */
[----:B------:R2:W3:Y:S01]  /*289b0*/  @P4 LDG.E.U16 R56, desc[UR6][R66.64] ;  /* 0x0000000642384981 */ /* 0x0004e2000c1e1500 */
[----:B------:R-:W-:Y:S02]  /*289c0*/  IMAD.MOV.U32 R71, RZ, RZ, R70 ;  /* 0x000000ffff477224 */ /* 0x000fe400078e0046 */
[----:B------:R-:W-:-:S05]  /*289d0*/  IMAD.MOV.U32 R70, RZ, RZ, R69 ;  /* 0x000000ffff467224 */ /* 0x000fca00078e0045 */
[----:B------:R-:W3:Y:S04]  /*289e0*/  @P4 LDG.E.U16 R32, desc[UR6][R70.64] ;  /* 0x0000000646204981 */ /* 0x000ee8000c1e1500 */
[----:B------:R0:W-:Y:S04]  /*289f0*/  @P5 STL [R1+0x1398], R89 ;  /* 0x0013985901005387 */ /* 0x0001e80000100800 */
[----:B0-----:R-:W4:Y:S04]  /*28a00*/  LDL R89, [R1+0x16c4] ;  /* 0x0016c40001597983 */ /* 0x001f280000100800 */
[----:B------:R-:W-:Y:S04]  /*28a10*/  STL.64 [R1+0x9d8], R60 ;  /* 0x0009d83c01007387 */ /* 0x000fe80000100a00 */
[----:B------:R-:W-:Y:S04]  /*28a20*/  STL.64 [R1+0x9e0], R64 ;  /* 0x0009e04001007387 */ /* 0x000fe80000100a00 */
[----:B------:R2:W-:Y:S04]  /*28a30*/  STL.64 [R1+0x9e8], R66 ;  /* 0x0009e84201007387 */ /* 0x0005e80000100a00 */
[----:B------:R0:W-:Y:S01]  /*28a40*/  STL.64 [R1+0x9f0], R70 ;  /* 0x0009f04601007387 */ /* 0x0001e20000100a00 */
[----:B--2---:R-:W-:-:S02]  /*28a50*/  IMAD.MOV.U32 R66, RZ, RZ, R20 ;  /* 0x000000ffff427224 */ /* 0x004fc400078e0014 */
[----:B------:R-:W-:Y:S02]  /*28a60*/  IMAD.MOV.U32 R67, RZ, RZ, R21 ;  /* 0x000000ffff437224 */ /* 0x000fe400078e0015 */
[----:B------:R-:W-:Y:S02]  /*28a70*/  IMAD.MOV.U32 R64, RZ, RZ, R38 ;  /* 0x000000ffff407224 */ /* 0x000fe400078e0026 */
[----:B------:R-:W-:Y:S01]  /*28a80*/  IMAD.MOV.U32 R65, RZ, RZ, R39 ;  /* 0x000000ffff417224 */ /* 0x000fe200078e0027 */
[----:B------:R-:W2:Y:S04]  /*28a90*/  @P2 LDG.E.U16 R68, desc[UR6][R66.64] ;  /* 0x0000000642442981 */ /* 0x000ea8000c1e1500 */
[----:B------:R-:W2:Y:S04]  /*28aa0*/  @P2 LDG.E.U16 R90, desc[UR6][R64.64] ;  /* 0x00000006405a2981 */ /* 0x000ea8000c1e1500 */
[----:B---3--:R-:W-:Y:S04]  /*28ab0*/  STL [R1+0x1f1c], R32 ;  /* 0x001f1c2001007387 */ /* 0x008fe80000100800 */
[----:B0-----:R-:W3:Y:S04]  /*28ac0*/  LDL.LU R70, [R1+0x38c] ;  /* 0x00038c0001467983 */ /* 0x001ee80000300800 */
[----:B------:R-:W2:Y:S01]  /*28ad0*/  LDL.LU R69, [R1+0x39c] ;  /* 0x00039c0001457983 */ /* 0x000ea20000300800 */
[----:B------:R-:W-:-:S02]  /*28ae0*/  IMAD.MOV.U32 R60, RZ, RZ, R49 ;  /* 0x000000ffff3c7224 */ /* 0x000fc400078e0031 */
[----:B----4-:R-:W-:Y:S01]  /*28af0*/  IMAD.MOV.U32 R61, RZ, RZ, R50 ;  /* 0x000000ffff3d7224 */ /* 0x010fe200078e0032 */
[----:B------:R-:W-:Y:S04]  /*28b00*/  @P4 STL [R1+0x16d4], R91 ;  /* 0x0016d45b01004387 */ /* 0x000fe80000100800 */
[----:B------:R-:W-:Y:S04]  /*28b10*/  @P4 STL [R1+0x16d8], R51 ;  /* 0x0016d83301004387 */ /* 0x000fe80000100800 */
[----:B------:R0:W-:Y:S04]  /*28b20*/  @P4 STL [R1+0x16dc], R56 ;  /* 0x0016dc3801004387 */ /* 0x0001e80000100800 */
[----:B------:R-:W4:Y:S04]  /*28b30*/  @P2 LDG.E.U16 R89, desc[UR6][R60.64] ;  /* 0x000000063c592981 */ /* 0x000f28000c1e1500 */
[----:B0-----:R-:W4:Y:S04]  /*28b40*/  LDL.LU R56, [R1+0x3a0] ;  /* 0x0003a00001387983 */ /* 0x001f280000300800 */
[----:B------:R-:W-:Y:S04]  /*28b50*/  STL.64 [R1+0x9b8], R60 ;  /* 0x0009b83c01007387 */ /* 0x000fe80000100a00 */
[----:B------:R-:W-:Y:S04]  /*28b60*/  STL.64 [R1+0x9c0], R64 ;  /* 0x0009c04001007387 */ /* 0x000fe80000100a00 */
[----:B------:R0:W-:Y:S04]  /*28b70*/  STL.64 [R1+0x9c8], R66 ;  /* 0x0009c84201007387 */ /* 0x0001e80000100a00 */
[----:B------:R-:W4:Y:S04]  /*28b80*/  LDL.LU R51, [R1+0x3d0] ;  /* 0x0003d00001337983 */ /* 0x000f280000300800 */
[----:B------:R-:W4:Y:S04]  /*28b90*/  LDL.LU R39, [R1+0x3a4] ;  /* 0x0003a40001277983 */ /* 0x000f280000300800 */
[----:B------:R-:W4:Y:S04]  /*28ba0*/  LDL.LU R38, [R1+0x3b4] ;  /* 0x0003b40001267983 */ /* 0x000f280000300800 */
[----:B------:R-:W4:Y:S04]  /*28bb0*/  LDL.LU R50, [R1+0x3a8] ;  /* 0x0003a80001327983 */ /* 0x000f280000300800 */
[----:B------:R-:W4:Y:S04]  /*28bc0*/  LDL.LU R49, [R1+0x3b8] ;  /* 0x0003b80001317983 */ /* 0x000f280000300800 */
[----:B------:R-:W4:Y:S04]  /*28bd0*/  LDL R91, [R1+0x1394] ;  /* 0x00139400015b7983 */ /* 0x000f280000100800 */
[----:B------:R-:W4:Y:S04]  /*28be0*/  LDL R20, [R1+0x1390] ;  /* 0x0013900001147983 */ /* 0x000f280000100800 */
[----:B------:R-:W4:Y:S01]  /*28bf0*/  LDL R21, [R1+0x138c] ;  /* 0x00138c0001157983 */ /* 0x000f220000100800 */
[----:B---3--:R-:W-:-:S02]  /*28c00*/  IMAD.MOV.U32 R71, RZ, RZ, R70 ;  /* 0x000000ffff477224 */ /* 0x008fc400078e0046 */
[----:B--2---:R-:W-:-:S05]  /*28c10*/  IMAD.MOV.U32 R70, RZ, RZ, R69 ;  /* 0x000000ffff467224 */ /* 0x004fca00078e0045 */
[----:B------:R-:W-:Y:S04]  /*28c20*/  STL.64 [R1+0x9d0], R70 ;  /* 0x0009d04601007387 */ /* 0x000fe80000100a00 */
[----:B0-----:R-:W2:Y:S04]  /*28c30*/  LDL R67, [R1+0x1388] ;  /* 0x0013880001437983 */ /* 0x001ea80000100800 */
[----:B------:R-:W3:Y:S04]  /*28c40*/  LDL R76, [R1+0x1384] ;  /* 0x00138400014c7983 */ /* 0x000ee80000100800 */
[----:B------:R-:W3:Y:S04]  /*28c50*/  LDL R72, [R1+0x1380] ;  /* 0x0013800001487983 */ /* 0x000ee80000100800 */
[----:B------:R0:W-:Y:S04]  /*28c60*/  @P2 STL [R1+0x16cc], R68 ;  /* 0x0016cc4401002387 */ /* 0x0001e80000100800 */
[----:B------:R4:W3:Y:S04]  /*28c70*/  @P2 LDG.E.U16 R57, desc[UR6][R70.64] ;  /* 0x0000000646392981 */ /* 0x0008e8000c1e1500 */
[----:B0-----:R-:W3:Y:S04]  /*28c80*/  LDL R68, [R1+0x137c] ;  /* 0x00137c0001447983 */ /* 0x001ee80000100800 */
[----:B------:R0:W-:Y:S04]  /*28c90*/  @P2 STL [R1+0x16c8], R90 ;  /* 0x0016c85a01002387 */ /* 0x0001e80000100800 */
[----:B0-----:R-:W3:Y:S04]  /*28ca0*/  LDL R90, [R1+0x1378] ;  /* 0x00137800015a7983 */ /* 0x001ee80000100800 */
[----:B------:R-:W3:Y:S04]  /*28cb0*/  LDL.LU R73, [R1+0x3ac] ;  /* 0x0003ac0001497983 */ /* 0x000ee80000300800 */
[----:B------:R-:W3:Y:S01]  /*28cc0*/  LDL.LU R69, [R1+0x3bc] ;  /* 0x0003bc0001457983 */ /* 0x000ee20000300800 */
[----:B------:R-:W-:Y:S01]  /*28cd0*/  ISETP.GT.AND P6, PT, R52, 0x28, PT ;  /* 0x000000283400780c */ /* 0x000fe20003fc4270 */
[----:B----4-:R-:W-:-:S02]  /*28ce0*/  IMAD.MOV.U32 R70, RZ, RZ, R51 ;  /* 0x000000ffff467224 */ /* 0x010fc400078e0033 */
[----:B------:R-:W-:Y:S01]  /*28cf0*/  IMAD.MOV.U32 R71, RZ, RZ, R56 ;  /* 0x000000ffff477224 */ /* 0x000fe200078e0038 */
[----:B------:R-:W-:Y:S01]  /*28d00*/  @P2 STL [R1+0x16c4], R89 ;  /* 0x0016c45901002387 */ /* 0x000fe20000100800 */
[----:B------:R-:W-:Y:S02]  /*28d10*/  IMAD.MOV.U32 R74, RZ, RZ, R49 ;  /* 0x000000ffff4a7224 */ /* 0x000fe400078e0031 */
[----:B------:R-:W-:-:S06]  /*28d20*/  IMAD.MOV.U32 R75, RZ, RZ, R50 ;  /* 0x000000ffff4b7224 */ /* 0x000fcc00078e0032 */
[----:B------:R-:W4:Y:S04]  /*28d30*/  @P6 LDG.E.U16 R21, desc[UR6][R38.64] ;  /* 0x0000000626156981 */ /* 0x000f28000c1e1500 */
[----:B------:R-:W4:Y:S04]  /*28d40*/  @P6 LDG.E.U16 R20, desc[UR6][R74.64] ;  /* 0x000000064a146981 */ /* 0x000f28000c1e1500 */
[----:B--2---:R0:W2:Y:S04]  /*28d50*/  @P6 LDG.E.U16 R67, desc[UR6][R70.64] ;  /* 0x0000000646436981 */ /* 0x0040a8000c1e1500 */
[----:B---3--:R1:W-:Y:S04]  /*28d60*/  @P2 STL [R1+0x16d0], R57 ;  /* 0x0016d03901002387 */ /* 0x0083e80000100800 */
[----:B------:R-:W3:Y:S04]  /*28d70*/  LDL.LU R51, [R1+0x3c0] ;  /* 0x0003c00001337983 */ /* 0x000ee80000300800 */
[----:B------:R0:W-:Y:S04]  /*28d80*/  STL.64 [R1+0x998], R70 ;  /* 0x0009984601007387 */ /* 0x0001e80000100a00 */
[----:B------:R-:W-:Y:S04]  /*28d90*/  STL.64 [R1+0x9a0], R38 ;  /* 0x0009a02601007387 */ /* 0x000fe80000100a00 */
[----:B------:R0:W-:Y:S04]  /*28da0*/  STL.64 [R1+0x9a8], R74 ;  /* 0x0009a84a01007387 */ /* 0x0001e80000100a00 */
[----:B------:R-:W3:Y:S04]  /*28db0*/  LDL.LU R50, [R1+0x3f0] ;  /* 0x0003f00001327983 */ /* 0x000ee80000300800 */
[----:B------:R-:W2:Y:S04]  /*28dc0*/  LDL.LU R66, [R1+0x3c4] ;  /* 0x0003c40001427983 */ /* 0x000ea80000300800 */
[----:B------:R-:W2:Y:S04]  /*28dd0*/  LDL.LU R65, [R1+0x3d4] ;  /* 0x0003d40001417983 */ /* 0x000ea80000300800 */
[----:B------:R-:W0:Y:S04]  /*28de0*/  LDL.LU R64, [R1+0x3c8] ;  /* 0x0003c80001407983 */ /* 0x000e280000300800 */
[----:B------:R-:W2:Y:S04]  /*28df0*/  LDL.LU R61, [R1+0x3d8] ;  /* 0x0003d800013d7983 */ /* 0x000ea80000300800 */
[----:B------:R-:W4:Y:S04]  /*28e00*/  LDL.LU R60, [R1+0x3cc] ;  /* 0x0003cc00013c7983 */ /* 0x000f280000300800 */
[----:B-1----:R-:W4:Y:S04]  /*28e10*/  LDL.LU R57, [R1+0x3dc] ;  /* 0x0003dc0001397983 */ /* 0x002f280000300800 */
[----:B------:R-:W4:Y:S04]  /*28e20*/  LDL R49, [R1+0x1374] ;  /* 0x0013740001317983 */ /* 0x000f280000100800 */
[----:B------:R-:W4:Y:S04]  /*28e30*/  LDL R56, [R1+0x1370] ;  /* 0x0013700001387983 */ /* 0x000f280000100800 */
[----:B------:R-:W4:Y:S01]  /*28e40*/  LDL R89, [R1+0x136c] ;  /* 0x00136c0001597983 */ /* 0x000f220000100800 */
[----:B------:R-:W-:-:S02]  /*28e50*/  IMAD.MOV.U32 R79, RZ, RZ, R73 ;  /* 0x000000ffff4f7224 */ /* 0x000fc400078e0049 */
[----:B------:R-:W-:-:S05]  /*28e60*/  IMAD.MOV.U32 R78, RZ, RZ, R69 ;  /* 0x000000ffff4e7224 */ /* 0x000fca00078e0045 */
[----:B------:R-:W4:Y:S04]  /*28e70*/  @P6 LDG.E.U16 R91, desc[UR6][R78.64] ;  /* 0x000000064e5b6981 */ /* 0x000f28000c1e1500 */
[----:B------:R-:W-:Y:S01]  /*28e80*/  STL.64 [R1+0x9b0], R78 ;  /* 0x0009b04e01007387 */ /* 0x000fe20000100a00 */
[----:B------:R-:W-:-:S13]  /*28e90*/  ISETP.GT.AND P5, PT, R52, 0x29, PT ;  /* 0x000000293400780c */ /* 0x000fda0003fa4270 */
[----:B---3--:R-:W3:Y:S01]  /*28ea0*/  @P5 LDG.E.U16 R90, desc[UR6][R50.64] ;  /* 0x00000006325a5981 */ /* 0x008ee2000c1e1500 */
[----:B0-----:R-:W-:Y:S02]  /*28eb0*/  IMAD.MOV.U32 R71, RZ, RZ, R64 ;  /* 0x000000ffff477224 */ /* 0x001fe400078e0040 */
[----:B--2---:R-:W-:Y:S02]  /*28ec0*/  IMAD.MOV.U32 R70, RZ, RZ, R61 ;  /* 0x000000ffff467224 */ /* 0x004fe400078e003d */
[----:B----4-:R-:W-:Y:S01]  /*28ed0*/  IMAD.MOV.U32 R75, RZ, RZ, R60 ;  /* 0x000000ffff4b7224 */ /* 0x010fe200078e003c */
[----:B------:R-:W-:Y:S02]  /*28ee0*/  MOV R74, R57 ;  /* 0x00000039004a7202 */ /* 0x000fe40000000f00 */
[----:B------:R-:W2:Y:S04]  /*28ef0*/  @P5 LDG.E.U16 R72, desc[UR6][R70.64] ;  /* 0x0000000646485981 */ /* 0x000ea8000c1e1500 */
[----:B------:R-:W4:Y:S04]  /*28f00*/  @P5 LDG.E.U16 R76, desc[UR6][R74.64] ;  /* 0x000000064a4c5981 */ /* 0x000f28000c1e1500 */
[----:B------:R0:W-:Y:S04]  /*28f10*/  @P6 STL [R1+0x1394], R91 ;  /* 0x0013945b01006387 */ /* 0x0001e80000100800 */
[----:B0-----:R-:W2:Y:S04]  /*28f20*/  LDL R91, [R1+0x1368] ;  /* 0x00136800015b7983 */ /* 0x001ea80000100800 */
[----:B------:R-:W2:Y:S04]  /*28f30*/  LDL.LU R39, [R1+0x3e0] ;  /* 0x0003e00001277983 */ /* 0x000ea80000300800 */
[----:B------:R-:W2:Y:S04]  /*28f40*/  LDL.LU R38, [R1+0x410] ;  /* 0x0004100001267983 */ /* 0x000ea80000300800 */
[----:B------:R0:W-:Y:S04]  /*28f50*/  @P6 STL [R1+0x138c], R21 ;  /* 0x00138c1501006387 */ /* 0x0001e80000100800 */
[----:B0-----:R-:W4:Y:S04]  /*28f60*/  LDL.LU R21, [R1+0x3e4] ;  /* 0x0003e40001157983 */ /* 0x001f280000300800 */
[----:B------:R0:W-:Y:S04]  /*28f70*/  @P6 STL [R1+0x1390], R20 ;  /* 0x0013901401006387 */ /* 0x0001e80000100800 */
[----:B0-----:R-:W4:Y:S04]  /*28f80*/  LDL.LU R20, [R1+0x3f4] ;  /* 0x0003f40001147983 */ /* 0x001f280000300800 */
[----:B------:R0:W-:Y:S04]  /*28f90*/  @P6 STL [R1+0x1388], R67 ;  /* 0x0013884301006387 */ /* 0x0001e80000100800 */
[----:B------:R4:W-:Y:S01]  /*28fa0*/  STL.64 [R1+0x978], R50 ;  /* 0x0009783201007387 */ /* 0x0009e20000100a00 */
[----:B0-----:R-:W-:-:S02]  /*28fb0*/  IMAD.MOV.U32 R67, RZ, RZ, R66 ;  /* 0x000000ffff437224 */ /* 0x001fc400078e0042 */
[----:B------:R-:W-:-:S05]  /*28fc0*/  IMAD.MOV.U32 R66, RZ, RZ, R65 ;  /* 0x000000ffff427224 */ /* 0x000fca00078e0041 */
[----:B------:R-:W-:Y:S04]  /*28fd0*/  STL.64 [R1+0x980], R66 ;  /* 0x0009804201007387 */ /* 0x000fe80000100a00 */
[----:B------:R-:W-:Y:S04]  /*28fe0*/  STL.64 [R1+0x988], R70 ;  /* 0x0009884601007387 */ /* 0x000fe80000100a00 */
[----:B------:R-:W-:Y:S04]  /*28ff0*/  STL.64 [R1+0x990], R74 ;  /* 0x0009904a01007387 */ /* 0x000fe80000100a00 */
[----:B------:R-:W4:Y:S04]  /*29000*/  LDL.LU R61, [R1+0x3e8] ;  /* 0x0003e800013d7983 */ /* 0x000f280000300800 */
[----:B------:R-:W4:Y:S04]  /*29010*/  @P5 LDG.E.U16 R68, desc[UR6][R66.64] ;  /* 0x0000000642445981 */ /* 0x000f28000c1e1500 */
[----:B------:R-:W4:Y:S04]  /*29020*/  LDL.LU R60, [R1+0x3f8] ;  /* 0x0003f800013c7983 */ /* 0x000f280000300800 */
[----:B------:R-:W4:Y:S04]  /*29030*/  LDL.LU R64, [R1+0x3ec] ;  /* 0x0003ec0001407983 */ /* 0x000f280000300800 */
[----:B------:R-:W4:Y:S01]  /*29040*/  LDL.LU R57, [R1+0x3fc] ;  /* 0x0003fc0001397983 */ /* 0x000f220000300800 */
[----:B------:R-:W-:-:S03]  /*29050*/  ISETP.GT.AND P4, PT, R52, 0x2a, PT ;  /* 0x0000002a3400780c */ /* 0x000fc60003f84270 */
[----:B---3--:R0:W-:Y:S10]  /*29060*/  @P5 STL [R1+0x1378], R90 ;  /* 0x0013785a01005387 */ /* 0x0081f40000100800 */
[----:B--2---:R-:W2:Y:S01]  /*29070*/  @P4 LDG.E.U16 R91, desc[UR6][R38.64] ;  /* 0x00000006265b4981 */ /* 0x004ea2000c1e1500 */
[----:B----4-:R-:W-:-:S02]  /*29080*/  IMAD.MOV.U32 R51, RZ, RZ, R21 ;  /* 0x000000ffff337224 */ /* 0x010fc400078e0015 */
[----:B------:R-:W-:-:S05]  /*29090*/  IMAD.MOV.U32 R50, RZ, RZ, R20 ;  /* 0x000000ffff327224 */ /* 0x000fca00078e0014 */
[----:B------:R-:W3:Y:S04]  /*290a0*/  @P4 LDG.E.U16 R89, desc[UR6][R50.64] ;  /* 0x0000000632594981 */ /* 0x000ee8000c1e1500 */
[----:B------:R-:W-:Y:S04]  /*290b0*/  @P5 STL [R1+0x137c], R68 ;  /* 0x00137c4401005387 */ /* 0x000fe80000100800 */
[----:B------:R1:W-:Y:S04]  /*290c0*/  @P5 STL [R1+0x1380], R72 ;  /* 0x0013804801005387 */ /* 0x0003e80000100800 */
[----:B------:R4:W-:Y:S01]  /*290d0*/  @P5 STL [R1+0x1384], R76 ;  /* 0x0013844c01005387 */ /* 0x0009e20000100800 */
[----:B------:R-:W-:-:S03]  /*290e0*/  IMAD.MOV.U32 R65, RZ, RZ, R64 ;  /* 0x000000ffff417224 */ /* 0x000fc600078e0040 */
[----:B------:R-:W2:Y:S01]  /*290f0*/  LDL.LU R21, [R1+0x400] ;  /* 0x0004000001157983 */ /* 0x000ea20000300800 */
[----:B------:R-:W-:-:S03]  /*29100*/  IMAD.MOV.U32 R64, RZ, RZ, R57 ;  /* 0x000000ffff407224 */ /* 0x000fc600078e0039 */
[----:B------:R-:W3:Y:S04]  /*29110*/  LDL.LU R20, [R1+0x430] ;  /* 0x0004300001147983 */ /* 0x000ee80000300800 */
[----:B------:R-:W-:Y:S04]  /*29120*/  STL.64 [R1+0x958], R38 ;  /* 0x0009582601007387 */ /* 0x000fe80000100a00 */
[----:B------:R4:W-:Y:S04]  /*29130*/  STL.64 [R1+0x960], R50 ;  /* 0x0009603201007387 */ /* 0x0009e80000100a00 */
[----:B0-----:R-:W3:Y:S04]  /*29140*/  LDL R90, [R1+0x1360] ;  /* 0x00136000015a7983 */ /* 0x001ee80000100800 */
[----:B-1----:R-:W3:Y:S04]  /*29150*/  LDL R72, [R1+0x135c] ;  /* 0x00135c0001487983 */ /* 0x002ee80000100800 */
[----:B------:R-:W3:Y:S04]  /*29160*/  LDL R68, [R1+0x1358] ;  /* 0x0013580001447983 */ /* 0x000ee80000100800 */
[----:B----4-:R-:W4:Y:S04]  /*29170*/  LDL R76, [R1+0x1364] ;  /* 0x00136400014c7983 */ /* 0x010f280000100800 */
[----:B------:R-:W-:Y:S04]  /*29180*/  STL.64 [R1+0x970], R64 ;  /* 0x0009704001007387 */ /* 0x000fe80000100a00 */
[----:B------:R0:W-:Y:S04]  /*29190*/  STL.64 [R1+0x968], R60 ;  /* 0x0009683c01007387 */ /* 0x0001e80000100a00 */
[----:B------:R-:W4:Y:S04]  /*291a0*/  @P4 LDG.E.U16 R56, desc[UR6][R60.64] ;  /* 0x000000063c384981 */ /* 0x000f28000c1e1500 */
[----:B------:R-:W4:Y:S04]  /*291b0*/  LDL.LU R70, [R1+0x414] ;  /* 0x0004140001467983 */ /* 0x000f280000300800 */
[----:B------:R-:W4:Y:S04]  /*291c0*/  LDL.LU R71, [R1+0x404] ;  /* 0x0004040001477983 */ /* 0x000f280000300800 */
[----:B------:R-:W4:Y:S04]  /*291d0*/  LDL.LU R74, [R1+0x408] ;  /* 0x00040800014a7983 */ /* 0x000f280000300800 */
[----:B------:R-:W4:Y:S04]  /*291e0*/  LDL.LU R73, [R1+0x418] ;  /* 0x0004180001497983 */ /* 0x000f280000300800 */
[----:B------:R-:W4:Y:S04]  /*291f0*/  @P4 LDG.E.U16 R49, desc[UR6][R64.64] ;  /* 0x0000000640314981 */ /* 0x000f28000c1e1500 */
[----:B------:R-:W4:Y:S04]  /*29200*/  LDL.LU R69, [R1+0x40c] ;  /* 0x00040c0001457983 */ /* 0x000f280000300800 */
[----:B------:R-:W4:Y:S01]  /*29210*/  LDL.LU R51, [R1+0x41c] ;  /* 0x00041c0001337983 */ /* 0x000f220000300800 */
[----:B------:R-:W-:-:S03]  /*29220*/  ISETP.GT.AND P2, PT, R52, 0x2b, PT ;  /* 0x0000002b3400780c */ /* 0x000fc60003f44270 */
[----:B0-----:R-:W4:Y:S01]  /*29230*/  LDL R60, [R1+0x1354] ;  /* 0x00135400013c7983 */ /* 0x001f220000100800 */
[----:B--2---:R-:W-:Y:S02]  /*29240*/  IMAD.MOV.U32 R67, RZ, RZ, R21 ;  /* 0x000000ffff437224 */ /* 0x004fe400078e0015 */
[----:B---3--:R-:W-:-:S07]  /*29250*/  IMAD.MOV.U32 R66, RZ, RZ, R20 ;  /* 0x000000ffff427224 */ /* 0x008fce00078e0014 */
[----:B------:R-:W2:Y:S04]  /*29260*/  @P2 LDG.E.U16 R68, desc[UR6][R66.64] ;  /* 0x0000000642442981 */ /* 0x000ea8000c1e1500 */
[----:B----4-:R0:W-:Y:S04]  /*29270*/  @P4 STL [R1+0x1370], R56 ;  /* 0x0013703801004387 */ /* 0x0101e80000100800 */
[----:B------:R1:W3:Y:S01]  /*29280*/  @P2 LDG.E.U16 R72, desc[UR6][R70.64] ;  /* 0x0000000646482981 */ /* 0x0002e2000c1e1500 */
[----:B------:R-:W-:Y:S02]  /*29290*/  IMAD.MOV.U32 R75, RZ, RZ, R74 ;  /* 0x000000ffff4b7224 */ /* 0x000fe400078e004a */
[----:B------:R-:W-:-:S02]  /*292a0*/  IMAD.MOV.U32 R74, RZ, RZ, R73 ;  /* 0x000000ffff4a7224 */ /* 0x000fc400078e0049 */
[----:B------:R-:W-:Y:S02]  /*292b0*/  IMAD.MOV.U32 R79, RZ, RZ, R69 ;  /* 0x000000ffff4f7224 */ /* 0x000fe400078e0045 */
[----:B------:R-:W-:Y:S01]  /*292c0*/  IMAD.MOV.U32 R78, RZ, RZ, R51 ;  /* 0x000000ffff4e7224 */ /* 0x000fe200078e0033 */
[----:B------:R-:W4:Y:S04]  /*292d0*/  @P2 LDG.E.U16 R90, desc[UR6][R74.64] ;  /* 0x000000064a5a2981 */ /* 0x000f28000c1e1500 */
[----:B0-----:R-:W2:Y:S04]  /*292e0*/  LDL R56, [R1+0x1350] ;  /* 0x0013500001387983 */ /* 0x001ea80000100800 */
[----:B------:R-:W-:Y:S04]  /*292f0*/  @P4 STL [R1+0x1368], R91 ;  /* 0x0013685b01004387 */ /* 0x000fe80000100800 */
[----:B------:R-:W-:Y:S04]  /*29300*/  @P4 STL [R1+0x136c], R89 ;  /* 0x00136c5901004387 */ /* 0x000fe80000100800 */
[----:B------:R0:W-:Y:S04]  /*29310*/  @P4 STL [R1+0x1374], R49 ;  /* 0x0013743101004387 */ /* 0x0001e80000100800 */
[----:B------:R-:W2:Y:S04]  /*29320*/  LDL.LU R39, [R1+0x420] ;  /* 0x0004200001277983 */ /* 0x000ea80000300800 */
[----:B------:R-:W2:Y:S04]  /*29330*/  LDL.LU R38, [R1+0x450] ;  /* 0x0004500001267983 */ /* 0x000ea80000300800 */
[----:B------:R-:W1:Y:S04]  /*29340*/  LDL.LU R65, [R1+0x424] ;  /* 0x0004240001417983 */ /* 0x000e680000300800 */
[----:B------:R-:W-:Y:S04]  /*29350*/  STL.64 [R1+0x938], R66 ;  /* 0x0009384201007387 */ /* 0x000fe80000100a00 */
[----:B------:R-:W3:Y:S04]  /*29360*/  LDL.LU R64, [R1+0x434] ;  /* 0x0004340001407983 */ /* 0x000ee80000300800 */
[----:B------:R-:W3:Y:S04]  /*29370*/  LDL.LU R61, [R1+0x428] ;  /* 0x00042800013d7983 */ /* 0x000ee80000300800 */
[----:B------:R-:W3:Y:S04]  /*29380*/  LDL.LU R57, [R1+0x438] ;  /* 0x0004380001397983 */ /* 0x000ee80000300800 */
[----:B------:R-:W3:Y:S04]  /*29390*/  LDL.LU R50, [R1+0x42c] ;  /* 0x00042c0001327983 */ /* 0x000ee80000300800 */
[----:B------:R-:W3:Y:S04]  /*293a0*/  @P2 LDG.E.U16 R76, desc[UR6][R78.64] ;  /* 0x000000064e4c2981 */ /* 0x000ee8000c1e1500 */
[----:B0-----:R-:W3:Y:S04]  /*293b0*/  LDL.LU R49, [R1+0x43c] ;  /* 0x00043c0001317983 */ /* 0x001ee80000300800 */
[----:B------:R-:W3:Y:S04]  /*293c0*/  LDL R21, [R1+0x1348] ;  /* 0x0013480001157983 */ /* 0x000ee80000100800 */
[----:B------:R-:W3:Y:S04]  /*293d0*/  LDL R20, [R1+0x134c] ;  /* 0x00134c0001147983 */ /* 0x000ee80000100800 */
[----:B------:R-:W3:Y:S04]  /*293e0*/  LDL R51, [R1+0x1344] ;  /* 0x0013440001337983 */ /* 0x000ee80000100800 */
[----:B------:R1:W-:Y:S01]  /*293f0*/  STL.64 [R1+0x940], R70 ;  /* 0x0009404601007387 */ /* 0x0003e20000100a00 */
[----:B------:R-:W-:-:S03]  /*29400*/  ISETP.GT.AND P6, PT, R52, 0x2c, PT ;  /* 0x0000002c3400780c */ /* 0x000fc60003fc4270 */
[----:B------:R-:W-:Y:S04]  /*29410*/  STL.64 [R1+0x948], R74 ;  /* 0x0009484a01007387 */ /* 0x000fe80000100a00 */
[----:B------:R-:W-:Y:S04]  /*29420*/  STL.64 [R1+0x950], R78 ;  /* 0x0009504e01007387 */ /* 0x000fe80000100a00 */
[----:B------:R-:W3:Y:S04]  /*29430*/  LDL R89, [R1+0x1340] ;  /* 0x0013400001597983 */ /* 0x000ee80000100800 */
[----:B------:R-:W3:Y:S04]  /*29440*/  LDL R91, [R1+0x133c] ;  /* 0x00133c00015b7983 */ /* 0x000ee80000100800 */
[----:B----4-:R0:W-:Y:S01]  /*29450*/  @P2 STL [R1+0x1360], R90 ;  /* 0x0013605a01002387 */ /* 0x0101e20000100800 */
[----:B-1----:R-:W-:-:S03]  /*29460*/  IMAD.MOV.U32 R71, RZ, RZ, R65 ;  /* 0x000000ffff477224 */ /* 0x002fc600078e0041 */
[----:B0-----:R-:W4:Y:S04]  /*29470*/  LDL R90, [R1+0x1338] ;  /* 0x00133800015a7983 */ /* 0x001f280000100800 */
[----:B--2---:R-:W-:Y:S04]  /*29480*/  @P2 STL [R1+0x1358], R68 ;  /* 0x0013584401002387 */ /* 0x004fe80000100800 */
[----:B---3--:R0:W-:Y:S01]  /*29490*/  @P2 STL [R1+0x135c], R72 ;  /* 0x00135c4801002387 */ /* 0x0081e20000100800 */
[----:B------:R-:W-:Y:S02]  /*294a0*/  IMAD.MOV.U32 R70, RZ, RZ, R64 ;  /* 0x000000ffff467224 */ /* 0x000fe400078e0040 */
[----:B------:R-:W-:-:S02]  /*294b0*/  IMAD.MOV.U32 R73, RZ, RZ, R61 ;  /* 0x000000ffff497224 */ /* 0x000fc400078e003d */
[----:B------:R-:W-:Y:S02]  /*294c0*/  IMAD.MOV.U32 R74, RZ, RZ, R49 ;  /* 0x000000ffff4a7224 */ /* 0x000fe400078e0031 */
[----:B------:R-:W-:Y:S01]  /*294d0*/  IMAD.MOV.U32 R75, RZ, RZ, R50 ;  /* 0x000000ffff4b7224 */ /* 0x000fe200078e0032 */
[----:B------:R-:W-:Y:S04]  /*294e0*/  @P2 STL [R1+0x1364], R76 ;  /* 0x0013644c01002387 */ /* 0x000fe80000100800 */
[----:B------:R-:W-:Y:S04]  /*294f0*/  STL.64 [R1+0x918], R38 ;  /* 0x0009182601007387 */ /* 0x000fe80000100a00 */
[----:B------:R-:W2:Y:S01]  /*29500*/  @P6 LDG.E.U16 R21, desc[UR6][R38.64] ;  /* 0x0000000626156981 */ /* 0x000ea2000c1e1500 */
[----:B0-----:R-:W-:-:S03]  /*29510*/  IMAD.MOV.U32 R72, RZ, RZ, R57 ;  /* 0x000000ffff487224 */ /* 0x001fc600078e0039 */
[----:B------:R-:W-:Y:S04]  /*29520*/  STL.64 [R1+0x920], R70 ;  /* 0x0009204601007387 */ /* 0x000fe80000100a00 */
[----:B------:R0:W3:Y:S04]  /*29530*/  @P6 LDG.E.U16 R20, desc[UR6][R70.64] ;  /* 0x0000000646146981 */ /* 0x0000e8000c1e1500 */
[----:B------:R-:W-:Y:S04]  /*29540*/  STL.64 [R1+0x928], R72 ;  /* 0x0009284801007387 */ /* 0x000fe80000100a00 */
[----:B------:R-:W-:Y:S04]  /*29550*/  STL.64 [R1+0x930], R74 ;  /* 0x0009304a01007387 */ /* 0x000fe80000100a00 */
[----:B------:R-:W2:Y:S04]  /*29560*/  @P6 LDG.E.U16 R56, desc[UR6][R72.64] ;  /* 0x0000000648386981 */ /* 0x000ea8000c1e1500 */
[----:B------:R-:W4:Y:S04]  /*29570*/  LDL.LU R65, [R1+0x440] ;  /* 0x0004400001417983 */ /* 0x000f280000300800 */
[----:B------:R-:W4:Y:S04]  /*29580*/  LDL.LU R64, [R1+0x470] ;  /* 0x0004700001407983 */ /* 0x000f280000300800 */
[----:B------:R-:W3:Y:S04]  /*29590*/  LDL.LU R67, [R1+0x444] ;  /* 0x0004440001437983 */ /* 0x000ee80000300800 */
[----:B------:R-:W3:Y:S04]  /*295a0*/  LDL.LU R66, [R1+0x454] ;  /* 0x0004540001427983 */ /* 0x000ee80000300800 */
[----:B------:R-:W3:Y:S04]  /*295b0*/  LDL.LU R69, [R1+0x448] ;  /* 0x0004480001457983 */ /* 0x000ee80000300800 */
[----:B------:R-:W3:Y:S04]  /*295c0*/  LDL.LU R68, [R1+0x458] ;  /* 0x0004580001447983 */ /* 0x000ee80000300800 */
[----:B------:R-:W3:Y:S04]  /*295d0*/  LDL.LU R61, [R1+0x44c] ;  /* 0x00044c00013d7983 */ /* 0x000ee80000300800 */
[----:B------:R-:W0:Y:S04]  /*295e0*/  LDL.LU R49, [R1+0x45c] ;  /* 0x00045c0001317983 */ /* 0x000e280000300800 */
[----:B------:R-:W3:Y:S04]  /*295f0*/  @P6 LDG.E.U16 R60, desc[UR6][R74.64] ;  /* 0x000000064a3c6981 */ /* 0x000ee8000c1e1500 */
[----:B------:R-:W3:Y:S04]  /*29600*/  LDL R57, [R1+0x16c0] ;  /* 0x0016c00001397983 */ /* 0x000ee80000100800 */
[----:B------:R-:W3:Y:S01]  /*29610*/  LDL R50, [R1+0x16bc] ;  /* 0x0016bc0001327983 */ /* 0x000ee20000100800 */
[----:B------:R-:W-:-:S03]  /*29620*/  ISETP.GT.AND P5, PT, R52, 0x2d, PT ;  /* 0x0000002d3400780c */ /* 0x000fc60003fa4270 */
[----:B--2---:R1:W-:Y:S10]  /*29630*/  @P6 STL [R1+0x1350], R56 ;  /* 0x0013503801006387 */ /* 0x0043f40000100800 */
[----:B----4-:R-:W2:Y:S04]  /*29640*/  @P5 LDG.E.U16 R90, desc[UR6][R64.64] ;  /* 0x00000006405a5981 */ /* 0x010ea8000c1e1500 */
[----:B---3--:R3:W4:Y:S04]  /*29650*/  @P5 LDG.E.U16 R91, desc[UR6][R66.64] ;  /* 0x00000006425b5981 */ /* 0x008728000c1e1500 */
[----:B------:R-:W2:Y:S04]  /*29660*/  @P5 LDG.E.U16 R89, desc[UR6][R68.64] ;  /* 0x0000000644595981 */ /* 0x000ea8000c1e1500 */
[----:B-1----:R-:W2:Y:S04]  /*29670*/  LDL R56, [R1+0x16b8] ;  /* 0x0016b80001387983 */ /* 0x002ea80000100800 */
[----:B------:R-:W3:Y:S04]  /*29680*/  LDL.LU R39, [R1+0x460] ;  /* 0x0004600001277983 */ /* 0x000ee80000300800 */
[----:B------:R-:W2:Y:S04]  /*29690*/  LDL.LU R38, [R1+0x490] ;  /* 0x0004900001267983 */ /* 0x000ea80000300800 */
[----:B------:R1:W-:Y:S01]  /*296a0*/  @P6 STL [R1+0x1348], R21 ;  /* 0x0013481501006387 */ /* 0x0003e20000100800 */
[----:B0-----:R-:W-:-:S02]  /*296b0*/  IMAD.MOV.U32 R70, RZ, RZ, R49 ;  /* 0x000000ffff467224 */ /* 0x001fc400078e0031 */
[----:B------:R-:W-:-:S05]  /*296c0*/  IMAD.MOV.U32 R71, RZ, RZ, R61 ;  /* 0x000000ffff477224 */ /* 0x000fca00078e003d */
[----:B------:R-:W4:Y:S04]  /*296d0*/  @P5 LDG.E.U16 R51, desc[UR6][R70.64] ;  /* 0x0000000646335981 */ /* 0x000f28000c1e1500 */
[----:B-1----:R-:W4:Y:S04]  /*296e0*/  LDL.LU R21, [R1+0x464] ;  /* 0x0004640001157983 */ /* 0x002f280000300800 */
[----:B------:R0:W-:Y:S04]  /*296f0*/  @P6 STL [R1+0x134c], R20 ;  /* 0x00134c1401006387 */ /* 0x0001e80000100800 */
[----:B0-----:R-:W4:Y:S04]  /*29700*/  LDL.LU R20, [R1+0x474] ;  /* 0x0004740001147983 */ /* 0x001f280000300800 */
[----:B------:R0:W-:Y:S04]  /*29710*/  @P6 STL [R1+0x1354], R60 ;  /* 0x0013543c01006387 */ /* 0x0001e80000100800 */
[----:B0-----:R-:W4:Y:S04]  /*29720*/  LDL R60, [R1+0x16b4] ;  /* 0x0016b400013c7983 */ /* 0x001f280000100800 */
[----:B------:R-:W-:Y:S04]  /*29730*/  STL.64 [R1+0x8f8], R64 ;  /* 0x0008f84001007387 */ /* 0x000fe80000100a00 */
[----:B------:R-:W-:Y:S04]  /*29740*/  STL.64 [R1+0x900], R66 ;  /* 0x0009004201007387 */ /* 0x000fe80000100a00 */
[----:B------:R-:W-:Y:S04]  /*29750*/  STL.64 [R1+0x908], R68 ;  /* 0x0009084401007387 */ /* 0x000fe80000100a00 */
[----:B------:R0:W-:Y:S04]  /*29760*/  STL.64 [R1+0x910], R70 ;  /* 0x0009104601007387 */ /* 0x0001e80000100a00 */
[----:B0-----:R-:W4:Y:S04]  /*29770*/  LDL.LU R71, [R1+0x468] ;  /* 0x0004680001477983 */ /* 0x001f280000300800 */
[----:B------:R-:W4:Y:S04]  /*29780*/  LDL.LU R70, [R1+0x478] ;  /* 0x0004780001467983 */ /* 0x000f280000300800 */
[----:B------:R-:W4:Y:S04]  /*29790*/  LDL.LU R61, [R1+0x47c] ;  /* 0x00047c00013d7983 */ /* 0x000f280000300800 */
[----:B------:R-:W4:Y:S01]  /*297a0*/  LDL.LU R69, [R1+0x46c] ;  /* 0x00046c0001457983 */ /* 0x000f220000300800 */
[----:B------:R-:W-:Y:S01]  /*297b0*/  ISETP.GT.AND P4, PT, R52, 0x2e, PT ;  /* 0x0000002e3400780c */ /* 0x000fe20003f84270 */
[----:B---3--:R-:W-:-:S02]  /*297c0*/  IMAD.MOV.U32 R67, RZ, RZ, R39 ;  /* 0x000000ffff437224 */ /* 0x008fc400078e0027 */
[----:B--2---:R-:W-:Y:S02]  /*297d0*/  IMAD.MOV.U32 R66, RZ, RZ, R38 ;  /* 0x000000ffff427224 */ /* 0x004fe400078e0026 */
[----:B----4-:R-:W-:Y:S01]  /*297e0*/  IMAD.MOV.U32 R65, RZ, RZ, R21 ;  /* 0x000000ffff417224 */ /* 0x010fe200078e0015 */
[----:B------:R0:W-:Y:S01]  /*297f0*/  @P5 STL [R1+0x1344], R51 ;  /* 0x0013443301005387 */ /* 0x0001e20000100800 */
[----:B------:R-:W-:-:S03]  /*29800*/  IMAD.MOV.U32 R64, RZ, RZ, R20 ;  /* 0x000000ffff407224 */ /* 0x000fc600078e0014 */
[----:B0-----:R-:W2:Y:S04]  /*29810*/  LDL R51, [R1+0x16b0] ;  /* 0x0016b00001337983 */ /* 0x001ea80000100800 */
[----:B------:R0:W-:Y:S04]  /*29820*/  @P5 STL [R1+0x1340], R89 ;  /* 0x0013405901005387 */ /* 0x0001e80000100800 */
[----:B------:R-:W3:Y:S04]  /*29830*/  @P4 LDG.E.U16 R56, desc[UR6][R64.64] ;  /* 0x0000000640384981 */ /* 0x000ee8000c1e1500 */
[----:B------:R-:W4:Y:S04]  /*29840*/  @P4 LDG.E.U16 R60, desc[UR6][R66.64] ;  /* 0x00000006423c4981 */ /* 0x000f28000c1e1500 */
[----:B0-----:R-:W2:Y:S04]  /*29850*/  LDL R89, [R1+0x16ac] ;  /* 0x0016ac0001597983 */ /* 0x001ea80000100800 */
[----:B------:R0:W-:Y:S04]  /*29860*/  @P5 STL [R1+0x1338], R90 ;  /* 0x0013385a01005387 */ /* 0x0001e80000100800 */
[----:B------:R1:W-:Y:S04]  /*29870*/  @P5 STL [R1+0x133c], R91 ;  /* 0x00133c5b01005387 */ /* 0x0003e80000100800 */
[----:B------:R-:W2:Y:S04]  /*29880*/  LDL.LU R49, [R1+0x480] ;  /* 0x0004800001317983 */ /* 0x000ea80000300800 */
[----:B------:R-:W2:Y:S04]  /*29890*/  LDL.LU R39, [R1+0x4b0] ;  /* 0x0004b00001277983 */ /* 0x000ea80000300800 */
[----:B------:R-:W-:Y:S04]  /*298a0*/  STL.64 [R1+0x8d8], R66 ;  /* 0x0008d84201007387 */ /* 0x000fe80000100a00 */
[----:B------:R-:W-:Y:S04]  /*298b0*/  STL.64 [R1+0x8e0], R64 ;  /* 0x0008e04001007387 */ /* 0x000fe80000100a00 */
[----:B------:R-:W2:Y:S04]  /*298c0*/  LDL.LU R38, [R1+0x484] ;  /* 0x0004840001267983 */ /* 0x000ea80000300800 */
[----:B------:R-:W2:Y:S04]  /*298d0*/  LDL.LU R21, [R1+0x494] ;  /* 0x0004940001157983 */ /* 0x000ea80000300800 */
[----:B------:R-:W2:Y:S04]  /*298e0*/  LDL R68, [R1+0x16a4] ;  /* 0x0016a40001447983 */ /* 0x000ea80000100800 */
[----:B------:R-:W2:Y:S04]  /*298f0*/  LDL R20, [R1+0x1334] ;  /* 0x0013340001147983 */ /* 0x000ea80000100800 */
[----:B0-----:R-:W2:Y:S04]  /*29900*/  LDL R90, [R1+0x1330] ;  /* 0x00133000015a7983 */ /* 0x001ea80000100800 */
[----:B-1----:R-:W2:Y:S04]  /*29910*/  LDL R91, [R1+0x16a8] ;  /* 0x0016a800015b7983 */ /* 0x002ea80000100800 */
[----:B------:R0:W2:Y:S01]  /*29920*/  @P4 LDG.E.U16 R50, desc[UR6][R70.64] ;  /* 0x0000000646324981 */ /* 0x0000a2000c1e1500 */
[----:B------:R-:W-:-:S02]  /*29930*/  IMAD.MOV.U32 R72, RZ, RZ, R61 ;  /* 0x000000ffff487224 */ /* 0x000fc400078e003d */
[----:B------:R-:W-:-:S05]  /*29940*/  IMAD.MOV.U32 R73, RZ, RZ, R69 ;  /* 0x000000ffff497224 */ /* 0x000fca00078e0045 */
[----:B------:R-:W2:Y:S04]  /*29950*/  @P4 LDG.E.U16 R57, desc[UR6][R72.64] ;  /* 0x0000000648394981 */ /* 0x000ea8000c1e1500 */
[----:B------:R1:W-:Y:S04]  /*29960*/  STL.64 [R1+0x8f0], R72 ;  /* 0x0008f04801007387 */ /* 0x0003e80000100a00 */
[----:B------:R-:W-:Y:S04]  /*29970*/  STL.64 [R1+0x8e8], R70 ;  /* 0x0008e84601007387 */ /* 0x000fe80000100a00 */
[----:B-1----:R-:W2:Y:S04]  /*29980*/  LDL.LU R72, [R1+0x488] ;  /* 0x0004880001487983 */ /* 0x002ea80000300800 */
[----:B------:R-:W2:Y:S04]  /*29990*/  LDL.LU R69, [R1+0x498] ;  /* 0x0004980001457983 */ /* 0x000ea80000300800 */
[----:B------:R-:W2:Y:S01]  /*299a0*/  LDL.LU R65, [R1+0x48c] ;  /* 0x00048c0001417983 */ /* 0x000ea20000300800 */
[----:B------:R-:W-:-:S03]  /*299b0*/  ISETP.GT.AND P2, PT, R52, 0x2f, PT ;  /* 0x0000002f3400780c */ /* 0x000fc60003f44270 */
[----:B---3--:R1:W-:Y:S04]  /*299c0*/  @P4 STL [R1+0x16b8], R56 ;  /* 0x0016b83801004387 */ /* 0x0083e80000100800 */
[----:B-1----:R-:W3:Y:S04]  /*299d0*/  LDL.LU R56, [R1+0x49c] ;  /* 0x00049c0001387983 */ /* 0x002ee80000300800 */
[----:B----4-:R1:W-:Y:S01]  /*299e0*/  @P4 STL [R1+0x16b4], R60 ;  /* 0x0016b43c01004387 */ /* 0x0103e20000100800 */
[----:B--2---:R-:W-:Y:S02]  /*299f0*/  IMAD.MOV.U32 R66, RZ, RZ, R39 ;  /* 0x000000ffff427224 */ /* 0x004fe400078e0027 */
[----:B------:R-:W-:-:S02]  /*29a00*/  IMAD.MOV.U32 R67, RZ, RZ, R49 ;  /* 0x000000ffff437224 */ /* 0x000fc400078e0031 */
[----:B0-----:R-:W-:Y:S02]  /*29a10*/  IMAD.MOV.U32 R71, RZ, RZ, R38 ;  /* 0x000000ffff477224 */ /* 0x001fe400078e0026 */
[----:B------:R-:W-:Y:S01]  /*29a20*/  IMAD.MOV.U32 R70, RZ, RZ, R21 ;  /* 0x000000ffff467224 */ /* 0x000fe200078e0015 */
[----:B------:R-:W2:Y:S04]  /*29a30*/  @P2 LDG.E.U16 R68, desc[UR6][R66.64] ;  /* 0x0000000642442981 */ /* 0x000ea8000c1e1500 */
[----:B------:R-:W4:Y:S04]  /*29a40*/  @P2 LDG.E.U16 R91, desc[UR6][R70.64] ;  /* 0x00000006465b2981 */ /* 0x000f28000c1e1500 */
[----:B------:R-:W-:Y:S04]  /*29a50*/  @P4 STL [R1+0x16bc], R50 ;  /* 0x0016bc3201004387 */ /* 0x000fe80000100800 */
[----:B------:R0:W-:Y:S04]  /*29a60*/  @P4 STL [R1+0x16c0], R57 ;  /* 0x0016c03901004387 */ /* 0x0001e80000100800 */
[----:B------:R-:W2:Y:S04]  /*29a70*/  LDL.LU R64, [R1+0x4a0] ;  /* 0x0004a00001407983 */ /* 0x000ea80000300800 */
[----:B------:R-:W4:Y:S04]  /*29a80*/  LDL.LU R61, [R1+0x4d0] ;  /* 0x0004d000013d7983 */ /* 0x000f280000300800 */
[----:B------:R-:W-:Y:S04]  /*29a90*/  STL.64 [R1+0x8b8], R66 ;  /* 0x0008b84201007387 */ /* 0x000fe80000100a00 */
[----:B------:R-:W-:Y:S04]  /*29aa0*/  STL.64 [R1+0x8c0], R70 ;  /* 0x0008c04601007387 */ /* 0x000fe80000100a00 */
[----:B------:R-:W4:Y:S04]  /*29ab0*/  LDL.LU R39, [R1+0x4a4] ;  /* 0x0004a40001277983 */ /* 0x000f280000300800 */
[----:B------:R-:W4:Y:S04]  /*29ac0*/  LDL.LU R38, [R1+0x4b4] ;  /* 0x0004b40001267983 */ /* 0x000f280000300800 */
[----:B-1----:R-:W4:Y:S04]  /*29ad0*/  LDL.LU R60, [R1+0x4a8] ;  /* 0x0004a800013c7983 */ /* 0x002f280000300800 */
[----:B0-----:R-:W4:Y:S04]  /*29ae0*/  LDL.LU R57, [R1+0x4b8] ;  /* 0x0004b80001397983 */ /* 0x001f280000300800 */
[----:B------:R-:W4:Y:S04]  /*29af0*/  LDL.LU R50, [R1+0x4ac] ;  /* 0x0004ac0001327983 */ /* 0x000f280000300800 */
[----:B------:R-:W4:Y:S01]  /*29b00*/  LDL.LU R49, [R1+0x4bc] ;  /* 0x0004bc0001317983 */ /* 0x000f220000300800 */
[----:B------:R-:W-:Y:S01]  /*29b10*/  MOV R73, R72 ;  /* 0x0000004800497202 */ /* 0x000fe20000000f00 */
[----:B------:R-:W-:-:S02]  /*29b20*/  IMAD.MOV.U32 R72, RZ, RZ, R69 ;  /* 0x000000ffff487224 */ /* 0x000fc400078e0045 */
[----:B------:R-:W4:Y:S04]  /*29b30*/  LDL R21, [R1+0x132c] ;  /* 0x00132c0001157983 */ /* 0x000f280000100800 */
[----:B------:R-:W4:Y:S01]  /*29b40*/  @P2 LDG.E.U16 R89, desc[UR6][R72.64] ;  /* 0x0000000648592981 */ /* 0x000f22000c1e1500 */
[----:B------:R-:W-:Y:S01]  /*29b50*/  IMAD.MOV.U32 R75, RZ, RZ, R65 ;  /* 0x000000ffff4b7224 */ /* 0x000fe200078e0041 */
[----:B------:R-:W-:Y:S01]  /*29b60*/  ISETP.GT.AND P6, PT, R52, 0x30, PT ;  /* 0x000000303400780c */ /* 0x000fe20003fc4270 */
[----:B---3--:R-:W-:-:S05]  /*29b70*/  IMAD.MOV.U32 R74, RZ, RZ, R56 ;  /* 0x000000ffff4a7224 */ /* 0x008fca00078e0038 */
[----:B------:R2:W3:Y:S04]  /*29b80*/  @P2 LDG.E.U16 R51, desc[UR6][R74.64] ;  /* 0x000000064a332981 */ /* 0x0004e8000c1e1500 */
[----:B------:R2:W-:Y:S04]  /*29b90*/  STL.64 [R1+0x8d0], R74 ;  /* 0x0008d04a01007387 */ /* 0x0005e80000100a00 */
[----:B------:R0:W-:Y:S01]  /*29ba0*/  STL.64 [R1+0x8c8], R72 ;  /* 0x0008c84801007387 */ /* 0x0001e20000100a00 */
[----:B--2---:R-:W-:Y:S02]  /*29bb0*/  IMAD.MOV.U32 R75, RZ, RZ, R64 ;  /* 0x000000ffff4b7224 */ /* 0x004fe400078e0040 */
[----:B----4-:R-:W-:-:S02]  /*29bc0*/  IMAD.MOV.U32 R65, RZ, RZ, R60 ;  /* 0x000000ffff417224 */ /* 0x010fc400078e003c */
[----:B------:R-:W-:Y:S02]  /*29bd0*/  IMAD.MOV.U32 R64, RZ, RZ, R57 ;  /* 0x000000ffff407224 */ /* 0x000fe400078e0039 */
[----:B------:R-:W-:Y:S02]  /*29be0*/  IMAD.MOV.U32 R74, RZ, RZ, R61 ;  /* 0x000000ffff4a7224 */ /* 0x000fe400078e003d */
[----:B------:R-:W-:Y:S01]  /*29bf0*/  IMAD.MOV.U32 R60, RZ, RZ, R49 ;  /* 0x000000ffff3c7224 */ /* 0x000fe200078e0031 */
[----:B------:R-:W2:Y:S04]  /*29c00*/  @P6 LDG.E.U16 R90, desc[UR6][R64.64] ;  /* 0x00000006405a6981 */ /* 0x000ea8000c1e1500 */
[----:B------:R-:W4:Y:S04]  /*29c10*/  @P6 LDG.E.U16 R21, desc[UR6][R38.64] ;  /* 0x0000000626156981 */ /* 0x000f28000c1e1500 */
[----:B------:R1:W-:Y:S01]  /*29c20*/  @P2 STL [R1+0x16ac], R89 ;  /* 0x0016ac5901002387 */ /* 0x0003e20000100800 */
[----:B------:R-:W-:-:S03]  /*29c30*/  IMAD.MOV.U32 R61, RZ, RZ, R50 ;  /* 0x000000ffff3d7224 */ /* 0x000fc600078e0032 */
[----:B0-----:R-:W4:Y:S04]  /*29c40*/  LDL R72, [R1+0x1324] ;  /* 0x0013240001487983 */ /* 0x001f280000100800 */
[----:B------:R-:W4:Y:S04]  /*29c50*/  LDL R56, [R1+0x1320] ;  /* 0x0013200001387983 */ /* 0x000f280000100800 */
[----:B------:R-:W4:Y:S04]  /*29c60*/  @P6 LDG.E.U16 R20, desc[UR6][R60.64] ;  /* 0x000000063c146981 */ /* 0x000f28000c1e1500 */
[----:B-1----:R-:W4:Y:S04]  /*29c70*/  LDL R89, [R1+0x1328] ;  /* 0x0013280001597983 */ /* 0x002f280000100800 */
[----:B---3--:R0:W-:Y:S04]  /*29c80*/  @P2 STL [R1+0x16b0], R51 ;  /* 0x0016b03301002387 */ /* 0x0081e80000100800 */
[----:B0-----:R-:W3:Y:S04]  /*29c90*/  LDL R51, [R1+0x131c] ;  /* 0x00131c0001337983 */ /* 0x001ee80000100800 */
[----:B------:R0:W-:Y:S04]  /*29ca0*/  @P2 STL [R1+0x16a8], R91 ;  /* 0x0016a85b01002387 */ /* 0x0001e80000100800 */
[----:B0-----:R-:W3:Y:S04]  /*29cb0*/  LDL R91, [R1+0x1318] ;  /* 0x00131800015b7983 */ /* 0x001ee80000100800 */
[----:B------:R-:W-:Y:S04]  /*29cc0*/  @P2 STL [R1+0x16a4], R68 ;  /* 0x0016a44401002387 */ /* 0x000fe80000100800 */
[----:B------:R-:W-:Y:S04]  /*29cd0*/  STL.64 [R1+0x898], R74 ;  /* 0x0008984a01007387 */ /* 0x000fe80000100a00 */
        /* <DEDUP_REMOVED lines=14> */
[----:B----4-:R-:W2:Y:S04]  /*29dc0*/  @P6 LDG.E.U16 R89, desc[UR6][R74.64] ;  /* 0x000000064a596981 */ /* 0x010ea8000c1e1500 */
[----:B0-----:R-:W4:Y:S04]  /*29dd0*/  LDL R90, [R1+0x130c] ;  /* 0x00130c00015a7983 */ /* 0x001f280000100800 */
[----:B------:R-:W4:Y:S04]  /*29de0*/  LDL.LU R50, [R1+0x4e0] ;  /* 0x0004e00001327983 */ /* 0x000f280000300800 */
[----:B------:R-:W4:Y:S04]  /*29df0*/  LDL.LU R49, [R1+0x510] ;  /* 0x0005100001317983 */ /* 0x000f280000300800 */
[----:B------:R-:W4:Y:S04]  /*29e00*/  LDL.LU R39, [R1+0x4e4] ;  /* 0x0004e40001277983 */ /* 0x000f280000300800 */
[----:B------:R-:W4:Y:S04]  /*29e10*/  LDL.LU R38, [R1+0x4f4] ;  /* 0x0004f40001267983 */ /* 0x000f280000300800 */
[----:B------:R0:W-:Y:S04]  /*29e20*/  @P6 STL [R1+0x132c], R21 ;  /* 0x00132c1501006387 */ /* 0x0001e80000100800 */
[----:B0-----:R-:W4:Y:S04]  /*29e30*/  LDL.LU R21, [R1+0x4e8] ;  /* 0x0004e80001157983 */ /* 0x001f280000300800 */
[----:B------:R0:W-:Y:S04]  /*29e40*/  @P6 STL [R1+0x1334], R20 ;  /* 0x0013341401006387 */ /* 0x0001e80000100800 */
[----:B0-----:R-:W4:Y:S01]  /*29e50*/  LDL.LU R20, [R1+0x4f8] ;  /* 0x0004f80001147983 */ /* 0x001f220000300800 */
[----:B------:R-:W-:-:S02]  /*29e60*/  ISETP.GT.AND P5, PT, R52, 0x31, PT ;  /* 0x000000313400780c */ /* 0x000fc40003fa4270 */
[----:B------:R-:W-:-:S11]  /*29e70*/  ISETP.GT.AND P4, PT, R52, 0x32, PT ;  /* 0x000000323400780c */ /* 0x000fd60003f84270 */
[----:B---3--:R-:W3:Y:S04]  /*29e80*/  @P5 LDG.E.U16 R91, desc[UR6][R60.64] ;  /* 0x000000063c5b5981 */ /* 0x008ee8000c1e1500 */
[----:B------:R-:W3:Y:S04]  /*29e90*/  @P5 LDG.E.U16 R51, desc[UR6][R64.64] ;  /* 0x0000000640335981 */ /* 0x000ee8000c1e1500 */
[----:B------:R4:W3:Y:S01]  /*29ea0*/  @P5 LDG.E.U16 R56, desc[UR6][R66.64] ;  /* 0x0000000642385981 */ /* 0x0008e2000c1e1500 */
[----:B------:R-:W-:Y:S02]  /*29eb0*/  IMAD.MOV.U32 R71, RZ, RZ, R70 ;  /* 0x000000ffff477224 */ /* 0x000fe400078e0046 */
[----:B------:R-:W-:Y:S01]  /*29ec0*/  IMAD.MOV.U32 R70, RZ, RZ, R69 ;  /* 0x000000ffff467224 */ /* 0x000fe200078e0045 */
[----:B--2---:R0:W-:Y:S04]  /*29ed0*/  @P6 STL [R1+0x1328], R89 ;  /* 0x0013285901006387 */ /* 0x0041e80000100800 */
[----:B------:R-:W2:Y:S04]  /*29ee0*/  @P5 LDG.E.U16 R72, desc[UR6][R70.64] ;  /* 0x0000000646485981 */ /* 0x000ea8000c1e1500 */
[----:B0-----:R-:W2:Y:S04]  /*29ef0*/  LDL R89, [R1+0x1308] ;  /* 0x0013080001597983 */ /* 0x001ea80000100800 */
[----:B------:R-:W-:Y:S04]  /*29f00*/  STL.64 [R1+0x878], R60 ;  /* 0x0008783c01007387 */ /* 0x000fe80000100a00 */
[----:B------:R-:W-:Y:S04]  /*29f10*/  STL.64 [R1+0x880], R64 ;  /* 0x0008804001007387 */ /* 0x000fe80000100a00 */
[----:B------:R-:W-:Y:S04]  /*29f20*/  STL.64 [R1+0x888], R66 ;  /* 0x0008884201007387 */ /* 0x000fe80000100a00 */
[----:B------:R0:W-:Y:S04]  /*29f30*/  STL.64 [R1+0x890], R70 ;  /* 0x0008904601007387 */ /* 0x0001e80000100a00 */
[----:B0-----:R-:W2:Y:S04]  /*29f40*/  LDL.LU R70, [R1+0x4ec] ;  /* 0x0004ec0001467983 */ /* 0x001ea80000300800 */
[----:B------:R-:W2:Y:S01]  /*29f50*/  LDL.LU R69, [R1+0x4fc] ;  /* 0x0004fc0001457983 */ /* 0x000ea20000300800 */
[----:B----4-:R-:W-:-:S02]  /*29f60*/  IMAD.MOV.U32 R67, RZ, RZ, R21 ;  /* 0x000000ffff437224 */ /* 0x010fc400078e0015 */
[----:B------:R-:W-:Y:S02]  /*29f70*/  IMAD.MOV.U32 R64, RZ, RZ, R38 ;  /* 0x000000ffff407224 */ /* 0x000fe400078e0026 */
[----:B------:R-:W-:Y:S02]  /*29f80*/  IMAD.MOV.U32 R65, RZ, RZ, R39 ;  /* 0x000000ffff417224 */ /* 0x000fe400078e0027 */
[----:B------:R-:W-:-:S03]  /*29f90*/  IMAD.MOV.U32 R66, RZ, RZ, R20 ;  /* 0x000000ffff427224 */ /* 0x000fc600078e0014 */
[----:B------:R-:W4:Y:S04]  /*29fa0*/  @P4 LDG.E.U16 R90, desc[UR6][R64.64] ;  /* 0x00000006405a4981 */ /* 0x000f28000c1e1500 */
[----:B------:R-:W4:Y:S01]  /*29fb0*/  @P4 LDG.E.U16 R68, desc[UR6][R66.64] ;  /* 0x0000000642444981 */ /* 0x000f22000c1e1500 */
[----:B------:R-:W-:Y:S02]  /*29fc0*/  IMAD.MOV.U32 R60, RZ, RZ, R49 ;  /* 0x000000ffff3c7224 */ /* 0x000fe400078e0031 */
[----:B------:R-:W-:Y:S01]  /*29fd0*/  IMAD.MOV.U32 R61, RZ, RZ, R50 ;  /* 0x000000ffff3d7224 */ /* 0x000fe200078e0032 */
[----:B---3--:R-:W-:Y:S04]  /*29fe0*/  @P5 STL [R1+0x1318], R91 ;  /* 0x0013185b01005387 */ /* 0x008fe80000100800 */
[----:B------:R-:W-:Y:S04]  /*29ff0*/  @P5 STL [R1+0x131c], R51 ;  /* 0x00131c3301005387 */ /* 0x000fe80000100800 */
[----:B------:R0:W-:Y:S04]  /*2a000*/  @P5 STL [R1+0x1320], R56 ;  /* 0x0013203801005387 */ /* 0x0001e80000100800 */
[----:B--2---:R-:W-:Y:S04]  /*2a010*/  @P5 STL [R1+0x1324], R72 ;  /* 0x0013244801005387 */ /* 0x004fe80000100800 */
[----:B0-----:R-:W2:Y:S04]  /*2a020*/  LDL.LU R56, [R1+0x500] ;  /* 0x0005000001387983 */ /* 0x001ea80000300800 */
        /* <DEDUP_REMOVED lines=8> */
[----:B------:R-:W3:Y:S04]  /*2a0b0*/  LDL R91, [R1+0x1304] ;  /* 0x00130400015b7983 */ /* 0x000ee80000100800 */
[----:B------:R-:W3:Y:S04]  /*2a0c0*/  LDL R20, [R1+0x1300] ;  /* 0x0013000001147983 */ /* 0x000ee80000100800 */
[----:B------:R-:W3:Y:S04]  /*2a0d0*/  LDL R21, [R1+0x12fc] ;  /* 0x0012fc0001157983 */ /* 0x000ee80000100800 */
[----:B------:R-:W3:Y:S01]  /*2a0e0*/  @P4 LDG.E.U16 R89, desc[UR6][R60.64] ;  /* 0x000000063c594981 */ /* 0x000ee2000c1e1500 */
[----:B------:R-:W-:-:S02]  /*2a0f0*/  IMAD.MOV.U32 R71, RZ, RZ, R70 ;  /* 0x000000ffff477224 */ /* 0x000fc400078e0046 */
[----:B------:R-:W-:-:S05]  /*2a100*/  IMAD.MOV.U32 R70, RZ, RZ, R69 ;  /* 0x000000ffff467224 */ /* 0x000fca00078e0045 */
[----:B------:R-:W-:Y:S04]  /*2a110*/  STL.64 [R1+0x870], R70 ;  /* 0x0008704601007387 */ /* 0x000fe80000100a00 */
[----:B0-----:R-:W3:Y:S04]  /*2a120*/  LDL R67, [R1+0x12f8] ;  /* 0x0012f80001437983 */ /* 0x001ee80000100800 */
[----:B------:R-:W3:Y:S04]  /*2a130*/  LDL R76, [R1+0x12f4] ;  /* 0x0012f400014c7983 */ /* 0x000ee80000100800 */
[----:B------:R-:W3:Y:S04]  /*2a140*/  LDL R72, [R1+0x12f0] ;  /* 0x0012f00001487983 */ /* 0x000ee80000100800 */
[----:B------:R2:W3:Y:S04]  /*2a150*/  @P4 LDG.E.U16 R57, desc[UR6][R70.64] ;  /* 0x0000000646394981 */ /* 0x0004e8000c1e1500 */
[----:B----4-:R0:W-:Y:S04]  /*2a160*/  @P4 STL [R1+0x1310], R68 ;  /* 0x0013104401004387 */ /* 0x0101e80000100800 */
[----:B0-----:R-:W4:Y:S04]  /*2a170*/  LDL R68, [R1+0x12ec] ;  /* 0x0012ec0001447983 */ /* 0x001f280000100800 */
[----:B------:R0:W-:Y:S04]  /*2a180*/  @P4 STL [R1+0x130c], R90 ;  /* 0x00130c5a01004387 */ /* 0x0001e80000100800 */
[----:B0-----:R-:W4:Y:S04]  /*2a190*/  LDL R90, [R1+0x12e8] ;  /* 0x0012e800015a7983 */ /* 0x001f280000100800 */
[----:B------:R-:W4:Y:S04]  /*2a1a0*/  LDL.LU R73, [R1+0x50c] ;  /* 0x00050c0001497983 */ /* 0x000f280000300800 */
[----:B------:R-:W4:Y:S01]  /*2a1b0*/  LDL.LU R69, [R1+0x51c] ;  /* 0x00051c0001457983 */ /* 0x000f220000300800 */
[----:B------:R-:W-:Y:S01]  /*2a1c0*/  ISETP.GT.AND P2, PT, R52, 0x33, PT ;  /* 0x000000333400780c */ /* 0x000fe20003f44270 */
[----:B--2---:R-:W-:-:S02]  /*2a1d0*/  IMAD.MOV.U32 R71, RZ, RZ, R56 ;  /* 0x000000ffff477224 */ /* 0x004fc400078e0038 */
[----:B---3--:R-:W-:Y:S02]  /*2a1e0*/  IMAD.MOV.U32 R70, RZ, RZ, R51 ;  /* 0x000000ffff467224 */ /* 0x008fe400078e0033 */
[----:B------:R-:W-:Y:S02]  /*2a1f0*/  IMAD.MOV.U32 R75, RZ, RZ, R50 ;  /* 0x000000ffff4b7224 */ /* 0x000fe400078e0032 */
[----:B------:R-:W-:-:S06]  /*2a200*/  IMAD.MOV.U32 R74, RZ, RZ, R49 ;  /* 0x000000ffff4a7224 */ /* 0x000fcc00078e0031 */
[----:B------:R-:W2:Y:S04]  /*2a210*/  @P2 LDG.E.U16 R21, desc[UR6][R38.64] ;  /* 0x0000000626152981 */ /* 0x000ea8000c1e1500 */
[----:B------:R-:W-:Y:S04]  /*2a220*/  @P4 STL [R1+0x1308], R89 ;  /* 0x0013085901004387 */ /* 0x000fe80000100800 */
[----:B------:R-:W3:Y:S04]  /*2a230*/  @P2 LDG.E.U16 R20, desc[UR6][R74.64] ;  /* 0x000000064a142981 */ /* 0x000ee8000c1e1500 */
[----:B------:R0:W2:Y:S04]  /*2a240*/  @P2 LDG.E.U16 R67, desc[UR6][R70.64] ;  /* 0x0000000646432981 */ /* 0x0000a8000c1e1500 */
[----:B------:R1:W-:Y:S04]  /*2a250*/  @P4 STL [R1+0x1314], R57 ;  /* 0x0013143901004387 */ /* 0x0003e80000100800 */
[----:B------:R-:W2:Y:S04]  /*2a260*/  LDL.LU R51, [R1+0x520] ;  /* 0x0005200001337983 */ /* 0x000ea80000300800 */
[----:B------:R0:W-:Y:S04]  /*2a270*/  STL.64 [R1+0x838], R70 ;  /* 0x0008384601007387 */ /* 0x0001e80000100a00 */
[----:B------:R-:W-:Y:S04]  /*2a280*/  STL.64 [R1+0x840], R38 ;  /* 0x0008402601007387 */ /* 0x000fe80000100a00 */
[----:B------:R0:W-:Y:S04]  /*2a290*/  STL.64 [R1+0x848], R74 ;  /* 0x0008484a01007387 */ /* 0x0001e80000100a00 */
[----:B------:R-:W2:Y:S04]  /*2a2a0*/  LDL.LU R50, [R1+0x550] ;  /* 0x0005500001327983 */ /* 0x000ea80000300800 */
[----:B------:R-:W3:Y:S04]  /*2a2b0*/  LDL.LU R66, [R1+0x524] ;  /* 0x0005240001427983 */ /* 0x000ee80000300800 */
[----:B------:R-:W3:Y:S04]  /*2a2c0*/  LDL.LU R65, [R1+0x534] ;  /* 0x0005340001417983 */ /* 0x000ee80000300800 */
[----:B------:R-:W0:Y:S04]  /*2a2d0*/  LDL.LU R64, [R1+0x528] ;  /* 0x0005280001407983 */ /* 0x000e280000300800 */
[----:B------:R-:W3:Y:S04]  /*2a2e0*/  LDL.LU R61, [R1+0x538] ;  /* 0x00053800013d7983 */ /* 0x000ee80000300800 */
[----:B------:R-:W3:Y:S04]  /*2a2f0*/  LDL.LU R60, [R1+0x52c] ;  /* 0x00052c00013c7983 */ /* 0x000ee80000300800 */
[----:B-1----:R-:W3:Y:S04]  /*2a300*/  LDL.LU R57, [R1+0x53c] ;  /* 0x00053c0001397983 */ /* 0x002ee80000300800 */
[----:B------:R-:W3:Y:S04]  /*2a310*/  LDL R49, [R1+0x12e4] ;  /* 0x0012e40001317983 */ /* 0x000ee80000100800 */
[----:B------:R-:W3:Y:S04]  /*2a320*/  LDL R56, [R1+0x12e0] ;  /* 0x0012e00001387983 */ /* 0x000ee80000100800 */
[----:B------:R-:W3:Y:S01]  /*2a330*/  LDL R89, [R1+0x12dc] ;  /* 0x0012dc0001597983 */ /* 0x000ee20000100800 */
[----:B----4-:R-:W-:-:S02]  /*2a340*/  IMAD.MOV.U32 R79, RZ, RZ, R73 ;  /* 0x000000ffff4f7224 */ /* 0x010fc400078e0049 */
[----:B------:R-:W-:-:S05]  /*2a350*/  IMAD.MOV.U32 R78, RZ, RZ, R69 ;  /* 0x000000ffff4e7224 */ /* 0x000fca00078e0045 */
[----:B------:R-:W4:Y:S04]  /*2a360*/  @P2 LDG.E.U16 R91, desc[UR6][R78.64] ;  /* 0x000000064e5b2981 */ /* 0x000f28000c1e1500 */
[----:B------:R-:W-:Y:S01]  /*2a370*/  STL.64 [R1+0x850], R78 ;  /* 0x0008504e01007387 */ /* 0x000fe20000100a00 */
[----:B------:R-:W-:-:S13]  /*2a380*/  ISETP.GT.AND P6, PT, R52, 0x34, PT ;  /* 0x000000343400780c */ /* 0x000fda0003fc4270 */
[----:B--2---:R-:W2:Y:S01]  /*2a390*/  @P6 LDG.E.U16 R90, desc[UR6][R50.64] ;  /* 0x00000006325a6981 */ /* 0x004ea2000c1e1500 */
[----:B0-----:R-:W-:Y:S02]  /*2a3a0*/  IMAD.MOV.U32 R71, RZ, RZ, R64 ;  /* 0x000000ffff477224 */ /* 0x001fe400078e0040 */
[----:B---3--:R-:W-:Y:S02]  /*2a3b0*/  IMAD.MOV.U32 R70, RZ, RZ, R61 ;  /* 0x000000ffff467224 */ /* 0x008fe400078e003d */
[----:B------:R-:W-:Y:S01]  /*2a3c0*/  IMAD.MOV.U32 R75, RZ, RZ, R60 ;  /* 0x000000ffff4b7224 */ /* 0x000fe200078e003c */
[----:B------:R-:W-:Y:S02]  /*2a3d0*/  MOV R74, R57 ;  /* 0x00000039004a7202 */ /* 0x000fe40000000f00 */
[----:B------:R-:W3:Y:S04]  /*2a3e0*/  @P6 LDG.E.U16 R72, desc[UR6][R70.64] ;  /* 0x0000000646486981 */ /* 0x000ee8000c1e1500 */
[----:B------:R-:W3:Y:S04]  /*2a3f0*/  @P6 LDG.E.U16 R76, desc[UR6][R74.64] ;  /* 0x000000064a4c6981 */ /* 0x000ee8000c1e1500 */
[----:B----4-:R0:W-:Y:S04]  /*2a400*/  @P2 STL [R1+0x1304], R91 ;  /* 0x0013045b01002387 */ /* 0x0101e80000100800 */
[----:B0-----:R-:W4:Y:S04]  /*2a410*/  LDL R91, [R1+0x12d8] ;  /* 0x0012d800015b7983 */ /* 0x001f280000100800 */
[----:B------:R-:W4:Y:S04]  /*2a420*/  LDL.LU R39, [R1+0x540] ;  /* 0x0005400001277983 */ /* 0x000f280000300800 */
[----:B------:R-:W4:Y:S04]  /*2a430*/  LDL.LU R38, [R1+0x570] ;  /* 0x0005700001267983 */ /* 0x000f280000300800 */
[----:B------:R0:W-:Y:S04]  /*2a440*/  @P2 STL [R1+0x12fc], R21 ;  /* 0x0012fc1501002387 */ /* 0x0001e80000100800 */
[----:B0-----:R-:W3:Y:S04]  /*2a450*/  LDL.LU R21, [R1+0x544] ;  /* 0x0005440001157983 */ /* 0x001ee80000300800 */
[----:B------:R0:W-:Y:S04]  /*2a460*/  @P2 STL [R1+0x1300], R20 ;  /* 0x0013001401002387 */ /* 0x0001e80000100800 */
[----:B0-----:R-:W3:Y:S04]  /*2a470*/  LDL.LU R20, [R1+0x554] ;  /* 0x0005540001147983 */ /* 0x001ee80000300800 */
[----:B------:R0:W-:Y:S04]  /*2a480*/  @P2 STL [R1+0x12f8], R67 ;  /* 0x0012f84301002387 */ /* 0x0001e80000100800 */
[----:B------:R3:W-:Y:S01]  /*2a490*/  STL.64 [R1+0x818], R50 ;  /* 0x0008183201007387 */ /* 0x0007e20000100a00 */
[----:B0-----:R-:W-:-:S02]  /*2a4a0*/  IMAD.MOV.U32 R67, RZ, RZ, R66 ;  /* 0x000000ffff437224 */ /* 0x001fc400078e0042 */
[----:B------:R-:W-:-:S05]  /*2a4b0*/  IMAD.MOV.U32 R66, RZ, RZ, R65 ;  /* 0x000000ffff427224 */ /* 0x000fca00078e0041 */
[----:B------:R-:W-:Y:S04]  /*2a4c0*/  STL.64 [R1+0x820], R66 ;  /* 0x0008204201007387 */ /* 0x000fe80000100a00 */
[----:B------:R-:W-:Y:S04]  /*2a4d0*/  STL.64 [R1+0x828], R70 ;  /* 0x0008284601007387 */ /* 0x000fe80000100a00 */
[----:B------:R-:W-:Y:S04]  /*2a4e0*/  STL.64 [R1+0x830], R74 ;  /* 0x0008304a01007387 */ /* 0x000fe80000100a00 */
[----:B------:R-:W3:Y:S04]  /*2a4f0*/  LDL.LU R61, [R1+0x548] ;  /* 0x00054800013d7983 */ /* 0x000ee80000300800 */
[----:B------:R-:W3:Y:S04]  /*2a500*/  @P6 LDG.E.U16 R68, desc[UR6][R66.64] ;  /* 0x0000000642446981 */ /* 0x000ee8000c1e1500 */
[----:B------:R-:W3:Y:S04]  /*2a510*/  LDL.LU R60, [R1+0x558] ;  /* 0x00055800013c7983 */ /* 0x000ee80000300800 */
[----:B------:R-:W3:Y:S04]  /*2a520*/  LDL.LU R64, [R1+0x54c] ;  /* 0x00054c0001407983 */ /* 0x000ee80000300800 */
[----:B------:R-:W3:Y:S01]  /*2a530*/  LDL.LU R57, [R1+0x55c] ;  /* 0x00055c0001397983 */ /* 0x000ee20000300800 */
[----:B------:R-:W-:-:S03]  /*2a540*/  ISETP.GT.AND P5, PT, R52, 0x35, PT ;  /* 0x000000353400780c */ /* 0x000fc60003fa4270 */
[----:B--2---:R0:W-:Y:S10]  /*2a550*/  @P6 STL [R1+0x12e8], R90 ;  /* 0x0012e85a01006387 */ /* 0x0041f40000100800 */
[----:B----4-:R-:W2:Y:S01]  /*2a560*/  @P5 LDG.E.U16 R91, desc[UR6][R38.64] ;  /* 0x00000006265b5981 */ /* 0x010ea2000c1e1500 */
[----:B---3--:R-:W-:-:S02]  /*2a570*/  IMAD.MOV.U32 R51, RZ, RZ, R21 ;  /* 0x000000ffff337224 */ /* 0x008fc400078e0015 */
        /* <DEDUP_REMOVED lines=625> */
[----:B------:R-:W2:Y:S04]  /*2cc90*/  LDL.LU R66, [R1+0xfdc] ;  /* 0x000fdc0001427983 */ /* 0x000ea80000300800 */
[----:B------:R-:W2:Y:S04]  /*2cca0*/  LDL.LU R65, [R1+0xfec] ;  /* 0x000fec0001417983 */ /* 0x000ea80000300800 */
[----:B------:R-:W0:Y:S04]  /*2ccb0*/  LDL.LU R64, [R1+0xfe0] ;  /* 0x000fe00001407983 */ /* 0x000e280000300800 */
[----:B------:R-:W2:Y:S04]  /*2ccc0*/  LDL.LU R61, [R1+0xff0] ;  /* 0x000ff000013d7983 */ /* 0x000ea80000300800 */
        /* <DEDUP_REMOVED lines=9> */
[----:B0-----:R-:W-:Y:S02]  /*2cd60*/  IMAD.MOV.U32 R71, RZ, RZ, R64 ;  /* 0x000000ffff477224 */ /* 0x001fe400078e0040 */
[----:B--2---:R-:W-:Y:S02]  /*2cd70*/  IMAD.MOV.U32 R70, RZ, RZ, R61 ;  /* 0x000000ffff467224 */ /* 0x004fe400078e003d */
[----:B---3--:R-:W-:Y:S01]  /*2cd80*/  IMAD.MOV.U32 R75, RZ, RZ, R60 ;  /* 0x000000ffff4b7224 */ /* 0x008fe200078e003c */
[----:B------:R-:W-:Y:S01]  /*2cd90*/  MOV R74, R57 ;  /* 0x00000039004a7202 */ /* 0x000fe20000000f00 */
[----:B----4-:R0:W-:Y:S04]  /*2cda0*/  @P5 STL [R1+0x1204], R91 ;  /* 0x0012045b01005387 */ /* 0x0101e80000100800 */
[----:B0-----:R-:W2:Y:S04]  /*2cdb0*/  LDL R91, [R1+0x11d8] ;  /* 0x0011d800015b7983 */ /* 0x001ea80000100800 */
[----:B------:R-:W2:Y:S04]  /*2cdc0*/  LDL.LU R39, [R1+0xff8] ;  /* 0x000ff80001277983 */ /* 0x000ea80000300800 */
[----:B------:R-:W2:Y:S04]  /*2cdd0*/  LDL.LU R38, [R1+0x173c] ;  /* 0x00173c0001267983 */ /* 0x000ea80000300800 */
[----:B------:R0:W-:Y:S04]  /*2cde0*/  @P5 STL [R1+0x11fc], R21 ;  /* 0x0011fc1501005387 */ /* 0x0001e80000100800 */
[----:B0-----:R-:W3:Y:S04]  /*2cdf0*/  LDL.LU R21, [R1+0xffc] ;  /* 0x000ffc0001157983 */ /* 0x001ee80000300800 */
        /* <DEDUP_REMOVED lines=10> */
[----:B------:R-:W3:Y:S04]  /*2cea0*/  LDL.LU R60, [R1+0x1724] ;  /* 0x00172400013c7983 */ /* 0x000ee80000300800 */
[----:B------:R-:W4:Y:S04]  /*2ceb0*/  LDL.LU R64, [R1+0x1004] ;  /* 0x0010040001407983 */ /* 0x000f280000300800 */
[----:B------:R-:W4:Y:S01]  /*2cec0*/  LDL.LU R57, [R1+0x1728] ;  /* 0x0017280001397983 */ /* 0x000f220000300800 */
[----:B------:R-:W-:-:S02]  /*2ced0*/  ISETP.GT.AND P4, PT, R52, 0x4a, PT ;  /* 0x0000004a3400780c */ /* 0x000fc40003f84270 */
[----:B------:R-:W-:-:S11]  /*2cee0*/  ISETP.GT.AND P2, PT, R52, 0x4b, PT ;  /* 0x0000004b3400780c */ /* 0x000fd60003f44270 */
[----:B------:R0:W4:Y:S04]  /*2cef0*/  @P4 LDG.E.U16 R90, desc[UR6][R50.64] ;  /* 0x00000006325a4981 */ /* 0x000128000c1e1500 */
[----:B------:R-:W4:Y:S04]  /*2cf00*/  @P4 LDG.E.U16 R68, desc[UR6][R66.64] ;  /* 0x0000000642444981 */ /* 0x000f28000c1e1500 */
[----:B------:R-:W4:Y:S04]  /*2cf10*/  @P4 LDG.E.U16 R72, desc[UR6][R70.64] ;  /* 0x0000000646484981 */ /* 0x000f28000c1e1500 */
[----:B------:R-:W4:Y:S04]  /*2cf20*/  @P4 LDG.E.U16 R76, desc[UR6][R74.64] ;  /* 0x000000064a4c4981 */ /* 0x000f28000c1e1500 */
[----:B--2---:R-:W2:Y:S04]  /*2cf30*/  @P2 LDG.E.U16 R91, desc[UR6][R38.64] ;  /* 0x00000006265b2981 */ /* 0x004ea8000c1e1500 */
[----:B---3--:R-:W3:Y:S01]  /*2cf40*/  @P2 LDG.E.U16 R56, desc[UR6][R60.64] ;  /* 0x000000063c382981 */ /* 0x008ee2000c1e1500 */
[----:B----4-:R-:W-:-:S02]  /*2cf50*/  IMAD.MOV.U32 R65, RZ, RZ, R64 ;  /* 0x000000ffff417224 */ /* 0x010fc400078e0040 */
[----:B------:R-:W-:-:S05]  /*2cf60*/  IMAD.MOV.U32 R64, RZ, RZ, R57 ;  /* 0x000000ffff407224 */ /* 0x000fca00078e0039 */
[----:B------:R-:W4:Y:S01]  /*2cf70*/  @P2 LDG.E.U16 R49, desc[UR6][R64.64] ;  /* 0x0000000640312981 */ /* 0x000f22000c1e1500 */
[----:B0-----:R-:W-:Y:S02]  /*2cf80*/  IMAD.MOV.U32 R50, RZ, RZ, R20 ;  /* 0x000000ffff327224 */ /* 0x001fe400078e0014 */
[----:B------:R-:W-:-:S05]  /*2cf90*/  IMAD.MOV.U32 R51, RZ, RZ, R21 ;  /* 0x000000ffff337224 */ /* 0x000fca00078e0015 */
[----:B------:R-:W2:Y:S04]  /*2cfa0*/  @P2 LDG.E.U16 R89, desc[UR6][R50.64] ;  /* 0x0000000632592981 */ /* 0x000ea8000c1e1500 */
[----:B------:R0:W-:Y:S04]  /*2cfb0*/  @P4 STL [R1+0x11e8], R90 ;  /* 0x0011e85a01004387 */ /* 0x0001e80000100800 */
[----:B------:R1:W-:Y:S04]  /*2cfc0*/  @P4 STL [R1+0x11ec], R68 ;  /* 0x0011ec4401004387 */ /* 0x0003e80000100800 */
[----:B------:R0:W-:Y:S04]  /*2cfd0*/  @P4 STL [R1+0x11f0], R72 ;  /* 0x0011f04801004387 */ /* 0x0001e80000100800 */
[----:B------:R0:W-:Y:S04]  /*2cfe0*/  @P4 STL [R1+0x11f4], R76 ;  /* 0x0011f44c01004387 */ /* 0x0001e80000100800 */
[----:B------:R-:W2:Y:S04]  /*2cff0*/  LDL.LU R21, [R1+0x172c] ;  /* 0x00172c0001157983 */ /* 0x000ea80000300800 */
[----:B------:R-:W2:Y:S04]  /*2d000*/  LDL.LU R20, [R1+0x175c] ;  /* 0x00175c0001147983 */ /* 0x000ea80000300800 */
[----:B------:R-:W-:Y:S04]  /*2d010*/  STL.64 [R1+0x538], R38 ;  /* 0x0005382601007387 */ /* 0x000fe80000100a00 */
[----:B------:R-:W-:Y:S04]  /*2d020*/  STL.64 [R1+0x540], R50 ;  /* 0x0005403201007387 */ /* 0x000fe80000100a00 */
[----:B0-----:R-:W2:Y:S04]  /*2d030*/  LDL R90, [R1+0x11d0] ;  /* 0x0011d000015a7983 */ /* 0x001ea80000100800 */
[----:B-1----:R-:W2:Y:S04]  /*2d040*/  LDL R68, [R1+0x11c8] ;  /* 0x0011c80001447983 */ /* 0x002ea80000100800 */
[----:B------:R-:W2:Y:S04]  /*2d050*/  LDL R72, [R1+0x11cc] ;  /* 0x0011cc0001487983 */ /* 0x000ea80000100800 */
[----:B------:R-:W2:Y:S04]  /*2d060*/  LDL R76, [R1+0x11d4] ;  /* 0x0011d400014c7983 */ /* 0x000ea80000100800 */
[----:B------:R-:W-:Y:S04]  /*2d070*/  STL.64 [R1+0x550], R64 ;  /* 0x0005504001007387 */ /* 0x000fe80000100a00 */
[----:B------:R0:W-:Y:S04]  /*2d080*/  STL.64 [R1+0x548], R60 ;  /* 0x0005483c01007387 */ /* 0x0001e80000100a00 */
[----:B------:R-:W2:Y:S04]  /*2d090*/  LDL.LU R70, [R1+0x1740] ;  /* 0x0017400001467983 */ /* 0x000ea80000300800 */
[----:B------:R-:W2:Y:S04]  /*2d0a0*/  LDL.LU R71, [R1+0x1730] ;  /* 0x0017300001477983 */ /* 0x000ea80000300800 */
[----:B------:R-:W2:Y:S04]  /*2d0b0*/  LDL.LU R69, [R1+0x1734] ;  /* 0x0017340001457983 */ /* 0x000ea80000300800 */
[----:B0-----:R-:W2:Y:S04]  /*2d0c0*/  LDL.LU R60, [R1+0x1744] ;  /* 0x00174400013c7983 */ /* 0x001ea80000300800 */
[----:B---3--:R0:W-:Y:S04]  /*2d0d0*/  @P2 STL [R1+0x11e0], R56 ;  /* 0x0011e03801002387 */ /* 0x0081e80000100800 */
[----:B0-----:R-:W3:Y:S04]  /*2d0e0*/  LDL.LU R56, [R1+0x1738] ;  /* 0x0017380001387983 */ /* 0x001ee80000300800 */
[----:B----4-:R0:W-:Y:S04]  /*2d0f0*/  @P2 STL [R1+0x11e4], R49 ;  /* 0x0011e43101002387 */ /* 0x0101e80000100800 */
[----:B0-----:R-:W4:Y:S01]  /*2d100*/  LDL.LU R49, [R1+0x1748] ;  /* 0x0017480001317983 */ /* 0x001f220000300800 */
[----:B------:R-:W-:-:S03]  /*2d110*/  ISETP.GT.AND P6, PT, R52, 0x4c, PT ;  /* 0x0000004c3400780c */ /* 0x000fc60003fc4270 */
[----:B------:R-:W4:Y:S04]  /*2d120*/  LDL R38, [R1+0x11c4] ;  /* 0x0011c40001267983 */ /* 0x000f280000100800 */
[----:B--2---:R0:W-:Y:S01]  /*2d130*/  @P2 STL [R1+0x11dc], R89 ;  /* 0x0011dc5901002387 */ /* 0x0041e20000100800 */
[----:B------:R-:W-:Y:S02]  /*2d140*/  IMAD.MOV.U32 R66, RZ, RZ, R20 ;  /* 0x000000ffff427224 */ /* 0x000fe400078e0014 */
[----:B------:R-:W-:Y:S02]  /*2d150*/  IMAD.MOV.U32 R67, RZ, RZ, R21 ;  /* 0x000000ffff437224 */ /* 0x000fe400078e0015 */
[----:B------:R-:W-:Y:S01]  /*2d160*/  IMAD.MOV.U32 R75, RZ, RZ, R69 ;  /* 0x000000ffff4b7224 */ /* 0x000fe200078e0045 */
[----:B0-----:R-:W2:Y:S04]  /*2d170*/  LDL R89, [R1+0x11c0] ;  /* 0x0011c00001597983 */ /* 0x001ea80000100800 */
[----:B------:R0:W-:Y:S04]  /*2d180*/  @P2 STL [R1+0x11d8], R91 ;  /* 0x0011d85b01002387 */ /* 0x0001e80000100800 */
[----:B------:R-:W2:Y:S04]  /*2d190*/  LDL.LU R21, [R1+0x174c] ;  /* 0x00174c0001157983 */ /* 0x000ea80000300800 */
[----:B------:R-:W2:Y:S04]  /*2d1a0*/  LDL.LU R20, [R1+0x177c] ;  /* 0x00177c0001147983 */ /* 0x000ea80000300800 */
[----:B------:R-:W2:Y:S01]  /*2d1b0*/  LDL.LU R65, [R1+0x1750] ;  /* 0x0017500001417983 */ /* 0x000ea20000300800 */
[----:B------:R-:W-:-:S03]  /*2d1c0*/  IMAD.MOV.U32 R74, RZ, RZ, R60 ;  /* 0x000000ffff4a7224 */ /* 0x000fc600078e003c */
[----:B------:R-:W-:Y:S04]  /*2d1d0*/  STL.64 [R1+0x518], R66 ;  /* 0x0005184201007387 */ /* 0x000fe80000100a00 */
[----:B------:R-:W2:Y:S04]  /*2d1e0*/  LDL.LU R64, [R1+0x1760] ;  /* 0x0017600001407983 */ /* 0x000ea80000300800 */
[----:B------:R-:W2:Y:S04]  /*2d1f0*/  LDL.LU R61, [R1+0x1754] ;  /* 0x00175400013d7983 */ /* 0x000ea80000300800 */
[----:B------:R-:W2:Y:S04]  /*2d200*/  @P6 LDG.E.U16 R68, desc[UR6][R66.64] ;  /* 0x0000000642446981 */ /* 0x000ea8000c1e1500 */
[----:B------:R-:W2:Y:S04]  /*2d210*/  @P6 LDG.E.U16 R90, desc[UR6][R74.64] ;  /* 0x000000064a5a6981 */ /* 0x000ea8000c1e1500 */
[----:B------:R-:W2:Y:S04]  /*2d220*/  LDL.LU R57, [R1+0x1764] ;  /* 0x0017640001397983 */ /* 0x000ea80000300800 */
[----:B------:R2:W2:Y:S04]  /*2d230*/  @P6 LDG.E.U16 R72, desc[UR6][R70.64] ;  /* 0x0000000646486981 */ /* 0x0004a8000c1e1500 */
[----:B------:R-:W2:Y:S04]  /*2d240*/  LDL.LU R51, [R1+0x1758] ;  /* 0x0017580001337983 */ /* 0x000ea80000300800 */
[----:B------:R-:W2:Y:S04]  /*2d250*/  LDL.LU R50, [R1+0x1768] ;  /* 0x0017680001327983 */ /* 0x000ea80000300800 */
[----:B------:R-:W2:Y:S04]  /*2d260*/  LDL R39, [R1+0x11bc] ;  /* 0x0011bc0001277983 */ /* 0x000ea80000100800 */
[----:B0-----:R-:W2:Y:S01]  /*2d270*/  LDL R91, [R1+0x11b8] ;  /* 0x0011b800015b7983 */ /* 0x001ea20000100800 */
[----:B---3--:R-:W-:-:S02]  /*2d280*/  IMAD.MOV.U32 R79, RZ, RZ, R56 ;  /* 0x000000ffff4f7224 */ /* 0x008fc400078e0038 */
[----:B----4-:R-:W-:Y:S02]  /*2d290*/  IMAD.MOV.U32 R78, RZ, RZ, R49 ;  /* 0x000000ffff4e7224 */ /* 0x010fe400078e0031 */
[----:B------:R-:W3:Y:S04]  /*2d2a0*/  LDL R49, [R1+0x1640] ;  /* 0x0016400001317983 */ /* 0x000ee80000100800 */
[----:B------:R-:W4:Y:S04]  /*2d2b0*/  @P6 LDG.E.U16 R76, desc[UR6][R78.64] ;  /* 0x000000064e4c6981 */ /* 0x000f28000c1e1500 */
[----:B------:R2:W-:Y:S01]  /*2d2c0*/  STL.64 [R1+0x520], R70 ;  /* 0x0005204601007387 */ /* 0x0005e20000100a00 */
[----:B------:R-:W-:-:S03]  /*2d2d0*/  ISETP.GT.AND P5, PT, R52, 0x4d, PT ;  /* 0x0000004d3400780c */ /* 0x000fc60003fa4270 */
[----:B------:R0:W-:Y:S04]  /*2d2e0*/  STL.64 [R1+0x528], R74 ;  /* 0x0005284a01007387 */ /* 0x0001e80000100a00 */
[----:B------:R-:W-:Y:S04]  /*2d2f0*/  STL.64 [R1+0x530], R78 ;  /* 0x0005304e01007387 */ /* 0x000fe80000100a00 */
[----:B------:R-:W3:Y:S04]  /*2d300*/  LDL R60, [R1+0x163c] ;  /* 0x00163c00013c7983 */ /* 0x000ee80000100800 */
[----:B------:R-:W3:Y:S01]  /*2d310*/  LDL R56, [R1+0x1638] ;  /* 0x0016380001387983 */ /* 0x000ee20000100800 */
[----:B--2---:R-:W-:-:S02]  /*2d320*/  IMAD.MOV.U32 R71, RZ, RZ, R65 ;  /* 0x000000ffff477224 */ /* 0x004fc400078e0041 */
[----:B------:R-:W-:Y:S01]  /*2d330*/  IMAD.MOV.U32 R70, RZ, RZ, R64 ;  /* 0x000000ffff467224 */ /* 0x000fe200078e0040 */
[----:B------:R1:W-:Y:S01]  /*2d340*/  @P6 STL [R1+0x11d0], R90 ;  /* 0x0011d05a01006387 */ /* 0x0003e20000100800 */
[----:B------:R-:W-:Y:S02]  /*2d350*/  IMAD.MOV.U32 R73, RZ, RZ, R61 ;  /* 0x000000ffff497224 */ /* 0x000fe400078e003d */
[----:B0-----:R-:W-:Y:S02]  /*2d360*/  IMAD.MOV.U32 R75, RZ, RZ, R51 ;  /* 0x000000ffff4b7224 */ /* 0x001fe400078e0033 */
[----:B------:R-:W-:Y:S01]  /*2d370*/  IMAD.MOV.U32 R74, RZ, RZ, R50 ;  /* 0x000000ffff4a7224 */ /* 0x000fe200078e0032 */
[----:B------:R-:W2:Y:S04]  /*2d380*/  @P5 LDG.E.U16 R39, desc[UR6][R70.64] ;  /* 0x0000000646275981 */ /* 0x000ea8000c1e1500 */
[----:B------:R-:W2:Y:S04]  /*2d390*/  @P5 LDG.E.U16 R91, desc[UR6][R20.64] ;  /* 0x00000006145b5981 */ /* 0x000ea8000c1e1500 */
[----:B------:R-:W2:Y:S04]  /*2d3a0*/  @P5 LDG.E.U16 R38, desc[UR6][R74.64] ;  /* 0x000000064a265981 */ /* 0x000ea8000c1e1500 */
[----:B-1----:R-:W2:Y:S04]  /*2d3b0*/  LDL R90, [R1+0x1634] ;  /* 0x00163400015a7983 */ /* 0x002ea80000100800 */
[----:B------:R-:W-:Y:S04]  /*2d3c0*/  @P6 STL [R1+0x11c8], R68 ;  /* 0x0011c84401006387 */ /* 0x000fe80000100800 */
[----:B------:R0:W-:Y:S02]  /*2d3d0*/  @P6 STL [R1+0x11cc], R72 ;  /* 0x0011cc4801006387 */ /* 0x0001e40000100800 */
[----:B0-----:R-:W-:-:S05]  /*2d3e0*/  IMAD.MOV.U32 R72, RZ, RZ, R57 ;  /* 0x000000ffff487224 */ /* 0x001fca00078e0039 */
[----:B------:R-:W2:Y:S04]  /*2d3f0*/  @P5 LDG.E.U16 R89, desc[UR6][R72.64] ;  /* 0x0000000648595981 */ /* 0x000ea8000c1e1500 */
[----:B----4-:R-:W-:Y:S04]  /*2d400*/  @P6 STL [R1+0x11d4], R76 ;  /* 0x0011d44c01006387 */ /* 0x010fe80000100800 */
[----:B------:R-:W-:Y:S04]  /*2d410*/  STL.64 [R1+0x4f8], R20 ;  /* 0x0004f81401007387 */ /* 0x000fe80000100a00 */
[----:B------:R-:W-:Y:S04]  /*2d420*/  STL.64 [R1+0x500], R70 ;  /* 0x0005004601007387 */ /* 0x000fe80000100a00 */
[----:B------:R-:W-:Y:S04]  /*2d430*/  STL.64 [R1+0x508], R72 ;  /* 0x0005084801007387 */ /* 0x000fe80000100a00 */
[----:B------:R-:W-:Y:S04]  /*2d440*/  STL.64 [R1+0x510], R74 ;  /* 0x0005104a01007387 */ /* 0x000fe80000100a00 */
[----:B------:R-:W4:Y:S04]  /*2d450*/  LDL.LU R51, [R1+0x176c] ;  /* 0x00176c0001337983 */ /* 0x000f280000300800 */
[----:B------:R-:W4:Y:S04]  /*2d460*/  LDL.LU R50, [R1+0x179c] ;  /* 0x00179c0001327983 */ /* 0x000f280000300800 */
[----:B------:R-:W3:Y:S04]  /*2d470*/  LDL.LU R67, [R1+0x1770] ;  /* 0x0017700001437983 */ /* 0x000ee80000300800 */
[----:B------:R-:W3:Y:S04]  /*2d480*/  LDL.LU R66, [R1+0x1780] ;  /* 0x0017800001427983 */ /* 0x000ee80000300800 */
[----:B------:R-:W3:Y:S04]  /*2d490*/  LDL.LU R69, [R1+0x1774] ;  /* 0x0017740001457983 */ /* 0x000ee80000300800 */
[----:B------:R-:W3:Y:S04]  /*2d4a0*/  LDL.LU R68, [R1+0x1784] ;  /* 0x0017840001447983 */ /* 0x000ee80000300800 */
[----:B------:R-:W3:Y:S04]  /*2d4b0*/  LDL.LU R65, [R1+0x1778] ;  /* 0x0017780001417983 */ /* 0x000ee80000300800 */
[----:B------:R-:W3:Y:S04]  /*2d4c0*/  LDL.LU R57, [R1+0x1788] ;  /* 0x0017880001397983 */ /* 0x000ee80000300800 */
[----:B------:R-:W3:Y:S04]  /*2d4d0*/  LDL R61, [R1+0x1630] ;  /* 0x00163000013d7983 */ /* 0x000ee80000100800 */
[----:B------:R-:W3:Y:S01]  /*2d4e0*/  LDL R64, [R1+0x162c] ;  /* 0x00162c0001407983 */ /* 0x000ee20000100800 */
[----:B------:R-:W-:-:S03]  /*2d4f0*/  ISETP.GT.AND P4, PT, R52, 0x4e, PT ;  /* 0x0000004e3400780c */ /* 0x000fc60003f84270 */
[----:B--2---:R0:W-:Y:S04]  /*2d500*/  @P5 STL [R1+0x11c0], R89 ;  /* 0x0011c05901005387 */ /* 0x0041e80000100800 */
[----:B0-----:R-:W2:Y:S04]  /*2d510*/  LDL R89, [R1+0x1628] ;  /* 0x0016280001597983 */ /* 0x001ea80000100800 */
[----:B------:R0:W-:Y:S04]  /*2d520*/  @P5 STL [R1+0x11bc], R39 ;  /* 0x0011bc2701005387 */ /* 0x0001e80000100800 */
[----:B0-----:R-:W2:Y:S04]  /*2d530*/  LDL.LU R39, [R1+0x178c] ;  /* 0x00178c0001277983 */ /* 0x001ea80000300800 */
[----:B------:R0:W-:Y:S04]  /*2d540*/  @P5 STL [R1+0x11c4], R38 ;  /* 0x0011c42601005387 */ /* 0x0001e80000100800 */
[----:B0-----:R-:W2:Y:S04]  /*2d550*/  LDL.LU R38, [R1+0x17bc] ;  /* 0x0017bc0001267983 */ /* 0x001ea80000300800 */
[----:B------:R-:W2:Y:S04]  /*2d560*/  LDL.LU R21, [R1+0x1790] ;  /* 0x0017900001157983 */ /* 0x000ea80000300800 */
[----:B------:R-:W2:Y:S04]  /*2d570*/  LDL.LU R20, [R1+0x17a0] ;  /* 0x0017a00001147983 */ /* 0x000ea80000300800 */
[----:B------:R0:W-:Y:S04]  /*2d580*/  @P5 STL [R1+0x11b8], R91 ;  /* 0x0011b85b01005387 */ /* 0x0001e80000100800 */
[----:B0-----:R-:W2:Y:S04]  /*2d590*/  LDL R91, [R1+0x1624] ;  /* 0x00162400015b7983 */ /* 0x001ea80000100800 */
[----:B----4-:R-:W-:Y:S04]  /*2d5a0*/  STL.64 [R1+0x4d8], R50 ;  /* 0x0004d83201007387 */ /* 0x010fe80000100a00 */
[----:B---3--:R-:W-:Y:S04]  /*2d5b0*/  STL.64 [R1+0x4e0], R66 ;  /* 0x0004e04201007387 */ /* 0x008fe80000100a00 */
[----:B------:R-:W3:Y:S01]  /*2d5c0*/  @P4 LDG.E.U16 R90, desc[UR6][R50.64] ;  /* 0x00000006325a4981 */ /* 0x000ee2000c1e1500 */
[----:B------:R-:W-:-:S02]  /*2d5d0*/  IMAD.MOV.U32 R71, RZ, RZ, R65 ;  /* 0x000000ffff477224 */ /* 0x000fc400078e0041 */
[----:B------:R-:W-:Y:S01]  /*2d5e0*/  IMAD.MOV.U32 R70, RZ, RZ, R57 ;  /* 0x000000ffff467224 */ /* 0x000fe200078e0039 */
[----:B------:R0:W-:Y:S04]  /*2d5f0*/  STL.64 [R1+0x4e8], R68 ;  /* 0x0004e84401007387 */ /* 0x0001e80000100a00 */
[----:B------:R-:W4:Y:S04]  /*2d600*/  @P4 LDG.E.U16 R60, desc[UR6][R68.64] ;  /* 0x00000006443c4981 */ /* 0x000f28000c1e1500 */
[----:B------:R1:W-:Y:S04]  /*2d610*/  STL.64 [R1+0x4f0], R70 ;  /* 0x0004f04601007387 */ /* 0x0003e80000100a00 */
[----:B------:R-:W2:Y:S04]  /*2d620*/  @P4 LDG.E.U16 R49, desc[UR6][R70.64] ;  /* 0x0000000646314981 */ /* 0x000ea8000c1e1500 */
[----:B------:R-:W2:Y:S04]  /*2d630*/  @P4 LDG.E.U16 R56, desc[UR6][R66.64] ;  /* 0x0000000642384981 */ /* 0x000ea8000c1e1500 */
[----:B0-----:R-:W2:Y:S04]  /*2d640*/  LDL.LU R69, [R1+0x1794] ;  /* 0x0017940001457983 */ /* 0x001ea80000300800 */
[----:B------:R-:W2:Y:S04]  /*2d650*/  LDL.LU R68, [R1+0x17a4] ;  /* 0x0017a40001447983 */ /* 0x000ea80000300800 */
[----:B-1----:R-:W3:Y:S04]  /*2d660*/  LDL.LU R70, [R1+0x17a8] ;  /* 0x0017a80001467983 */ /* 0x002ee80000300800 */
[----:B------:R-:W3:Y:S01]  /*2d670*/  LDL.LU R71, [R1+0x1798] ;  /* 0x0017980001477983 */ /* 0x000ee20000300800 */
[----:B------:R-:W-:-:S13]  /*2d680*/  ISETP.GT.AND P2, PT, R52, 0x4f, PT ;  /* 0x0000004f3400780c */ /* 0x000fda0003f44270 */
[----:B--2---:R-:W2:Y:S04]  /*2d690*/  @P2 LDG.E.U16 R64, desc[UR6][R68.64] ;  /* 0x0000000644402981 */ /* 0x004ea8000c1e1500 */
[----:B---3--:R-:W3:Y:S04]  /*2d6a0*/  @P2 LDG.E.U16 R61, desc[UR6][R70.64] ;  /* 0x00000006463d2981 */ /* 0x008ee8000c1e1500 */
[----:B------:R-:W-:Y:S04]  /*2d6b0*/  @P4 STL [R1+0x1634], R90 ;  /* 0x0016345a01004387 */ /* 0x000fe80000100800 */
[----:B------:R-:W-:Y:S01]  /*2d6c0*/  @P4 STL [R1+0x1638], R56 ;  /* 0x0016383801004387 */ /* 0x000fe20000100800 */
[----:B------:R-:W-:-:S02]  /*2d6d0*/  IMAD.MOV.U32 R66, RZ, RZ, R38 ;  /* 0x000000ffff427224 */ /* 0x000fc400078e0026 */
[----:B------:R-:W-:Y:S01]  /*2d6e0*/  IMAD.MOV.U32 R67, RZ, RZ, R39 ;  /* 0x000000ffff437224 */ /* 0x000fe200078e0027 */
[----:B----4-:R0:W-:Y:S01]  /*2d6f0*/  @P4 STL [R1+0x163c], R60 ;  /* 0x00163c3c01004387 */ /* 0x0101e20000100800 */
[----:B------:R-:W-:Y:S02]  /*2d700*/  IMAD.MOV.U32 R50, RZ, RZ, R20 ;  /* 0x000000ffff327224 */ /* 0x000fe400078e0014 */
[----:B------:R-:W-:Y:S01]  /*2d710*/  IMAD.MOV.U32 R51, RZ, RZ, R21 ;  /* 0x000000ffff337224 */ /* 0x000fe200078e0015 */
[----:B------:R1:W-:Y:S04]  /*2d720*/  @P4 STL [R1+0x1640], R49 ;  /* 0x0016403101004387 */ /* 0x0003e80000100800 */
[----:B------:R-:W4:Y:S04]  /*2d730*/  LDL.LU R65, [R1+0x17ac] ;  /* 0x0017ac0001417983 */ /* 0x000f280000300800 */
[----:B------:R-:W4:Y:S04]  /*2d740*/  @P2 LDG.E.U16 R89, desc[UR6][R50.64] ;  /* 0x0000000632592981 */ /* 0x000f28000c1e1500 */
[----:B------:R-:W4:Y:S04]  /*2d750*/  @P2 LDG.E.U16 R91, desc[UR6][R66.64] ;  /* 0x00000006425b2981 */ /* 0x000f28000c1e1500 */
[----:B0-----:R-:W4:Y:S04]  /*2d760*/  LDL.LU R60, [R1+0x17dc] ;  /* 0x0017dc00013c7983 */ /* 0x001f280000300800 */
[----:B------:R-:W-:Y:S04]  /*2d770*/  STL.64 [R1+0x4b8], R66 ;  /* 0x0004b84201007387 */ /* 0x000fe80000100a00 */
[----:B------:R-:W-:Y:S04]  /*2d780*/  STL.64 [R1+0x4c0], R50 ;  /* 0x0004c03201007387 */ /* 0x000fe80000100a00 */
[----:B------:R-:W4:Y:S04]  /*2d790*/  LDL.LU R57, [R1+0x17b0] ;  /* 0x0017b00001397983 */ /* 0x000f280000300800 */
[----:B------:R-:W4:Y:S04]  /*2d7a0*/  LDL.LU R56, [R1+0x17c0] ;  /* 0x0017c00001387983 */ /* 0x000f280000300800 */
[----:B-1----:R-:W4:Y:S04]  /*2d7b0*/  LDL.LU R49, [R1+0x17b4] ;  /* 0x0017b40001317983 */ /* 0x002f280000300800 */
[----:B------:R-:W4:Y:S04]  /*2d7c0*/  LDL.LU R38, [R1+0x17c4] ;  /* 0x0017c40001267983 */ /* 0x000f280000300800 */
[----:B------:R-:W4:Y:S04]  /*2d7d0*/  LDL R90, [R1+0x11b4] ;  /* 0x0011b400015a7983 */ /* 0x000f280000100800 */
[----:B------:R-:W4:Y:S04]  /*2d7e0*/  LDL R39, [R1+0x11b0] ;  /* 0x0011b00001277983 */ /* 0x000f280000100800 */
[----:B------:R-:W4:Y:S04]  /*2d7f0*/  LDL R20, [R1+0x11ac] ;  /* 0x0011ac0001147983 */ /* 0x000f280000100800 */
[----:B------:R-:W4:Y:S04]  /*2d800*/  LDL R21, [R1+0x11a8] ;  /* 0x0011a80001157983 */ /* 0x000f280000100800 */
[----:B------:R-:W-:Y:S04]  /*2d810*/  STL.64 [R1+0x4d0], R70 ;  /* 0x0004d04601007387 */ /* 0x000fe80000100a00 */
[----:B------:R-:W-:Y:S04]  /*2d820*/  STL.64 [R1+0x4c8], R68 ;  /* 0x0004c84401007387 */ /* 0x000fe80000100a00 */
[----:B------:R-:W4:Y:S04]  /*2d830*/  LDL R72, [R1+0x11a4] ;  /* 0x0011a40001487983 */ /* 0x000f280000100800 */
[----:B---3--:R0:W-:Y:S04]  /*2d840*/  @P2 STL [R1+0x1630], R61 ;  /* 0x0016303d01002387 */ /* 0x0081e80000100800 */
[----:B0-----:R-:W3:Y:S04]  /*2d850*/  LDL R61, [R1+0x11a0] ;  /* 0x0011a000013d7983 */ /* 0x001ee80000100800 */
[----:B--2---:R0:W-:Y:S04]  /*2d860*/  @P2 STL [R1+0x162c], R64 ;  /* 0x00162c4001002387 */ /* 0x0041e80000100800 */
[----:B------:R-:W2:Y:S04]  /*2d870*/  LDL R51, [R1+0x1198] ;  /* 0x0011980001337983 */ /* 0x000ea80000100800 */
[----:B0-----:R-:W2:Y:S04]  /*2d880*/  LDL R64, [R1+0x119c] ;  /* 0x00119c0001407983 */ /* 0x001ea80000100800 */
[----:B------:R-:W2:Y:S04]  /*2d890*/  LDL.LU R69, [R1+0x17b8] ;  /* 0x0017b80001457983 */ /* 0x000ea80000300800 */
[----:B------:R-:W3:Y:S01]  /*2d8a0*/  LDL.LU R50, [R1+0x17c8] ;  /* 0x0017c80001327983 */ /* 0x000ee20000300800 */
[----:B------:R-:W-:Y:S01]  /*2d8b0*/  ISETP.GT.AND P6, PT, R52, 0x50, PT ;  /* 0x000000503400780c */ /* 0x000fe20003fc4270 */
[----:B----4-:R-:W-:-:S02]  /*2d8c0*/  IMAD.MOV.U32 R70, RZ, RZ, R60 ;  /* 0x000000ffff467224 */ /* 0x010fc400078e003c */
[----:B------:R-:W-:Y:S02]  /*2d8d0*/  IMAD.MOV.U32 R71, RZ, RZ, R65 ;  /* 0x000000ffff477224 */ /* 0x000fe400078e0041 */
[----:B------:R-:W-:Y:S02]  /*2d8e0*/  IMAD.MOV.U32 R74, RZ, RZ, R56 ;  /* 0x000000ffff4a7224 */ /* 0x000fe400078e0038 */
[----:B------:R-:W-:Y:S01]  /*2d8f0*/  IMAD.MOV.U32 R75, RZ, RZ, R57 ;  /* 0x000000ffff4b7224 */ /* 0x000fe200078e0039 */
[----:B------:R-:W-:Y:S01]  /*2d900*/  @P2 STL [R1+0x1624], R91 ;  /* 0x0016245b01002387 */ /* 0x000fe20000100800 */
[----:B------:R-:W-:Y:S02]  /*2d910*/  IMAD.MOV.U32 R76, RZ, RZ, R38 ;  /* 0x000000ffff4c7224 */ /* 0x000fe400078e0026 */
[----:B------:R-:W-:Y:S01]  /*2d920*/  IMAD.MOV.U32 R77, RZ, RZ, R49 ;  /* 0x000000ffff4d7224 */ /* 0x000fe200078e0031 */
[----:B------:R0:W-:Y:S04]  /*2d930*/  @P2 STL [R1+0x1628], R89 ;  /* 0x0016285901002387 */ /* 0x0001e80000100800 */
[----:B------:R-:W4:Y:S04]  /*2d940*/  LDL.LU R57, [R1+0x17cc] ;  /* 0x0017cc0001397983 */ /* 0x000f280000300800 */
[----:B------:R1:W-:Y:S04]  /*2d950*/  STL.64 [R1+0x498], R70 ;  /* 0x0004984601007387 */ /* 0x0003e80000100a00 */
[----:B------:R0:W-:Y:S04]  /*2d960*/  STL.64 [R1+0x4a0], R74 ;  /* 0x0004a04a01007387 */ /* 0x0001e80000100a00 */
[----:B------:R-:W-:Y:S04]  /*2d970*/  STL.64 [R1+0x4a8], R76 ;  /* 0x0004a84c01007387 */ /* 0x000fe80000100a00 */
[----:B------:R-:W4:Y:S04]  /*2d980*/  LDL.LU R56, [R1+0x17fc] ;  /* 0x0017fc0001387983 */ /* 0x000f280000300800 */
[----:B------:R-:W4:Y:S04]  /*2d990*/  LDL.LU R68, [R1+0x17d0] ;  /* 0x0017d00001447983 */ /* 0x000f280000300800 */
[----:B------:R-:W4:Y:S04]  /*2d9a0*/  LDL.LU R67, [R1+0x17e0] ;  /* 0x0017e00001437983 */ /* 0x000f280000300800 */
[----:B------:R-:W4:Y:S04]  /*2d9b0*/  @P6 LDG.E.U16 R39, desc[UR6][R76.64] ;  /* 0x000000064c276981 */ /* 0x000f28000c1e1500 */
[----:B------:R-:W1:Y:S04]  /*2d9c0*/  LDL.LU R66, [R1+0x17d4] ;  /* 0x0017d40001427983 */ /* 0x000e680000300800 */
[----:B------:R-:W4:Y:S04]  /*2d9d0*/  LDL.LU R65, [R1+0x17e4] ;  /* 0x0017e40001417983 */ /* 0x000f280000300800 */
[----:B------:R1:W4:Y:S04]  /*2d9e0*/  @P6 LDG.E.U16 R21, desc[UR6][R70.64] ;  /* 0x0000000646156981 */ /* 0x000328000c1e1500 */
[----:B------:R-:W4:Y:S04]  /*2d9f0*/  LDL.LU R60, [R1+0x17d8] ;  /* 0x0017d800013c7983 */ /* 0x000f280000300800 */
[----:B------:R-:W4:Y:S04]  /*2da00*/  LDL.LU R49, [R1+0x17e8] ;  /* 0x0017e80001317983 */ /* 0x000f280000300800 */
[----:B------:R1:W4:Y:S01]  /*2da10*/  @P6 LDG.E.U16 R20, desc[UR6][R74.64] ;  /* 0x000000064a146981 */ /* 0x000322000c1e1500 */
[----:B------:R-:W-:-:S03]  /*2da20*/  ISETP.GT.AND P5, PT, R52, 0x51, PT ;  /* 0x000000513400780c */ /* 0x000fc60003fa4270 */
[----:B------:R-:W4:Y:S04]  /*2da30*/  LDL R38, [R1+0x1194] ;  /* 0x0011940001267983 */ /* 0x000f280000100800 */
[----:B0-----:R-:W4:Y:S04]  /*2da40*/  LDL R89, [R1+0x1190] ;  /* 0x0011900001597983 */ /* 0x001f280000100800 */
[----:B------:R-:W4:Y:S01]  /*2da50*/  LDL R91, [R1+0x118c] ;  /* 0x00118c00015b7983 */ /* 0x000f220000100800 */
[----:B--2---:R-:W-:Y:S01]  /*2da60*/  IMAD.MOV.U32 R79, RZ, RZ, R69 ;  /* 0x000000ffff4f7224 */ /* 0x004fe200078e0045 */
[----:B---3--:R-:W-:-:S05]  /*2da70*/  MOV R78, R50 ;  /* 0x00000032004e7202 */ /* 0x008fca0000000f00 */
[----:B------:R-:W2:Y:S04]  /*2da80*/  @P6 LDG.E.U16 R90, desc[UR6][R78.64] ;  /* 0x000000064e5a6981 */ /* 0x000ea8000c1e1500 */
[----:B------:R-:W-:Y:S04]  /*2da90*/  STL.64 [R1+0x4b0], R78 ;  /* 0x0004b04e01007387 */ /* 0x000fe80000100a00 */
[----:B----4-:R-:W3:Y:S01]  /*2daa0*/  @P5 LDG.E.U16 R51, desc[UR6][R56.64] ;  /* 0x0000000638335981 */ /* 0x010ee2000c1e1500 */
[----:B------:R-:W-:Y:S02]  /*2dab0*/  IMAD.MOV.U32 R69, RZ, RZ, R68 ;  /* 0x000000ffff457224 */ /* 0x000fe400078e0044 */
[----:B------:R-:W-:-:S02]  /*2dac0*/  IMAD.MOV.U32 R68, RZ, RZ, R67 ;  /* 0x000000ffff447224 */ /* 0x000fc400078e0043 */
[----:B-1----:R-:W-:Y:S02]  /*2dad0*/  IMAD.MOV.U32 R71, RZ, RZ, R66 ;  /* 0x000000ffff477224 */ /* 0x002fe400078e0042 */
[----:B------:R-:W-:Y:S02]  /*2dae0*/  IMAD.MOV.U32 R70, RZ, RZ, R65 ;  /* 0x000000ffff467224 */ /* 0x000fe400078e0041 */
[----:B------:R-:W-:Y:S02]  /*2daf0*/  IMAD.MOV.U32 R75, RZ, RZ, R60 ;  /* 0x000000ffff4b7224 */ /* 0x000fe400078e003c */
[----:B------:R-:W-:Y:S01]  /*2db00*/  IMAD.MOV.U32 R74, RZ, RZ, R49 ;  /* 0x000000ffff4a7224 */ /* 0x000fe200078e0031 */
[----:B------:R-:W4:Y:S04]  /*2db10*/  @P5 LDG.E.U16 R64, desc[UR6][R68.64] ;  /* 0x0000000644405981 */ /* 0x000f28000c1e1500 */
[----:B------:R-:W3:Y:S04]  /*2db20*/  @P5 LDG.E.U16 R61, desc[UR6][R70.64] ;  /* 0x00000006463d5981 */ /* 0x000ee8000c1e1500 */
[----:B------:R-:W3:Y:S04]  /*2db30*/  @P5 LDG.E.U16 R72, desc[UR6][R74.64] ;  /* 0x000000064a485981 */ /* 0x000ee8000c1e1500 */
[----:B--2---:R0:W-:Y:S04]  /*2db40*/  @P6 STL [R1+0x11b4], R90 ;  /* 0x0011b45a01006387 */ /* 0x0041e80000100800 */
[----:B0-----:R-:W2:Y:S04]  /*2db50*/  LDL R90, [R1+0x1188] ;  /* 0x00118800015a7983 */ /* 0x001ea80000100800 */
[----:B------:R-:W2:Y:S04]  /*2db60*/  LDL.LU R50, [R1+0x17ec] ;  /* 0x0017ec0001327983 */ /* 0x000ea80000300800 */
[----:B------:R0:W-:Y:S04]  /*2db70*/  @P6 STL [R1+0x11b0], R39 ;  /* 0x0011b02701006387 */ /* 0x0001e80000100800 */
[----:B0-----:R-:W2:Y:S04]  /*2db80*/  LDL.LU R39, [R1+0x181c] ;  /* 0x00181c0001277983 */ /* 0x001ea80000300800 */
[----:B------:R0:W-:Y:S04]  /*2db90*/  @P6 STL [R1+0x11a8], R21 ;  /* 0x0011a81501006387 */ /* 0x0001e80000100800 */
[----:B0-----:R-:W2:Y:S04]  /*2dba0*/  LDL.LU R21, [R1+0x17f0] ;  /* 0x0017f00001157983 */ /* 0x001ea80000300800 */
[----:B------:R0:W-:Y:S04]  /*2dbb0*/  @P6 STL [R1+0x11ac], R20 ;  /* 0x0011ac1401006387 */ /* 0x0001e80000100800 */
[----:B0-----:R-:W2:Y:S04]  /*2dbc0*/  LDL.LU R20, [R1+0x1800] ;  /* 0x0018000001147983 */ /* 0x001ea80000300800 */
[----:B------:R-:W-:Y:S04]  /*2dbd0*/  STL.64 [R1+0x478], R56 ;  /* 0x0004783801007387 */ /* 0x000fe80000100a00 */
[----:B------:R-:W-:Y:S04]  /*2dbe0*/  STL.64 [R1+0x480], R68 ;  /* 0x0004804401007387 */ /* 0x000fe80000100a00 */
[----:B------:R-:W-:Y:S04]  /*2dbf0*/  STL.64 [R1+0x488], R70 ;  /* 0x0004884601007387 */ /* 0x000fe80000100a00 */
[----:B------:R-:W-:Y:S04]  /*2dc00*/  STL.64 [R1+0x490], R74 ;  /* 0x0004904a01007387 */ /* 0x000fe80000100a00 */
[----:B------:R-:W2:Y:S04]  /*2dc10*/  LDL.LU R66, [R1+0x17f4] ;  /* 0x0017f40001427983 */ /* 0x000ea80000300800 */
[----:B------:R-:W2:Y:S04]  /*2dc20*/  LDL.LU R65, [R1+0x1804] ;  /* 0x0018040001417983 */ /* 0x000ea80000300800 */
[----:B------:R-:W2:Y:S04]  /*2dc30*/  LDL.LU R60, [R1+0x17f8] ;  /* 0x0017f800013c7983 */ /* 0x000ea80000300800 */
[----:B------:R-:W2:Y:S01]  /*2dc40*/  LDL.LU R49, [R1+0x1808] ;  /* 0x0018080001317983 */ /* 0x000ea20000300800 */
[----:B------:R-:W-:-:S03]  /*2dc50*/  ISETP.GT.AND P4, PT, R52, 0x52, PT ;  /* 0x000000523400780c */ /* 0x000fc60003f84270 */
[----:B---3--:R-:W-:Y:S04]  /*2dc60*/  @P5 STL [R1+0x1198], R51 ;  /* 0x0011983301005387 */ /* 0x008fe80000100800 */
[----:B----4-:R-:W-:Y:S04]  /*2dc70*/  @P5 STL [R1+0x119c], R64 ;  /* 0x00119c4001005387 */ /* 0x010fe80000100800 */
[----:B------:R0:W-:Y:S04]  /*2dc80*/  @P5 STL [R1+0x11a0], R61 ;  /* 0x0011a03d01005387 */ /* 0x0001e80000100800 */
[----:B------:R-:W-:Y:S04]  /*2dc90*/  @P5 STL [R1+0x11a4], R72 ;  /* 0x0011a44801005387 */ /* 0x000fe80000100800 */
[----:B------:R-:W3:Y:S04]  /*2dca0*/  LDL R76, [R1+0x1184] ;  /* 0x00118400014c7983 */ /* 0x000ee80000100800 */
[----:B0-----:R-:W4:Y:S01]  /*2dcb0*/  LDL R61, [R1+0x1180] ;  /* 0x00118000013d7983 */ /* 0x001f220000100800 */
[----:B--2---:R-:W-:-:S02]  /*2dcc0*/  IMAD.MOV.U32 R51, RZ, RZ, R50 ;  /* 0x000000ffff337224 */ /* 0x004fc400078e0032 */
[----:B------:R-:W-:-:S05]  /*2dcd0*/  IMAD.MOV.U32 R50, RZ, RZ, R39 ;  /* 0x000000ffff327224 */ /* 0x000fca00078e0027 */
[----:B------:R-:W-:Y:S04]  /*2dce0*/  STL.64 [R1+0x458], R50 ;  /* 0x0004583201007387 */ /* 0x000fe80000100a00 */
[----:B------:R-:W2:Y:S01]  /*2dcf0*/  @P4 LDG.E.U16 R90, desc[UR6][R50.64] ;  /* 0x00000006325a4981 */ /* 0x000ea2000c1e1500 */
[----:B------:R-:W-:-:S03]  /*2dd00*/  IMAD.MOV.U32 R57, RZ, RZ, R21 ;  /* 0x000000ffff397224 */ /* 0x000fc600078e0015 */
[----:B------:R-:W2:Y:S01]  /*2dd10*/  LDL.LU R21, [R1+0x180c] ;  /* 0x00180c0001157983 */ /* 0x000ea20000300800 */
[----:B------:R-:W-:-:S03]  /*2dd20*/  IMAD.MOV.U32 R56, RZ, RZ, R20 ;  /* 0x000000ffff387224 */ /* 0x000fc600078e0014 */
[----:B------:R-:W2:Y:S01]  /*2dd30*/  LDL.LU R20, [R1+0x1840] ;  /* 0x0018400001147983 */ /* 0x000ea20000300800 */
[----:B------:R-:W-:Y:S02]  /*2dd40*/  IMAD.MOV.U32 R67, RZ, RZ, R66 ;  /* 0x000000ffff437224 */ /* 0x000fe400078e0042 */
[----:B------:R-:W-:Y:S02]  /*2dd50*/  IMAD.MOV.U32 R66, RZ, RZ, R65 ;  /* 0x000000ffff427224 */ /* 0x000fe400078e0041 */
[----:B------:R-:W-:Y:S02]  /*2dd60*/  IMAD.MOV.U32 R69, RZ, RZ, R60 ;  /* 0x000000ffff457224 */ /* 0x000fe400078e003c */
[----:B------:R-:W-:Y:S01]  /*2dd70*/  IMAD.MOV.U32 R68, RZ, RZ, R49 ;  /* 0x000000ffff447224 */ /* 0x000fe200078e0031 */
[----:B------:R-:W-:Y:S04]  /*2dd80*/  STL.64 [R1+0x460], R56 ;  /* 0x0004603801007387 */ /* 0x000fe80000100a00 */
[----:B------:R-:W2:Y:S04]  /*2dd90*/  LDL R39, [R1+0x117c] ;  /* 0x00117c0001277983 */ /* 0x000ea80000100800 */
[----:B------:R-:W2:Y:S04]  /*2dda0*/  LDL R64, [R1+0x1178] ;  /* 0x0011780001407983 */ /* 0x000ea80000100800 */
[----:B------:R0:W2:Y:S04]  /*2ddb0*/  @P4 LDG.E.U16 R89, desc[UR6][R66.64] ;  /* 0x0000000642594981 */ /* 0x0000a8000c1e1500 */
[----:B------:R-:W-:Y:S04]  /*2ddc0*/  STL.64 [R1+0x470], R68 ;  /* 0x0004704401007387 */ /* 0x000fe80000100a00 */
[----:B------:R1:W-:Y:S04]  /*2ddd0*/  STL.64 [R1+0x468], R66 ;  /* 0x0004684201007387 */ /* 0x0003e80000100a00 */
[----:B------:R-:W2:Y:S04]  /*2dde0*/  @P4 LDG.E.U16 R38, desc[UR6][R68.64] ;  /* 0x0000000644264981 */ /* 0x000ea8000c1e1500 */
[----:B------:R-:W3:Y:S04]  /*2ddf0*/  @P4 LDG.E.U16 R91, desc[UR6][R56.64] ;  /* 0x00000006385b4981 */ /* 0x000ee8000c1e1500 */
[----:B-1----:R-:W3:Y:S04]  /*2de00*/  LDL.LU R67, [R1+0x1810] ;  /* 0x0018100001437983 */ /* 0x002ee80000300800 */
[----:B------:R-:W4:Y:S04]  /*2de10*/  LDL.LU R66, [R1+0x1820] ;  /* 0x0018200001427983 */ /* 0x000f280000300800 */
[----:B------:R-:W0:Y:S04]  /*2de20*/  LDL.LU R60, [R1+0x1814] ;  /* 0x00181400013c7983 */ /* 0x000e280000300800 */
[----:B------:R-:W4:Y:S01]  /*2de30*/  LDL.LU R49, [R1+0x1824] ;  /* 0x0018240001317983 */ /* 0x000f220000300800 */
[----:B------:R-:W-:-:S03]  /*2de40*/  ISETP.GT.AND P2, PT, R52, 0x53, PT ;  /* 0x000000533400780c */ /* 0x000fc60003f44270 */
[----:B------:R-:W4:Y:S04]  /*2de50*/  LDL.LU R65, [R1+0x1818] ;  /* 0x0018180001417983 */ /* 0x000f280000300800 */
[----:B--2---:R1:W-:Y:S04]  /*2de60*/  @P4 STL [R1+0x1194], R38 ;  /* 0x0011942601004387 */ /* 0x0043e80000100800 */
[----:B-1----:R-:W2:Y:S01]  /*2de70*/  LDL.LU R38, [R1+0x1828] ;  /* 0x0018280001267983 */ /* 0x002ea20000300800 */
[----:B---3--:R-:W-:Y:S02]  /*2de80*/  IMAD.MOV.U32 R73, RZ, RZ, R67 ;  /* 0x000000ffff497224 */ /* 0x008fe400078e0043 */
[----:B----4-:R-:W-:-:S02]  /*2de90*/  IMAD.MOV.U32 R72, RZ, RZ, R66 ;  /* 0x000000ffff487224 */ /* 0x010fc400078e0042 */
[----:B0-----:R-:W-:Y:S02]  /*2dea0*/  IMAD.MOV.U32 R67, RZ, RZ, R60 ;  /* 0x000000ffff437224 */ /* 0x001fe400078e003c */
[----:B------:R-:W-:Y:S01]  /*2deb0*/  IMAD.MOV.U32 R66, RZ, RZ, R49 ;  /* 0x000000ffff427224 */ /* 0x000fe200078e0031 */
[----:B------:R0:W-:Y:S01]  /*2dec0*/  @P4 STL [R1+0x1190], R89 ;  /* 0x0011905901004387 */ /* 0x0001e20000100800 */
[----:B------:R-:W-:Y:S02]  /*2ded0*/  IMAD.MOV.U32 R70, RZ, RZ, R20 ;  /* 0x000000ffff467224 */ /* 0x000fe400078e0014 */
[----:B------:R-:W-:Y:S02]  /*2dee0*/  IMAD.MOV.U32 R71, RZ, RZ, R21 ;  /* 0x000000ffff477224 */ /* 0x000fe400078e0015 */
[----:B------:R-:W-:Y:S01]  /*2def0*/  IMAD.MOV.U32 R75, RZ, RZ, R65 ;  /* 0x000000ffff4b7224 */ /* 0x000fe200078e0041 */
[----:B------:R-:W3:Y:S04]  /*2df00*/  @P2 LDG.E.U16 R61, desc[UR6][R66.64] ;  /* 0x00000006423d2981 */ /* 0x000ee8000c1e1500 */
[----:B------:R-:W4:Y:S04]  /*2df10*/  @P2 LDG.E.U16 R39, desc[UR6][R72.64] ;  /* 0x0000000648272981 */ /* 0x000f28000c1e1500 */
[----:B------:R1:W4:Y:S04]  /*2df20*/  @P2 LDG.E.U16 R64, desc[UR6][R70.64] ;  /* 0x0000000646402981 */ /* 0x000328000c1e1500 */
[----:B0-----:R-:W4:Y:S04]  /*2df30*/  LDL R89, [R1+0x1174] ;  /* 0x0011740001597983 */ /* 0x001f280000100800 */
[----:B------:R0:W-:Y:S04]  /*2df40*/  @P4 STL [R1+0x1188], R90 ;  /* 0x0011885a01004387 */ /* 0x0001e80000100800 */
[----:B0-----:R-:W4:Y:S04]  /*2df50*/  LDL R90, [R1+0x1170] ;  /* 0x00117000015a7983 */ /* 0x001f280000100800 */
[----:B------:R0:W-:Y:S04]  /*2df60*/  @P4 STL [R1+0x118c], R91 ;  /* 0x00118c5b01004387 */ /* 0x0001e80000100800 */
[----:B------:R-:W4:Y:S04]  /*2df70*/  LDL.LU R21, [R1+0x1830] ;  /* 0x0018300001157983 */ /* 0x000f280000300800 */
[----:B------:R-:W4:Y:S04]  /*2df80*/  LDL.LU R20, [R1+0x1860] ;  /* 0x0018600001147983 */ /* 0x000f280000300800 */
[----:B------:R-:W1:Y:S04]  /*2df90*/  LDL.LU R57, [R1+0x1834] ;  /* 0x0018340001397983 */ /* 0x000e680000300800 */
[----:B------:R-:W-:Y:S04]  /*2dfa0*/  STL.64 [R1+0x438], R70 ;  /* 0x0004384601007387 */ /* 0x000fe80000100a00 */
[----:B------:R-:W4:Y:S04]  /*2dfb0*/  LDL.LU R56, [R1+0x1844] ;  /* 0x0018440001387983 */ /* 0x000f280000300800 */
[----:B------:R-:W4:Y:S04]  /*2dfc0*/  LDL.LU R51, [R1+0x1838] ;  /* 0x0018380001337983 */ /* 0x000f280000300800 */
[----:B------:R-:W4:Y:S04]  /*2dfd0*/  LDL.LU R50, [R1+0x1848] ;  /* 0x0018480001327983 */ /* 0x000f280000300800 */
[----:B------:R-:W4:Y:S04]  /*2dfe0*/  LDL R68, [R1+0x116c] ;  /* 0x00116c0001447983 */ /* 0x000f280000100800 */
[----:B0-----:R-:W4:Y:S04]  /*2dff0*/  LDL R91, [R1+0x1168] ;  /* 0x00116800015b7983 */ /* 0x001f280000100800 */
[----:B------:R-:W4:Y:S04]  /*2e000*/  LDL R49, [R1+0x1164] ;  /* 0x0011640001317983 */ /* 0x000f280000100800 */
[----:B------:R-:W4:Y:S04]  /*2e010*/  LDL R60, [R1+0x1160] ;  /* 0x00116000013c7983 */ /* 0x000f280000100800 */
[----:B------:R-:W-:Y:S04]  /*2e020*/  STL.64 [R1+0x440], R72 ;  /* 0x0004404801007387 */ /* 0x000fe80000100a00 */
[----:B------:R0:W-:Y:S01]  /*2e030*/  STL.64 [R1+0x448], R66 ;  /* 0x0004484201007387 */ /* 0x0001e20000100a00 */
[----:B--2---:R-:W-:-:S03]  /*2e040*/  IMAD.MOV.U32 R74, RZ, RZ, R38 ;  /* 0x000000ffff4a7224 */ /* 0x004fc600078e0026 */
[----:B------:R-:W2:Y:S04]  /*2e050*/  LDL R38, [R1+0x115c] ;  /* 0x00115c0001267983 */ /* 0x000ea80000100800 */
[----:B------:R-:W-:Y:S04]  /*2e060*/  STL.64 [R1+0x450], R74 ;  /* 0x0004504a01007387 */ /* 0x000fe80000100a00 */
[----:B0-----:R-:W2:Y:S04]  /*2e070*/  LDL.LU R66, [R1+0x183c] ;  /* 0x00183c0001427983 */ /* 0x001ea80000300800 */
[----:B------:R2:W2:Y:S04]  /*2e080*/  @P2 LDG.E.U16 R76, desc[UR6][R74.64] ;  /* 0x000000064a4c2981 */ /* 0x0004a8000c1e1500 */
[----:B---3--:R0:W-:Y:S04]  /*2e090*/  @P2 STL [R1+0x1180], R61 ;  /* 0x0011803d01002387 */ /* 0x0081e80000100800 */
[----:B0-----:R-:W3:Y:S01]  /*2e0a0*/  LDL.LU R61, [R1+0x184c] ;  /* 0x00184c00013d7983 */ /* 0x001ee20000300800 */
[----:B------:R-:W-:-:S03]  /*2e0b0*/  ISETP.GT.AND P6, PT, R52, 0x54, PT ;  /* 0x000000543400780c */ /* 0x000fc60003fc4270 */
[----:B----4-:R0:W-:Y:S01]  /*2e0c0*/  @P2 STL [R1+0x117c], R39 ;  /* 0x00117c2701002387 */ /* 0x0101e20000100800 */
[----:B-1----:R-:W-:-:S03]  /*2e0d0*/  IMAD.MOV.U32 R71, RZ, RZ, R57 ;  /* 0x000000ffff477224 */ /* 0x002fc600078e0039 */
[----:B0-----:R-:W4:Y:S01]  /*2e0e0*/  LDL R39, [R1+0x1158] ;  /* 0x0011580001277983 */ /* 0x001f220000100800 */
[----:B------:R-:W-:-:S03]  /*2e0f0*/  IMAD.MOV.U32 R70, RZ, RZ, R56 ;  /* 0x000000ffff467224 */ /* 0x000fc600078e0038 */
[----:B------:R0:W-:Y:S01]  /*2e100*/  @P2 STL [R1+0x1178], R64 ;  /* 0x0011784001002387 */ /* 0x0001e20000100800 */
[----:B------:R-:W-:Y:S02]  /*2e110*/  IMAD.MOV.U32 R72, RZ, RZ, R50 ;  /* 0x000000ffff487224 */ /* 0x000fe400078e0032 */
[----:B------:R-:W-:Y:S01]  /*2e120*/  IMAD.MOV.U32 R73, RZ, RZ, R51 ;  /* 0x000000ffff497224 */ /* 0x000fe200078e0033 */
[----:B------:R-:W4:Y:S04]  /*2e130*/  @P6 LDG.E.U16 R91, desc[UR6][R20.64] ;  /* 0x00000006145b6981 */ /* 0x000f28000c1e1500 */
[----:B------:R-:W4:Y:S04]  /*2e140*/  @P6 LDG.E.U16 R68, desc[UR6][R70.64] ;  /* 0x0000000646446981 */ /* 0x000f28000c1e1500 */
[----:B------:R-:W4:Y:S01]  /*2e150*/  @P6 LDG.E.U16 R90, desc[UR6][R72.64] ;  /* 0x00000006485a6981 */ /* 0x000f22000c1e1500 */
[----:B--2---:R-:W-:-:S03]  /*2e160*/  IMAD.MOV.U32 R75, RZ, RZ, R66 ;  /* 0x000000ffff4b7224 */ /* 0x004fc600078e0042 */
[----:B------:R-:W-:Y:S04]  /*2e170*/  @P2 STL [R1+0x1184], R76 ;  /* 0x0011844c01002387 */ /* 0x000fe80000100800 */
[----:B------:R-:W4:Y:S04]  /*2e180*/  LDL.LU R51, [R1+0x1850] ;  /* 0x0018500001337983 */ /* 0x000f280000300800 */
[----:B------:R-:W-:Y:S04]  /*2e190*/  STL.64 [R1+0x418], R20 ;  /* 0x0004181401007387 */ /* 0x000fe80000100a00 */
[----:B------:R-:W-:Y:S04]  /*2e1a0*/  STL.64 [R1+0x420], R70 ;  /* 0x0004204601007387 */ /* 0x000fe80000100a00 */
[----:B------:R-:W-:Y:S04]  /*2e1b0*/  STL.64 [R1+0x428], R72 ;  /* 0x0004284801007387 */ /* 0x000fe80000100a00 */
[----:B------:R-:W4:Y:S04]  /*2e1c0*/  LDL.LU R50, [R1+0x1880] ;  /* 0x0018800001327983 */ /* 0x000f280000300800 */
[----:B------:R-:W2:Y:S04]  /*2e1d0*/  LDL.LU R57, [R1+0x1854] ;  /* 0x0018540001397983 */ /* 0x000ea80000300800 */
[----:B------:R-:W2:Y:S04]  /*2e1e0*/  LDL.LU R56, [R1+0x1864] ;  /* 0x0018640001387983 */ /* 0x000ea80000300800 */
[----:B------:R-:W2:Y:S04]  /*2e1f0*/  LDL.LU R65, [R1+0x1858] ;  /* 0x0018580001417983 */ /* 0x000ea80000300800 */
[----:B0-----:R-:W2:Y:S04]  /*2e200*/  LDL.LU R64, [R1+0x1868] ;  /* 0x0018680001407983 */ /* 0x001ea80000300800 */
[----:B------:R-:W2:Y:S04]  /*2e210*/  LDL.LU R67, [R1+0x185c] ;  /* 0x00185c0001437983 */ /* 0x000ea80000300800 */
[----:B------:R-:W2:Y:S01]  /*2e220*/  LDL.LU R66, [R1+0x186c] ;  /* 0x00186c0001427983 */ /* 0x000ea20000300800 */
[----:B---3--:R-:W-:-:S05]  /*2e230*/  IMAD.MOV.U32 R74, RZ, RZ, R61 ;  /* 0x000000ffff4a7224 */ /* 0x008fca00078e003d */
[----:B------:R-:W3:Y:S01]  /*2e240*/  @P6 LDG.E.U16 R89, desc[UR6][R74.64] ;  /* 0x000000064a596981 */ /* 0x000ee2000c1e1500 */
[----:B------:R-:W-:-:S03]  /*2e250*/  ISETP.GT.AND P5, PT, R52, 0x55, PT ;  /* 0x000000553400780c */ /* 0x000fc60003fa4270 */
[----:B------:R-:W-:Y:S04]  /*2e260*/  STL.64 [R1+0x430], R74 ;  /* 0x0004304a01007387 */ /* 0x000fe80000100a00 */
[----:B------:R-:W3:Y:S06]  /*2e270*/  LDL R61, [R1+0x1620] ;  /* 0x00162000013d7983 */ /* 0x000eec0000100800 */
[----:B----4-:R-:W4:Y:S04]  /*2e280*/  @P5 LDG.E.U16 R39, desc[UR6][R50.64] ;  /* 0x0000000632275981 */ /* 0x010f28000c1e1500 */
[----:B--2---:R-:W2:Y:S04]  /*2e290*/  @P5 LDG.E.U16 R38, desc[UR6][R56.64] ;  /* 0x0000000638265981 */ /* 0x004ea8000c1e1500 */
[----:B------:R-:W2:Y:S04]  /*2e2a0*/  @P5 LDG.E.U16 R60, desc[UR6][R64.64] ;  /* 0x00000006403c5981 */ /* 0x000ea8000c1e1500 */
[----:B------:R-:W2:Y:S04]  /*2e2b0*/  @P5 LDG.E.U16 R49, desc[UR6][R66.64] ;  /* 0x0000000642315981 */ /* 0x000ea8000c1e1500 */
[----:B---3--:R0:W-:Y:S04]  /*2e2c0*/  @P6 STL [R1+0x1174], R89 ;  /* 0x0011745901006387 */ /* 0x0081e80000100800 */
[----:B0-----:R-:W3:Y:S04]  /*2e2d0*/  LDL R89, [R1+0x161c] ;  /* 0x00161c0001597983 */ /* 0x001ee80000100800 */
[----:B------:R0:W-:Y:S04]  /*2e2e0*/  @P6 STL [R1+0x1170], R90 ;  /* 0x0011705a01006387 */ /* 0x0001e80000100800 */
[----:B0-----:R-:W3:Y:S04]  /*2e2f0*/  LDL R90, [R1+0x1618] ;  /* 0x00161800015a7983 */ /* 0x001ee80000100800 */
[----:B------:R-:W3:Y:S04]  /*2e300*/  LDL.LU R21, [R1+0x1870] ;  /* 0x0018700001157983 */ /* 0x000ee80000300800 */
[----:B------:R-:W3:Y:S04]  /*2e310*/  LDL.LU R20, [R1+0x18a0] ;  /* 0x0018a00001147983 */ /* 0x000ee80000300800 */
[----:B------:R0:W-:Y:S04]  /*2e320*/  @P6 STL [R1+0x1168], R91 ;  /* 0x0011685b01006387 */ /* 0x0001e80000100800 */
[----:B------:R-:W-:Y:S04]  /*2e330*/  @P6 STL [R1+0x116c], R68 ;  /* 0x00116c4401006387 */ /* 0x000fe80000100800 */
[----:B0-----:R-:W3:Y:S04]  /*2e340*/  LDL R91, [R1+0x1614] ;  /* 0x00161400015b7983 */ /* 0x001ee80000100800 */
[----:B------:R-:W-:Y:S04]  /*2e350*/  STL.64 [R1+0x3f8], R50 ;  /* 0x0003f83201007387 */ /* 0x000fe80000100a00 */
[----:B------:R-:W-:Y:S04]  /*2e360*/  STL.64 [R1+0x400], R56 ;  /* 0x0004003801007387 */ /* 0x000fe80000100a00 */
[----:B------:R0:W-:Y:S04]  /*2e370*/  STL.64 [R1+0x408], R64 ;  /* 0x0004084001007387 */ /* 0x0001e80000100a00 */
[----:B------:R-:W-:Y:S04]  /*2e380*/  STL.64 [R1+0x410], R66 ;  /* 0x0004104201007387 */ /* 0x000fe80000100a00 */
[----:B0-----:R-:W3:Y:S04]  /*2e390*/  LDL.LU R65, [R1+0x1874] ;  /* 0x0018740001417983 */ /* 0x001ee80000300800 */
[----:B------:R-:W3:Y:S04]  /*2e3a0*/  LDL.LU R64, [R1+0x1884] ;  /* 0x0018840001407983 */ /* 0x000ee80000300800 */
[----:B------:R-:W3:Y:S04]  /*2e3b0*/  LDL.LU R69, [R1+0x1878] ;  /* 0x0018780001457983 */ /* 0x000ee80000300800 */
[----:B------:R-:W3:Y:S04]  /*2e3c0*/  LDL.LU R68, [R1+0x1888] ;  /* 0x0018880001447983 */ /* 0x000ee80000300800 */
[----:B------:R-:W3:Y:S04]  /*2e3d0*/  LDL.LU R71, [R1+0x187c] ;  /* 0x00187c0001477983 */ /* 0x000ee80000300800 */
[----:B------:R-:W3:Y:S01]  /*2e3e0*/  LDL.LU R70, [R1+0x188c] ;  /* 0x00188c0001467983 */ /* 0x000ee20000300800 */
[----:B------:R-:W-:-:S03]  /*2e3f0*/  ISETP.GT.AND P4, PT, R52, 0x56, PT ;  /* 0x000000563400780c */ /* 0x000fc60003f84270 */
[----:B----4-:R-:W-:Y:S04]  /*2e400*/  @P5 STL [R1+0x1158], R39 ;  /* 0x0011582701005387 */ /* 0x010fe80000100800 */
[----:B--2---:R-:W-:Y:S04]  /*2e410*/  @P5 STL [R1+0x115c], R38 ;  /* 0x00115c2601005387 */ /* 0x004fe80000100800 */
[----:B------:R0:W-:Y:S04]  /*2e420*/  @P5 STL [R1+0x1160], R60 ;  /* 0x0011603c01005387 */ /* 0x0001e80000100800 */
[----:B------:R1:W-:Y:S04]  /*2e430*/  @P5 STL [R1+0x1164], R49 ;  /* 0x0011643101005387 */ /* 0x0003e80000100800 */
[----:B------:R-:W2:Y:S04]  /*2e440*/  LDL.LU R51, [R1+0x1890] ;  /* 0x0018900001337983 */ /* 0x000ea80000300800 */
[----:B------:R-:W2:Y:S04]  /*2e450*/  LDL.LU R50, [R1+0x18c0] ;  /* 0x0018c00001327983 */ /* 0x000ea80000300800 */
[----:B0-----:R-:W4:Y:S01]  /*2e460*/  LDL.LU R60, [R1+0x1894] ;  /* 0x00189400013c7983 */ /* 0x001f220000300800 */
[----:B---3--:R-:W-:Y:S01]  /*2e470*/  IMAD.MOV.U32 R67, RZ, RZ, R21 ;  /* 0x000000ffff437224 */ /* 0x008fe200078e0015 */
[----:B------:R-:W-:-:S05]  /*2e480*/  MOV R66, R20 ;  /* 0x0000001400427202 */ /* 0x000fca0000000f00 */
[----:B------:R-:W-:Y:S04]  /*2e490*/  STL.64 [R1+0x3d8], R66 ;  /* 0x0003d84201007387 */ /* 0x000fe80000100a00 */
[----:B------:R-:W3:Y:S04]  /*2e4a0*/  LDL.LU R38, [R1+0x18a4] ;  /* 0x0018a40001267983 */ /* 0x000ee80000300800 */
[----:B------:R-:W2:Y:S04]  /*2e4b0*/  LDL.LU R21, [R1+0x1898] ;  /* 0x0018980001157983 */ /* 0x000ea80000300800 */
[----:B------:R-:W3:Y:S04]  /*2e4c0*/  LDL.LU R20, [R1+0x18a8] ;  /* 0x0018a80001147983 */ /* 0x000ee80000300800 */
[----:B------:R-:W3:Y:S04]  /*2e4d0*/  LDL R57, [R1+0x1610] ;  /* 0x0016100001397983 */ /* 0x000ee80000100800 */
[----:B-1----:R-:W3:Y:S04]  /*2e4e0*/  LDL R49, [R1+0x160c] ;  /* 0x00160c0001317983 */ /* 0x002ee80000100800 */
[----:B------:R-:W3:Y:S04]  /*2e4f0*/  LDL R56, [R1+0x1608] ;  /* 0x0016080001387983 */ /* 0x000ee80000100800 */
[----:B------:R-:W3:Y:S04]  /*2e500*/  LDL R39, [R1+0x1604] ;  /* 0x0016040001277983 */ /* 0x000ee80000100800 */
[----:B------:R-:W3:Y:S04]  /*2e510*/  @P4 LDG.E.U16 R91, desc[UR6][R66.64] ;  /* 0x00000006425b4981 */ /* 0x000ee8000c1e1500 */
[----:B------:R-:W3:Y:S04]  /*2e520*/  @P4 LDG.E.U16 R90, desc[UR6][R64.64] ;  /* 0x00000006405a4981 */ /* 0x000ee8000c1e1500 */
[----:B------:R-:W3:Y:S04]  /*2e530*/  @P4 LDG.E.U16 R89, desc[UR6][R68.64] ;  /* 0x0000000644594981 */ /* 0x000ee8000c1e1500 */
[----:B------:R-:W-:Y:S04]  /*2e540*/  STL.64 [R1+0x3f0], R70 ;  /* 0x0003f04601007387 */ /* 0x000fe80000100a00 */
[----:B------:R-:W-:Y:S04]  /*2e550*/  STL.64 [R1+0x3e0], R64 ;  /* 0x0003e04001007387 */ /* 0x000fe80000100a00 */
[----:B------:R0:W-:Y:S04]  /*2e560*/  STL.64 [R1+0x3e8], R68 ;  /* 0x0003e84401007387 */ /* 0x0001e80000100a00 */
[----:B------:R4:W3:Y:S04]  /*2e570*/  @P4 LDG.E.U16 R61, desc[UR6][R70.64] ;  /* 0x00000006463d4981 */ /* 0x0008e8000c1e1500 */
[----:B0-----:R-:W3:Y:S04]  /*2e580*/  LDL.LU R69, [R1+0x189c] ;  /* 0x00189c0001457983 */ /* 0x001ee80000300800 */
[----:B------:R-:W3:Y:S01]  /*2e590*/  LDL.LU R65, [R1+0x18ac] ;  /* 0x0018ac0001417983 */ /* 0x000ee20000300800 */
[----:B------:R-:W-:-:S03]  /*2e5a0*/  ISETP.GT.AND P2, PT, R52, 0x57, PT ;  /* 0x000000573400780c */ /* 0x000fc60003f44270 */
[----:B------:R-:W3:Y:S04]  /*2e5b0*/  LDL R72, [R1+0x1154] ;  /* 0x0011540001487983 */ /* 0x000ee80000100800 */
[----:B------:R-:W3:Y:S04]  /*2e5c0*/  LDL R68, [R1+0x1150] ;  /* 0x0011500001447983 */ /* 0x000ee80000100800 */
[----:B------:R-:W3:Y:S01]  /*2e5d0*/  LDL R64, [R1+0x114c] ;  /* 0x00114c0001407983 */ /* 0x000ee20000100800 */
[----:B----4-:R-:W-:Y:S02]  /*2e5e0*/  IMAD.MOV.U32 R71, RZ, RZ, R60 ;  /* 0x000000ffff477224 */ /* 0x010fe400078e003c */
[----:B--2---:R-:W-:-:S02]  /*2e5f0*/  IMAD.MOV.U32 R75, RZ, RZ, R21 ;  /* 0x000000ffff4b7224 */ /* 0x004fc400078e0015 */
[----:B---3--:R-:W-:Y:S02]  /*2e600*/  IMAD.MOV.U32 R74, RZ, RZ, R20 ;  /* 0x000000ffff4a7224 */ /* 0x008fe400078e0014 */
[----:B------:R-:W-:Y:S01]  /*2e610*/  IMAD.MOV.U32 R70, RZ, RZ, R38 ;  /* 0x000000ffff467224 */ /* 0x000fe200078e0026 */
[----:B------:R-:W2:Y:S04]  /*2e620*/  @P2 LDG.E.U16 R39, desc[UR6][R50.64] ;  /* 0x0000000632272981 */ /* 0x000ea8000c1e1500 */
[----:B------:R-:W3:Y:S04]  /*2e630*/  @P2 LDG.E.U16 R49, desc[UR6][R74.64] ;  /* 0x000000064a312981 */ /* 0x000ee8000c1e1500 */
[----:B------:R-:W4:Y:S04]  /*2e640*/  @P2 LDG.E.U16 R56, desc[UR6][R70.64] ;  /* 0x0000000646382981 */ /* 0x000f28000c1e1500 */
[----:B------:R0:W-:Y:S04]  /*2e650*/  @P4 STL [R1+0x1618], R90 ;  /* 0x0016185a01004387 */ /* 0x0001e80000100800 */
[----:B0-----:R-:W2:Y:S04]  /*2e660*/  LDL R90, [R1+0x1148] ;  /* 0x00114800015a7983 */ /* 0x001ea80000100800 */
[----:B------:R-:W-:Y:S04]  /*2e670*/  @P4 STL [R1+0x1614], R91 ;  /* 0x0016145b01004387 */ /* 0x000fe80000100800 */
[----:B------:R-:W-:Y:S04]  /*2e680*/  @P4 STL [R1+0x161c], R89 ;  /* 0x00161c5901004387 */ /* 0x000fe80000100800 */
[----:B------:R0:W-:Y:S01]  /*2e690*/  @P4 STL [R1+0x1620], R61 ;  /* 0x0016203d01004387 */ /* 0x0001e20000100800 */
[----:B------:R-:W-:-:S02]  /*2e6a0*/  IMAD.MOV.U32 R77, RZ, RZ, R69 ;  /* 0x000000ffff4d7224 */ /* 0x000fc400078e0045 */
[----:B------:R-:W-:-:S05]  /*2e6b0*/  IMAD.MOV.U32 R76, RZ, RZ, R65 ;  /* 0x000000ffff4c7224 */ /* 0x000fca00078e0041 */
[----:B------:R-:W2:Y:S04]  /*2e6c0*/  @P2 LDG.E.U16 R57, desc[UR6][R76.64] ;  /* 0x000000064c392981 */ /* 0x000ea8000c1e1500 */
[----:B0-----:R-:W4:Y:S04]  /*2e6d0*/  LDL.LU R61, [R1+0x18b0] ;  /* 0x0018b000013d7983 */ /* 0x001f280000300800 */
[----:B------:R-:W-:Y:S04]  /*2e6e0*/  STL.64 [R1+0x3b8], R50 ;  /* 0x0003b83201007387 */ /* 0x000fe80000100a00 */
[----:B------:R-:W-:Y:S04]  /*2e6f0*/  STL.64 [R1+0x3c0], R70 ;  /* 0x0003c04601007387 */ /* 0x000fe80000100a00 */
[----:B------:R-:W-:Y:S04]  /*2e700*/  STL.64 [R1+0x3c8], R74 ;  /* 0x0003c84a01007387 */ /* 0x000fe80000100a00 */
        /* <DEDUP_REMOVED lines=8> */
[----:B------:R-:W-:Y:S04]  /*2e790*/  STL.64 [R1+0x3d0], R76 ;  /* 0x0003d04c01007387 */ /* 0x000fe80000100a00 */
[----:B------:R-:W4:Y:S04]  /*2e7a0*/  LDL.LU R65, [R1+0x18bc] ;  /* 0x0018bc0001417983 */ /* 0x000f280000300800 */
[----:B---3--:R0:W-:Y:S04]  /*2e7b0*/  @P2 STL [R1+0x160c], R49 ;  /* 0x00160c3101002387 */ /* 0x0081e80000100800 */
[----:B0-----:R-:W3:Y:S04]  /*2e7c0*/  LDL.LU R49, [R1+0x18cc] ;  /* 0x0018cc0001317983 */ /* 0x001ee80000300800 */
[----:B--2---:R0:W-:Y:S04]  /*2e7d0*/  @P2 STL [R1+0x1610], R57 ;  /* 0x0016103901002387 */ /* 0x0041e80000100800 */
[----:B0-----:R-:W2:Y:S04]  /*2e7e0*/  LDL.LU R57, [R1+0x18d0] ;  /* 0x0018d00001397983 */ /* 0x001ea80000300800 */
[----:B----4-:R0:W-:Y:S01]  /*2e7f0*/  @P2 STL [R1+0x1608], R56 ;  /* 0x0016083801002387 */ /* 0x0101e20000100800 */
[----:B------:R-:W-:-:S02]  /*2e800*/  IMAD.MOV.U32 R70, RZ, RZ, R20 ;  /* 0x000000ffff467224 */ /* 0x000fc400078e0014 */
[----:B------:R-:W-:Y:S01]  /*2e810*/  IMAD.MOV.U32 R71, RZ, RZ, R21 ;  /* 0x000000ffff477224 */ /* 0x000fe200078e0015 */
[----:B0-----:R-:W4:Y:S04]  /*2e820*/  LDL.LU R56, [R1+0x1900] ;  /* 0x0019000001387983 */ /* 0x001f280000300800 */
[----:B------:R-:W4:Y:S04]  /*2e830*/  LDL.LU R51, [R1+0x18d4] ;  /* 0x0018d40001337983 */ /* 0x000f280000300800 */
[----:B------:R-:W4:Y:S04]  /*2e840*/  LDL.LU R50, [R1+0x18e4] ;  /* 0x0018e40001327983 */ /* 0x000f280000300800 */
[----:B------:R0:W-:Y:S04]  /*2e850*/  @P2 STL [R1+0x1604], R39 ;  /* 0x0016042701002387 */ /* 0x0001e80000100800 */
[----:B0-----:R-:W4:Y:S04]  /*2e860*/  LDL R39, [R1+0x1138] ;  /* 0x0011380001277983 */ /* 0x001f280000100800 */
[----:B------:R-:W4:Y:S04]  /*2e870*/  LDL.LU R21, [R1+0x18d8] ;  /* 0x0018d80001157983 */ /* 0x000f280000300800 */
[----:B------:R2:W-:Y:S04]  /*2e880*/  STL.64 [R1+0x398], R60 ;  /* 0x0003983c01007387 */ /* 0x0005e80000100a00 */
[----:B------:R0:W-:Y:S04]  /*2e890*/  STL.64 [R1+0x3a0], R66 ;  /* 0x0003a04201007387 */ /* 0x0001e80000100a00 */
[----:B------:R-:W-:Y:S04]  /*2e8a0*/  STL.64 [R1+0x3a8], R70 ;  /* 0x0003a84601007387 */ /* 0x000fe80000100a00 */
[----:B------:R-:W4:Y:S01]  /*2e8b0*/  LDL.LU R20, [R1+0x18e8] ;  /* 0x0018e80001147983 */ /* 0x000f220000300800 */
[C---:B------:R-:W-:Y:S01]  /*2e8c0*/  ISETP.GT.AND P6, PT, R52.reuse, 0x58, PT ;  /* 0x000000583400780c */ /* 0x040fe20003fc4270 */
[----:B------:R-:W-:Y:S01]  /*2e8d0*/  IMAD.MOV.U32 R75, RZ, RZ, R65 ;  /* 0x000000ffff4b7224 */ /* 0x000fe200078e0041 */
[----:B------:R-:W-:Y:S01]  /*2e8e0*/  ISETP.GT.AND P5, PT, R52, 0x59, PT ;  /* 0x000000593400780c */ /* 0x000fe20003fa4270 */
[----:B------:R-:W0:Y:S10]  /*2e8f0*/  LDL.LU R65, [R1+0x18dc] ;  /* 0x0018dc0001417983 */ /* 0x000e340000300800 */
[----:B------:R2:W4:Y:S04]  /*2e900*/  @P6 LDG.E.U16 R90, desc[UR6][R60.64] ;  /* 0x000000063c5a6981 */ /* 0x000528000c1e1500 */
[----:B------:R0:W4:Y:S04]  /*2e910*/  @P6 LDG.E.U16 R64, desc[UR6][R66.64] ;  /* 0x0000000642406981 */ /* 0x000128000c1e1500 */
[----:B------:R-:W4:Y:S01]  /*2e920*/  @P6 LDG.E.U16 R68, desc[UR6][R70.64] ;  /* 0x0000000646446981 */ /* 0x000f22000c1e1500 */
[----:B---3--:R-:W-:-:S03]  /*2e930*/  IMAD.MOV.U32 R74, RZ, RZ, R49 ;  /* 0x000000ffff4a7224 */ /* 0x008fc600078e0031 */
[----:B------:R-:W3:Y:S04]  /*2e940*/  LDL.LU R49, [R1+0x18ec] ;  /* 0x0018ec0001317983 */ /* 0x000ee80000300800 */
[----:B------:R-:W3:Y:S01]  /*2e950*/  @P6 LDG.E.U16 R72, desc[UR6][R74.64] ;  /* 0x000000064a486981 */ /* 0x000ee2000c1e1500 */
[----:B--2---:R-:W-:Y:S02]  /*2e960*/  IMAD.MOV.U32 R61, RZ, RZ, R57 ;  /* 0x000000ffff3d7224 */ /* 0x004fe400078e0039 */
[----:B----4-:R-:W-:Y:S01]  /*2e970*/  IMAD.MOV.U32 R60, RZ, RZ, R56 ;  /* 0x000000ffff3c7224 */ /* 0x010fe200078e0038 */
[----:B------:R-:W2:Y:S04]  /*2e980*/  @P5 LDG.E.U16 R91, desc[UR6][R50.64] ;  /* 0x00000006325b5981 */ /* 0x000ea8000c1e1500 */
[----:B------:R-:W-:Y:S04]  /*2e990*/  STL.64 [R1+0x3b0], R74 ;  /* 0x0003b04a01007387 */ /* 0x000fe80000100a00 */
[----:B------:R-:W4:Y:S01]  /*2e9a0*/  @P5 LDG.E.U16 R39, desc[UR6][R60.64] ;  /* 0x000000063c275981 */ /* 0x000f22000c1e1500 */
[----:B------:R-:W-:-:S02]  /*2e9b0*/  IMAD.MOV.U32 R57, RZ, RZ, R21 ;  /* 0x000000ffff397224 */ /* 0x000fc400078e0015 */
[----:B------:R-:W-:-:S05]  /*2e9c0*/  IMAD.MOV.U32 R56, RZ, RZ, R20 ;  /* 0x000000ffff387224 */ /* 0x000fca00078e0014 */
[----:B------:R-:W2:Y:S01]  /*2e9d0*/  @P5 LDG.E.U16 R89, desc[UR6][R56.64] ;  /* 0x0000000638595981 */ /* 0x000ea2000c1e1500 */
[----:B0-----:R-:W-:-:S03]  /*2e9e0*/  IMAD.MOV.U32 R67, RZ, RZ, R65 ;  /* 0x000000ffff437224 */ /* 0x001fc600078e0041 */
[----:B------:R0:W-:Y:S04]  /*2e9f0*/  @P6 STL [R1+0x1148], R90 ;  /* 0x0011485a01006387 */ /* 0x0001e80000100800 */
[----:B------:R1:W-:Y:S04]  /*2ea00*/  @P6 STL [R1+0x114c], R64 ;  /* 0x00114c4001006387 */ /* 0x0003e80000100800 */
[----:B------:R-:W-:Y:S04]  /*2ea10*/  @P6 STL [R1+0x1150], R68 ;  /* 0x0011504401006387 */ /* 0x000fe80000100800 */
[----:B---3--:R3:W-:Y:S04]  /*2ea20*/  @P6 STL [R1+0x1154], R72 ;  /* 0x0011544801006387 */ /* 0x0087e80000100800 */
[----:B0-----:R-:W4:Y:S04]  /*2ea30*/  LDL R90, [R1+0x1134] ;  /* 0x00113400015a7983 */ /* 0x001f280000100800 */
[----:B------:R-:W4:Y:S04]  /*2ea40*/  LDL R76, [R1+0x1130] ;  /* 0x00113000014c7983 */ /* 0x000f280000100800 */
[----:B------:R-:W-:Y:S04]  /*2ea50*/  STL.64 [R1+0x378], R60 ;  /* 0x0003783c01007387 */ /* 0x000fe80000100a00 */
[----:B------:R-:W-:Y:S01]  /*2ea60*/  STL.64 [R1+0x380], R50 ;  /* 0x0003803201007387 */ /* 0x000fe20000100a00 */
[----:B------:R-:W-:-:S03]  /*2ea70*/  IMAD.MOV.U32 R66, RZ, RZ, R49 ;  /* 0x000000ffff427224 */ /* 0x000fc600078e0031 */
[----:B-1----:R-:W4:Y:S04]  /*2ea80*/  LDL R64, [R1+0x1128] ;  /* 0x0011280001407983 */ /* 0x002f280000100800 */
[----:B---3--:R-:W3:Y:S04]  /*2ea90*/  LDL R72, [R1+0x112c] ;  /* 0x00112c0001487983 */ /* 0x008ee80000100800 */
[----:B------:R-:W3:Y:S04]  /*2eaa0*/  LDL.LU R21, [R1+0x18f0] ;  /* 0x0018f00001157983 */ /* 0x000ee80000300800 */
[----:B------:R-:W3:Y:S04]  /*2eab0*/  LDL.LU R20, [R1+0x1920] ;  /* 0x0019200001147983 */ /* 0x000ee80000300800 */
[----:B------:R-:W-:Y:S04]  /*2eac0*/  STL.64 [R1+0x388], R56 ;  /* 0x0003883801007387 */ /* 0x000fe80000100a00 */
[----:B------:R0:W-:Y:S04]  /*2ead0*/  STL.64 [R1+0x390], R66 ;  /* 0x0003904201007387 */ /* 0x0001e80000100a00 */
[----:B------:R-:W3:Y:S04]  /*2eae0*/  @P5 LDG.E.U16 R38, desc[UR6][R66.64] ;  /* 0x0000000642265981 */ /* 0x000ee8000c1e1500 */
[----:B0-----:R-:W3:Y:S04]  /*2eaf0*/  LDL.LU R67, [R1+0x18f4] ;  /* 0x0018f40001437983 */ /* 0x001ee80000300800 */
[----:B------:R-:W3:Y:S04]  /*2eb00*/  LDL.LU R66, [R1+0x1904] ;  /* 0x0019040001427983 */ /* 0x000ee80000300800 */
[----:B------:R-:W3:Y:S04]  /*2eb10*/  LDL.LU R56, [R1+0x18f8] ;  /* 0x0018f80001387983 */ /* 0x000ee80000300800 */
[----:B------:R-:W3:Y:S04]  /*2eb20*/  LDL.LU R50, [R1+0x1908] ;  /* 0x0019080001327983 */ /* 0x000ee80000300800 */
[----:B------:R-:W3:Y:S04]  /*2eb30*/  LDL R49, [R1+0x1124] ;  /* 0x0011240001317983 */ /* 0x000ee80000100800 */
[----:B------:R-:W3:Y:S04]  /*2eb40*/  LDL R51, [R1+0x1120] ;  /* 0x0011200001337983 */ /* 0x000ee80000100800 */
[----:B--2---:R0:W-:Y:S04]  /*2eb50*/  @P5 STL [R1+0x1140], R89 ;  /* 0x0011405901005387 */ /* 0x0041e80000100800 */
[----:B0-----:R-:W2:Y:S04]  /*2eb60*/  LDL R89, [R1+0x111c] ;  /* 0x00111c0001597983 */ /* 0x001ea80000100800 */
[----:B------:R0:W-:Y:S04]  /*2eb70*/  @P5 STL [R1+0x113c], R91 ;  /* 0x00113c5b01005387 */ /* 0x0001e80000100800 */
[----:B0-----:R-:W2:Y:S04]  /*2eb80*/  LDL R91, [R1+0x1118] ;  /* 0x00111800015b7983 */ /* 0x001ea80000100800 */
[----:B------:R-:W2:Y:S04]  /*2eb90*/  LDL.LU R65, [R1+0x18fc] ;  /* 0x0018fc0001417983 */ /* 0x000ea80000300800 */
[----:B------:R-:W2:Y:S01]  /*2eba0*/  LDL.LU R57, [R1+0x190c] ;  /* 0x00190c0001397983 */ /* 0x000ea20000300800 */
[----:B------:R-:W-:-:S03]  /*2ebb0*/  ISETP.GT.AND P4, PT, R52, 0x5a, PT ;  /* 0x0000005a3400780c */ /* 0x000fc60003f84270 */
[----:B----4-:R0:W-:Y:S01]  /*2ebc0*/  @P5 STL [R1+0x1138], R39 ;  /* 0x0011382701005387 */ /* 0x0101e20000100800 */
[----:B---3--:R-:W-:Y:S02]  /*2ebd0*/  IMAD.MOV.U32 R71, RZ, RZ, R21 ;  /* 0x000000ffff477224 */ /* 0x008fe400078e0015 */
[----:B------:R-:W-:Y:S01]  /*2ebe0*/  IMAD.MOV.U32 R70, RZ, RZ, R20 ;  /* 0x000000ffff467224 */ /* 0x000fe200078e0014 */
[----:B------:R1:W-:Y:S04]  /*2ebf0*/  @P5 STL [R1+0x1144], R38 ;  /* 0x0011442601005387 */ /* 0x0003e80000100800 */
[----:B------:R-:W3:Y:S04]  /*2ec00*/  LDL.LU R21, [R1+0x1910] ;  /* 0x0019100001157983 */ /* 0x000ee80000300800 */
[----:B------:R-:W3:Y:S04]  /*2ec10*/  LDL.LU R20, [R1+0x1940] ;  /* 0x0019400001147983 */ /* 0x000ee80000300800 */
[----:B------:R-:W4:Y:S04]  /*2ec20*/  LDL.LU R61, [R1+0x1914] ;  /* 0x00191400013d7983 */ /* 0x000f280000300800 */
[----:B------:R-:W-:Y:S04]  /*2ec30*/  STL.64 [R1+0x358], R70 ;  /* 0x0003584601007387 */ /* 0x000fe80000100a00 */
[----:B------:R-:W3:Y:S04]  /*2ec40*/  LDL.LU R60, [R1+0x1924] ;  /* 0x00192400013c7983 */ /* 0x000ee80000300800 */
[----:B------:R4:W3:Y:S04]  /*2ec50*/  @P4 LDG.E.U16 R64, desc[UR6][R70.64] ;  /* 0x0000000646404981 */ /* 0x0008e8000c1e1500 */
[----:B0-----:R-:W3:Y:S04]  /*2ec60*/  LDL.LU R39, [R1+0x1918] ;  /* 0x0019180001277983 */ /* 0x001ee80000300800 */
[----:B-1----:R-:W3:Y:S01]  /*2ec70*/  LDL.LU R38, [R1+0x1928] ;  /* 0x0019280001267983 */ /* 0x002ee20000300800 */
[----:B------:R-:W-:-:S02]  /*2ec80*/  IMAD.MOV.U32 R75, RZ, RZ, R67 ;  /* 0x000000ffff4b7224 */ /* 0x000fc400078e0043 */
[----:B------:R-:W-:Y:S02]  /*2ec90*/  IMAD.MOV.U32 R74, RZ, RZ, R66 ;  /* 0x000000ffff4a7224 */ /* 0x000fe400078e0042 */
[----:B------:R-:W-:Y:S02]  /*2eca0*/  IMAD.MOV.U32 R79, RZ, RZ, R56 ;  /* 0x000000ffff4f7224 */ /* 0x000fe400078e0038 */
[----:B------:R-:W-:Y:S01]  /*2ecb0*/  IMAD.MOV.U32 R78, RZ, RZ, R50 ;  /* 0x000000ffff4e7224 */ /* 0x000fe200078e0032 */
[----:B------:R-:W3:Y:S04]  /*2ecc0*/  LDL R68, [R1+0x1114] ;  /* 0x0011140001447983 */ /* 0x000ee80000100800 */
[----:B------:R-:W3:Y:S04]  /*2ecd0*/  @P4 LDG.E.U16 R72, desc[UR6][R74.64] ;  /* 0x000000064a484981 */ /* 0x000ee8000c1e1500 */
[----:B------:R-:W3:Y:S04]  /*2ece0*/  @P4 LDG.E.U16 R76, desc[UR6][R78.64] ;  /* 0x000000064e4c4981 */ /* 0x000ee8000c1e1500 */
[----:B------:R-:W3:Y:S04]  /*2ecf0*/  LDL R50, [R1+0x1110] ;  /* 0x0011100001327983 */ /* 0x000ee80000100800 */
[----:B------:R-:W-:Y:S04]  /*2ed00*/  STL.64 [R1+0x360], R74 ;  /* 0x0003604a01007387 */ /* 0x000fe80000100a00 */
[----:B------:R-:W-:Y:S04]  /*2ed10*/  STL.64 [R1+0x368], R78 ;  /* 0x0003684e01007387 */ /* 0x000fe80000100a00 */
[----:B------:R-:W3:Y:S01]  /*2ed20*/  LDL R56, [R1+0x110c] ;  /* 0x00110c0001387983 */ /* 0x000ee20000100800 */
[----:B--2---:R-:W-:-:S02]  /*2ed30*/  IMAD.MOV.U32 R67, RZ, RZ, R65 ;  /* 0x000000ffff437224 */ /* 0x004fc400078e0041 */
[----:B------:R-:W-:-:S05]  /*2ed40*/  IMAD.MOV.U32 R66, RZ, RZ, R57 ;  /* 0x000000ffff427224 */ /* 0x000fca00078e0039 */
[----:B------:R-:W2:Y:S04]  /*2ed50*/  @P4 LDG.E.U16 R90, desc[UR6][R66.64] ;  /* 0x00000006425a4981 */ /* 0x000ea8000c1e1500 */
[----:B------:R0:W-:Y:S04]  /*2ed60*/  STL.64 [R1+0x370], R66 ;  /* 0x0003704201007387 */ /* 0x0001e80000100a00 */
[----:B0-----:R-:W2:Y:S04]  /*2ed70*/  LDL.LU R66, [R1+0x191c] ;  /* 0x00191c0001427983 */ /* 0x001ea80000300800 */
[----:B------:R-:W2:Y:S01]  /*2ed80*/  LDL.LU R57, [R1+0x192c] ;  /* 0x00192c0001397983 */ /* 0x000ea20000300800 */
[----:B----4-:R-:W-:-:S02]  /*2ed90*/  IMAD.MOV.U32 R71, RZ, RZ, R61 ;  /* 0x000000ffff477224 */ /* 0x010fc400078e003d */
[----:B---3--:R-:W-:Y:S02]  /*2eda0*/  IMAD.MOV.U32 R70, RZ, RZ, R60 ;  /* 0x000000ffff467224 */ /* 0x008fe400078e003c */
[----:B------:R-:W-:Y:S01]  /*2edb0*/  IMAD.MOV.U32 R73, RZ, RZ, R39 ;  /* 0x000000ffff497224 */ /* 0x000fe200078e0027 */
[----:B--2---:R0:W-:Y:S04]  /*2edc0*/  @P4 STL [R1+0x1134], R90 ;  /* 0x0011345a01004387 */ /* 0x0041e80000100800 */
[----:B0-----:R-:W2:Y:S04]  /*2edd0*/  LDL R90, [R1+0x1108] ;  /* 0x00110800015a7983 */ /* 0x001ea80000100800 */
[----:B------:R-:W-:Y:S04]  /*2ede0*/  @P4 STL [R1+0x1128], R64 ;  /* 0x0011284001004387 */ /* 0x000fe80000100800 */
[----:B------:R0:W-:Y:S04]  /*2edf0*/  @P4 STL [R1+0x112c], R72 ;  /* 0x00112c4801004387 */ /* 0x0001e80000100800 */
[----:B------:R-:W-:Y:S04]  /*2ee00*/  @P4 STL [R1+0x1130], R76 ;  /* 0x0011304c01004387 */ /* 0x000fe80000100800 */
[----:B------:R-:W2:Y:S04]  /*2ee10*/  LDL.LU R39, [R1+0x1930] ;  /* 0x0019300001277983 */ /* 0x000ea80000300800 */
[----:B------:R1:W-:Y:S04]  /*2ee20*/  STL.64 [R1+0x338], R20 ;  /* 0x0003381401007387 */ /* 0x0003e80000100a00 */
[----:B------:R-:W-:Y:S01]  /*2ee30*/  STL.64 [R1+0x340], R70 ;  /* 0x0003404601007387 */ /* 0x000fe20000100a00 */
[----:B0-----:R-:W-:-:S05]  /*2ee40*/  IMAD.MOV.U32 R72, RZ, RZ, R38 ;  /* 0x000000ffff487224 */ /* 0x001fca00078e0026 */
[----:B------:R-:W-:Y:S04]  /*2ee50*/  STL.64 [R1+0x348], R72 ;  /* 0x0003484801007387 */ /* 0x000fe80000100a00 */
[----:B------:R-:W2:Y:S04]  /*2ee60*/  LDL.LU R38, [R1+0x1960] ;  /* 0x0019600001267983 */ /* 0x000ea80000300800 */
[----:B------:R-:W3:Y:S04]  /*2ee70*/  LDL.LU R61, [R1+0x1934] ;  /* 0x00193400013d7983 */ /* 0x000ee80000300800 */
[----:B------:R-:W3:Y:S04]  /*2ee80*/  LDL.LU R60, [R1+0x1944] ;  /* 0x00194400013c7983 */ /* 0x000ee80000300800 */
[----:B------:R-:W4:Y:S04]  /*2ee90*/  LDL.LU R65, [R1+0x1938] ;  /* 0x0019380001417983 */ /* 0x000f280000300800 */
[----:B------:R-:W4:Y:S01]  /*2eea0*/  LDL.LU R64, [R1+0x1948] ;  /* 0x0019480001407983 */ /* 0x000f220000300800 */
[----:B------:R-:W-:Y:S01]  /*2eeb0*/  IMAD.MOV.U32 R75, RZ, RZ, R66 ;  /* 0x000000ffff4b7224 */ /* 0x000fe200078e0042 */
[----:B------:R-:W-:-:S02]  /*2eec0*/  MOV R74, R57 ;  /* 0x00000039004a7202 */ /* 0x000fc40000000f00 */
[----:B------:R-:W2:Y:S04]  /*2eed0*/  LDL.LU R66, [R1+0x193c] ;  /* 0x00193c0001427983 */ /* 0x000ea80000300800 */
[----:B------:R-:W3:Y:S01]  /*2eee0*/  LDL.LU R57, [R1+0x194c] ;  /* 0x00194c0001397983 */ /* 0x000ee20000300800 */
[C---:B------:R-:W-:Y:S02]  /*2eef0*/  ISETP.GT.AND P2, PT, R52.reuse, 0x5b, PT ;  /* 0x0000005b3400780c */ /* 0x040fe40003f44270 */
[----:B------:R-:W-:-:S11]  /*2ef00*/  ISETP.GT.AND P6, PT, R52, 0x5c, PT ;  /* 0x0000005c3400780c */ /* 0x000fd60003fc4270 */
[----:B------:R-:W4:Y:S04]  /*2ef10*/  @P2 LDG.E.U16 R49, desc[UR6][R74.64] ;  /* 0x000000064a312981 */ /* 0x000f28000c1e1500 */
[----:B------:R-:W4:Y:S04]  /*2ef20*/  @P2 LDG.E.U16 R51, desc[UR6][R72.64] ;  /* 0x0000000648332981 */ /* 0x000f28000c1e1500 */
[----:B------:R-:W4:Y:S04]  /*2ef30*/  @P2 LDG.E.U16 R89, desc[UR6][R70.64] ;  /* 0x0000000646592981 */ /* 0x000f28000c1e1500 */
[----:B------:R-:W4:Y:S01]  /*2ef40*/  @P2 LDG.E.U16 R91, desc[UR6][R20.64] ;  /* 0x00000006145b2981 */ /* 0x000f22000c1e1500 */
[----:B--2---:R-:W-:-:S02]  /*2ef50*/  IMAD.MOV.U32 R67, RZ, RZ, R66 ;  /* 0x000000ffff437224 */ /* 0x004fc400078e0042 */
[----:B---3--:R-:W-:Y:S01]  /*2ef60*/  IMAD.MOV.U32 R66, RZ, RZ, R57 ;  /* 0x000000ffff427224 */ /* 0x008fe200078e0039 */
[----:B------:R-:W-:Y:S04]  /*2ef70*/  STL.64 [R1+0x350], R74 ;  /* 0x0003504a01007387 */ /* 0x000fe80000100a00 */
[----:B-1----:R-:W2:Y:S04]  /*2ef80*/  LDL.LU R21, [R1+0x1950] ;  /* 0x0019500001157983 */ /* 0x002ea80000300800 */
[----:B------:R-:W3:Y:S04]  /*2ef90*/  LDL.LU R20, [R1+0x1980] ;  /* 0x0019800001147983 */ /* 0x000ee80000300800 */
[----:B----4-:R-:W4:Y:S04]  /*2efa0*/  @P6 LDG.E.U16 R50, desc[UR6][R64.64] ;  /* 0x0000000640326981 */ /* 0x010f28000c1e1500 */
[----:B------:R-:W2:Y:S04]  /*2efb0*/  @P6 LDG.E.U16 R68, desc[UR6][R66.64] ;  /* 0x0000000642446981 */ /* 0x000ea8000c1e1500 */
[----:B------:R-:W3:Y:S04]  /*2efc0*/  @P6 LDG.E.U16 R90, desc[UR6][R38.64] ;  /* 0x00000006265a6981 */ /* 0x000ee8000c1e1500 */
[----:B------:R-:W3:Y:S04]  /*2efd0*/  @P6 LDG.E.U16 R56, desc[UR6][R60.64] ;  /* 0x000000063c386981 */ /* 0x000ee8000c1e1500 */
[----:B------:R0:W-:Y:S04]  /*2efe0*/  @P2 STL [R1+0x1124], R49 ;  /* 0x0011243101002387 */ /* 0x0001e80000100800 */
[----:B0-----:R-:W3:Y:S04]  /*2eff0*/  LDL R49, [R1+0x1104] ;  /* 0x0011040001317983 */ /* 0x001ee80000100800 */
[----:B------:R0:W-:Y:S04]  /*2f000*/  @P2 STL [R1+0x1120], R51 ;  /* 0x0011203301002387 */ /* 0x0001e80000100800 */
[----:B0-----:R-:W4:Y:S04]  /*2f010*/  LDL R51, [R1+0x1100] ;  /* 0x0011000001337983 */ /* 0x001f280000100800 */
[----:B------:R0:W-:Y:S04]  /*2f020*/  @P2 STL [R1+0x111c], R89 ;  /* 0x00111c5901002387 */ /* 0x0001e80000100800 */
[----:B0-----:R-:W4:Y:S04]  /*2f030*/  LDL R89, [R1+0x10fc] ;  /* 0x0010fc0001597983 */ /* 0x001f280000100800 */
[----:B------:R0:W-:Y:S04]  /*2f040*/  @P2 STL [R1+0x1118], R91 ;  /* 0x0011185b01002387 */ /* 0x0001e80000100800 */
[----:B0-----:R-:W4:Y:S04]  /*2f050*/  LDL R91, [R1+0x10f8] ;  /* 0x0010f800015b7983 */ /* 0x001f280000100800 */
[----:B------:R-:W-:Y:S04]  /*2f060*/  STL.64 [R1+0x318], R38 ;  /* 0x0003182601007387 */ /* 0x000fe80000100a00 */
[----:B------:R-:W-:Y:S04]  /*2f070*/  STL.64 [R1+0x320], R60 ;  /* 0x0003203c01007387 */ /* 0x000fe80000100a00 */
[----:B------:R-:W-:Y:S04]  /*2f080*/  STL.64 [R1+0x328], R64 ;  /* 0x0003284001007387 */ /* 0x000fe80000100a00 */
[----:B------:R-:W-:Y:S04]  /*2f090*/  STL.64 [R1+0x330], R66 ;  /* 0x0003304201007387 */ /* 0x000fe80000100a00 */
[----:B--2---:R0:W-:Y:S04]  /*2f0a0*/  @P6 STL [R1+0x1114], R68 ;  /* 0x0011144401006387 */ /* 0x0041e80000100800 */
[----:B0-----:R-:W2:Y:S04]  /*2f0b0*/  LDL.LU R68, [R1+0x1964] ;  /* 0x0019640001447983 */ /* 0x001ea80000300800 */
[----:B------:R-:W2:Y:S04]  /*2f0c0*/  LDL.LU R69, [R1+0x1954] ;  /* 0x0019540001457983 */ /* 0x000ea80000300800 */
[----:B------:R-:W2:Y:S04]  /*2f0d0*/  LDL.LU R71, [R1+0x1958] ;  /* 0x0019580001477983 */ /* 0x000ea80000300800 */
[----:B------:R-:W2:Y:S04]  /*2f0e0*/  LDL.LU R70, [R1+0x1968] ;  /* 0x0019680001467983 */ /* 0x000ea80000300800 */
[----:B------:R-:W2:Y:S04]  /*2f0f0*/  LDL.LU R72, [R1+0x195c] ;  /* 0x00195c0001487983 */ /* 0x000ea80000300800 */
[----:B------:R-:W2:Y:S01]  /*2f100*/  LDL.LU R65, [R1+0x196c] ;  /* 0x00196c0001417983 */ /* 0x000ea20000300800 */
[----:B------:R-:W-:-:S03]  /*2f110*/  ISETP.GT.AND P5, PT, R52, 0x5d, PT ;  /* 0x0000005d3400780c */ /* 0x000fc60003fa4270 */
[----:B---3--:R-:W-:Y:S04]  /*2f120*/  @P6 STL [R1+0x1108], R90 ;  /* 0x0011085a01006387 */ /* 0x008fe80000100800 */
[----:B------:R0:W-:Y:S01]  /*2f130*/  @P6 STL [R1+0x110c], R56 ;  /* 0x00110c3801006387 */ /* 0x0001e20000100800 */
[----:B------:R-:W-:Y:S02]  /*2f140*/  IMAD.MOV.U32 R66, RZ, RZ, R20 ;  /* 0x000000ffff427224 */ /* 0x000fe400078e0014 */
[----:B------:R-:W-:Y:S01]  /*2f150*/  IMAD.MOV.U32 R67, RZ, RZ, R21 ;  /* 0x000000ffff437224 */ /* 0x000fe200078e0015 */
[----:B----4-:R1:W-:Y:S04]  /*2f160*/  @P6 STL [R1+0x1110], R50 ;  /* 0x0011103201006387 */ /* 0x0103e80000100800 */
[----:B------:R-:W3:Y:S04]  /*2f170*/  LDL.LU R21, [R1+0x1970] ;  /* 0x0019700001157983 */ /* 0x000ee80000300800 */
[----:B------:R-:W3:Y:S04]  /*2f180*/  LDL.LU R20, [R1+0x19a0] ;  /* 0x0019a00001147983 */ /* 0x000ee80000300800 */
[----:B------:R-:W4:Y:S04]  /*2f190*/  LDL.LU R64, [R1+0x1974] ;  /* 0x0019740001407983 */ /* 0x000f280000300800 */
[----:B------:R-:W-:Y:S04]  /*2f1a0*/  STL.64 [R1+0x2f8], R66 ;  /* 0x0002f84201007387 */ /* 0x000fe80000100a00 */
[----:B------:R-:W3:Y:S04]  /*2f1b0*/  LDL.LU R61, [R1+0x1984] ;  /* 0x00198400013d7983 */ /* 0x000ee80000300800 */
[----:B------:R-:W3:Y:S04]  /*2f1c0*/  LDL.LU R60, [R1+0x1978] ;  /* 0x00197800013c7983 */ /* 0x000ee80000300800 */
[----:B------:R-:W3:Y:S04]  /*2f1d0*/  LDL.LU R57, [R1+0x1988] ;  /* 0x0019880001397983 */ /* 0x000ee80000300800 */
[----:B0-----:R-:W3:Y:S04]  /*2f1e0*/  LDL.LU R56, [R1+0x197c] ;  /* 0x00197c0001387983 */ /* 0x001ee80000300800 */
[----:B-1----:R-:W4:Y:S04]  /*2f1f0*/  LDL.LU R50, [R1+0x198c] ;  /* 0x00198c0001327983 */ /* 0x002f280000300800 */
[----:B------:R-:W4:Y:S04]  /*2f200*/  LDL R76, [R1+0x1600] ;  /* 0x00160000014c7983 */ /* 0x000f280000100800 */
[----:B------:R-:W4:Y:S04]  /*2f210*/  LDL R38, [R1+0x15fc] ;  /* 0x0015fc0001267983 */ /* 0x000f280000100800 */
[----:B------:R-:W4:Y:S04]  /*2f220*/  LDL R39, [R1+0x15f8] ;  /* 0x0015f80001277983 */ /* 0x000f280000100800 */
[----:B------:R-:W4:Y:S04]  /*2f230*/  LDL R90, [R1+0x15f4] ;  /* 0x0015f400015a7983 */ /* 0x000f280000100800 */
[----:B------:R-:W4:Y:S04]  /*2f240*/  @P5 LDG.E.U16 R91, desc[UR6][R66.64] ;  /* 0x00000006425b5981 */ /* 0x000f28000c1e1500 */
[----:B--2---:R-:W2:Y:S04]  /*2f250*/  @P5 LDG.E.U16 R89, desc[UR6][R68.64] ;  /* 0x0000000644595981 */ /* 0x004ea8000c1e1500 */
[----:B------:R-:W2:Y:S01]  /*2f260*/  @P5 LDG.E.U16 R51, desc[UR6][R70.64] ;  /* 0x0000000646335981 */ /* 0x000ea2000c1e1500 */
[----:B------:R-:W-:-:S02]  /*2f270*/  IMAD.MOV.U32 R73, RZ, RZ, R72 ;  /* 0x000000ffff497224 */ /* 0x000fc400078e0048 */
[----:B------:R-:W-:-:S05]  /*2f280*/  IMAD.MOV.U32 R72, RZ, RZ, R65 ;  /* 0x000000ffff487224 */ /* 0x000fca00078e0041 */
[----:B------:R0:W2:Y:S04]  /*2f290*/  @P5 LDG.E.U16 R49, desc[UR6][R72.64] ;  /* 0x0000000648315981 */ /* 0x0000a8000c1e1500 */
[----:B------:R0:W-:Y:S04]  /*2f2a0*/  STL.64 [R1+0x310], R72 ;  /* 0x0003104801007387 */ /* 0x0001e80000100a00 */
[----:B------:R-:W-:Y:S04]  /*2f2b0*/  STL.64 [R1+0x300], R68 ;  /* 0x0003004401007387 */ /* 0x000fe80000100a00 */
[----:B------:R1:W-:Y:S01]  /*2f2c0*/  STL.64 [R1+0x308], R70 ;  /* 0x0003084601007387 */ /* 0x0003e20000100a00 */
[----:B---3--:R-:W-:-:S02]  /*2f2d0*/  IMAD.MOV.U32 R75, RZ, RZ, R56 ;  /* 0x000000ffff4b7224 */ /* 0x008fc400078e0038 */
[----:B----4-:R-:W-:Y:S02]  /*2f2e0*/  IMAD.MOV.U32 R74, RZ, RZ, R50 ;  /* 0x000000ffff4a7224 */ /* 0x010fe400078e0032 */
[----:B0-----:R-:W-:Y:S02]  /*2f2f0*/  IMAD.MOV.U32 R72, RZ, RZ, R57 ;  /* 0x000000ffff487224 */ /* 0x001fe400078e0039 */
[----:B------:R-:W-:Y:S02]  /*2f300*/  IMAD.MOV.U32 R73, RZ, RZ, R60 ;  /* 0x000000ffff497224 */ /* 0x000fe400078e003c */
[----:B-1----:R-:W-:Y:S02]  /*2f310*/  IMAD.MOV.U32 R70, RZ, RZ, R61 ;  /* 0x000000ffff467224 */ /* 0x002fe400078e003d */
[----:B------:R-:W-:Y:S01]  /*2f320*/  IMAD.MOV.U32 R71, RZ, RZ, R64 ;  /* 0x000000ffff477224 */ /* 0x000fe200078e0040 */
[----:B--2---:R0:W-:Y:S04]  /*2f330*/  @P5 STL [R1+0x1104], R49 ;  /* 0x0011043101005387 */ /* 0x0041e80000100800 */
[----:B------:R-:W2:Y:S04]  /*2f340*/  LDL R68, [R1+0x15ec] ;  /* 0x0015ec0001447983 */ /* 0x000ea80000100800 */
[----:B0-----:R-:W3:Y:S04]  /*2f350*/  LDL R49, [R1+0x15f0] ;  /* 0x0015f00001317983 */ /* 0x001ee80000100800 */
[----:B------:R0:W-:Y:S04]  /*2f360*/  @P5 STL [R1+0x1100], R51 ;  /* 0x0011003301005387 */ /* 0x0001e80000100800 */
[----:B0-----:R-:W4:Y:S04]  /*2f370*/  LDL R51, [R1+0x15e8] ;  /* 0x0015e80001337983 */ /* 0x001f280000100800 */
[----:B------:R0:W-:Y:S04]  /*2f380*/  @P5 STL [R1+0x10fc], R89 ;  /* 0x0010fc5901005387 */ /* 0x0001e80000100800 */
[----:B0-----:R-:W2:Y:S04]  /*2f390*/  LDL R89, [R1+0x15e4] ;  /* 0x0015e40001597983 */ /* 0x001ea80000100800 */
[----:B------:R0:W-:Y:S04]  /*2f3a0*/  @P5 STL [R1+0x10f8], R91 ;  /* 0x0010f85b01005387 */ /* 0x0001e80000100800 */
[----:B------:R-:W-:Y:S04]  /*2f3b0*/  STL.64 [R1+0x2d8], R20 ;  /* 0x0002d81401007387 */ /* 0x000fe80000100a00 */
[----:B------:R1:W-:Y:S04]  /*2f3c0*/  STL.64 [R1+0x2e0], R70 ;  /* 0x0002e04601007387 */ /* 0x0003e80000100a00 */
[----:B------:R-:W-:Y:S04]  /*2f3d0*/  STL.64 [R1+0x2e8], R72 ;  /* 0x0002e84801007387 */ /* 0x000fe80000100a00 */
[----:B------:R-:W-:Y:S04]  /*2f3e0*/  STL.64 [R1+0x2f0], R74 ;  /* 0x0002f04a01007387 */ /* 0x000fe80000100a00 */
[----:B------:R-:W2:Y:S04]  /*2f3f0*/  LDL.LU R57, [R1+0x1990] ;  /* 0x0019900001397983 */ /* 0x000ea80000300800 */
[----:B------:R-:W2:Y:S04]  /*2f400*/  LDL.LU R56, [R1+0x19c0] ;  /* 0x0019c00001387983 */ /* 0x000ea80000300800 */
[----:B------:R-:W4:Y:S04]  /*2f410*/  LDL.LU R67, [R1+0x1994] ;  /* 0x0019940001437983 */ /* 0x000f280000300800 */
[----:B------:R-:W4:Y:S04]  /*2f420*/  LDL.LU R66, [R1+0x19a4] ;  /* 0x0019a40001427983 */ /* 0x000f280000300800 */
[----:B------:R-:W3:Y:S04]  /*2f430*/  LDL.LU R69, [R1+0x1998] ;  /* 0x0019980001457983 */ /* 0x000ee80000300800 */
[----:B------:R-:W1:Y:S04]  /*2f440*/  LDL.LU R65, [R1+0x19a8] ;  /* 0x0019a80001417983 */ /* 0x000e680000300800 */
[----:B------:R-:W3:Y:S04]  /*2f450*/  LDL.LU R64, [R1+0x199c] ;  /* 0x00199c0001407983 */ /* 0x000ee80000300800 */
[----:B------:R-:W3:Y:S01]  /*2f460*/  LDL.LU R61, [R1+0x19ac] ;  /* 0x0019ac00013d7983 */ /* 0x000ee20000300800 */
[----:B------:R-:W-:-:S02]  /*2f470*/  ISETP.GT.AND P4, PT, R52, 0x5e, PT ;  /* 0x0000005e3400780c */ /* 0x000fc40003f84270 */
[C---:B------:R-:W-:Y:S01]  /*2f480*/  ISETP.GT.AND P2, PT, R52.reuse, 0x5f, PT ;  /* 0x0000005f3400780c */ /* 0x040fe20003f44270 */
[----:B------:R-:W3:Y:S04]  /*2f490*/  LDL R50, [R1+0x10f4] ;  /* 0x0010f40001327983 */ /* 0x000ee80000100800 */
[----:B------:R-:W3:Y:S04]  /*2f4a0*/  LDL R60, [R1+0x10f0] ;  /* 0x0010f000013c7983 */ /* 0x000ee80000100800 */
[----:B0-----:R-:W3:Y:S04]  /*2f4b0*/  LDL R91, [R1+0x10ec] ;  /* 0x0010ec00015b7983 */ /* 0x001ee80000100800 */
[----:B------:R1:W3:Y:S04]  /*2f4c0*/  @P4 LDG.E.U16 R39, desc[UR6][R70.64] ;  /* 0x0000000646274981 */ /* 0x0002e8000c1e1500 */
[----:B------:R-:W3:Y:S04]  /*2f4d0*/  @P4 LDG.E.U16 R38, desc[UR6][R72.64] ;  /* 0x0000000648264981 */ /* 0x000ee8000c1e1500 */
[----:B------:R-:W3:Y:S04]  /*2f4e0*/  @P4 LDG.E.U16 R90, desc[UR6][R20.64] ;  /* 0x00000006145a4981 */ /* 0x000ee8000c1e1500 */
[----:B------:R-:W3:Y:S01]  /*2f4f0*/  @P4 LDG.E.U16 R76, desc[UR6][R74.64] ;  /* 0x000000064a4c4981 */ /* 0x000ee2000c1e1500 */
[----:B------:R-:W-:-:S03]  /*2f500*/  ISETP.GT.AND P6, PT, R52, 0x60, PT ;  /* 0x000000603400780c */ /* 0x000fc60003fc4270 */
[----:B--2---:R-:W2:Y:S04]  /*2f510*/  @P2 LDG.E.U16 R89, desc[UR6][R56.64] ;  /* 0x0000000638592981 */ /* 0x004ea8000c1e1500 */
[----:B----4-:R0:W4:Y:S01]  /*2f520*/  @P2 LDG.E.U16 R51, desc[UR6][R66.64] ;  /* 0x0000000642332981 */ /* 0x010122000c1e1500 */
[----:B-1----:R-:W-:Y:S02]  /*2f530*/  IMAD.MOV.U32 R70, RZ, RZ, R65 ;  /* 0x000000ffff467224 */ /* 0x002fe400078e0041 */
[----:B---3--:R-:W-:Y:S02]  /*2f540*/  IMAD.MOV.U32 R65, RZ, RZ, R64 ;  /* 0x000000ffff417224 */ /* 0x008fe400078e0040 */
[----:B------:R-:W-:-:S05]  /*2f550*/  IMAD.MOV.U32 R64, RZ, RZ, R61 ;  /* 0x000000ffff407224 */ /* 0x000fca00078e003d */
[----:B------:R-:W3:Y:S01]  /*2f560*/  @P2 LDG.E.U16 R49, desc[UR6][R64.64] ;  /* 0x0000000640312981 */ /* 0x000ee2000c1e1500 */
[----:B------:R-:W-:-:S05]  /*2f570*/  IMAD.MOV.U32 R71, RZ, RZ, R69 ;  /* 0x000000ffff477224 */ /* 0x000fca00078e0045 */
[----:B------:R-:W2:Y:S04]  /*2f580*/  @P2 LDG.E.U16 R68, desc[UR6][R70.64] ;  /* 0x0000000646442981 */ /* 0x000ea8000c1e1500 */
[----:B------:R1:W-:Y:S04]  /*2f590*/  @P4 STL [R1+0x15f8], R39 ;  /* 0x0015f82701004387 */ /* 0x0003e80000100800 */
[----:B-1----:R-:W2:Y:S04]  /*2f5a0*/  LDL.LU R39, [R1+0x19b0] ;  /* 0x0019b00001277983 */ /* 0x002ea80000300800 */
[----:B------:R1:W-:Y:S04]  /*2f5b0*/  @P4 STL [R1+0x15fc], R38 ;  /* 0x0015fc2601004387 */ /* 0x0003e80000100800 */
[----:B-1----:R-:W2:Y:S04]  /*2f5c0*/  LDL.LU R38, [R1+0x19e0] ;  /* 0x0019e00001267983 */ /* 0x002ea80000300800 */
[----:B------:R-:W2:Y:S04]  /*2f5d0*/  LDL.LU R21, [R1+0x19b4] ;  /* 0x0019b40001157983 */ /* 0x000ea80000300800 */
[----:B------:R-:W2:Y:S04]  /*2f5e0*/  LDL.LU R20, [R1+0x19c4] ;  /* 0x0019c40001147983 */ /* 0x000ea80000300800 */
[----:B------:R1:W-:Y:S04]  /*2f5f0*/  @P4 STL [R1+0x15f4], R90 ;  /* 0x0015f45a01004387 */ /* 0x0003e80000100800 */
[----:B-1----:R-:W2:Y:S04]  /*2f600*/  LDL R90, [R1+0x10e8] ;  /* 0x0010e800015a7983 */ /* 0x002ea80000100800 */
[----:B------:R-:W-:Y:S04]  /*2f610*/  @P4 STL [R1+0x1600], R76 ;  /* 0x0016004c01004387 */ /* 0x000fe80000100800 */
[----:B------:R-:W-:Y:S04]  /*2f620*/  STL.64 [R1+0x2b8], R56 ;  /* 0x0002b83801007387 */ /* 0x000fe80000100a00 */
[----:B------:R-:W-:Y:S04]  /*2f630*/  STL.64 [R1+0x2c0], R66 ;  /* 0x0002c04201007387 */ /* 0x000fe80000100a00 */
[----:B------:R-:W-:Y:S04]  /*2f640*/  STL.64 [R1+0x2c8], R70 ;  /* 0x0002c84601007387 */ /* 0x000fe80000100a00 */
[----:B------:R1:W-:Y:S04]  /*2f650*/  STL.64 [R1+0x2d0], R64 ;  /* 0x0002d04001007387 */ /* 0x0003e80000100a00 */
[----:B-1----:R-:W4:Y:S04]  /*2f660*/  LDL.LU R65, [R1+0x19b8] ;  /* 0x0019b80001417983 */ /* 0x002f280000300800 */
[----:B------:R-:W4:Y:S04]  /*2f670*/  LDL.LU R64, [R1+0x19c8] ;  /* 0x0019c80001407983 */ /* 0x000f280000300800 */
[----:B------:R-:W0:Y:S04]  /*2f680*/  LDL.LU R61, [R1+0x19bc] ;  /* 0x0019bc00013d7983 */ /* 0x000e280000300800 */
[----:B---3--:R1:W-:Y:S04]  /*2f690*/  @P2 STL [R1+0x15f0], R49 ;  /* 0x0015f03101002387 */ /* 0x0083e80000100800 */
[----:B-1----:R-:W3:Y:S04]  /*2f6a0*/  LDL.LU R49, [R1+0x19cc] ;  /* 0x0019cc0001317983 */ /* 0x002ee80000300800 */
[----:B--2---:R-:W2:Y:S04]  /*2f6b0*/  @P6 LDG.E.U16 R90, desc[UR6][R38.64] ;  /* 0x00000006265a6981 */ /* 0x004ea8000c1e1500 */
[----:B----4-:R-:W4:Y:S01]  /*2f6c0*/  @P6 LDG.E.U16 R60, desc[UR6][R64.64] ;  /* 0x00000006403c6981 */ /* 0x010f22000c1e1500 */
[----:B0-----:R-:W-:-:S02]  /*2f6d0*/  IMAD.MOV.U32 R67, RZ, RZ, R61 ;  /* 0x000000ffff437224 */ /* 0x001fc400078e003d */
[----:B---3--:R-:W-:-:S05]  /*2f6e0*/  IMAD.MOV.U32 R66, RZ, RZ, R49 ;  /* 0x000000ffff427224 */ /* 0x008fca00078e0031 */
[----:B------:R-:W3:Y:S04]  /*2f6f0*/  @P6 LDG.E.U16 R50, desc[UR6][R66.64] ;  /* 0x0000000642326981 */ /* 0x000ee8000c1e1500 */
[----:B------:R-:W-:Y:S04]  /*2f700*/  @P2 STL [R1+0x15e4], R89 ;  /* 0x0015e45901002387 */ /* 0x000fe80000100800 */
[----:B------:R0:W-:Y:S01]  /*2f710*/  @P2 STL [R1+0x15e8], R51 ;  /* 0x0015e83301002387 */ /* 0x0001e20000100800 */
[----:B------:R-:W-:Y:S02]  /*2f720*/  IMAD.MOV.U32 R56, RZ, RZ, R20 ;  /* 0x000000ffff387224 */ /* 0x000fe400078e0014 */
[----:B------:R-:W-:Y:S01]  /*2f730*/  IMAD.MOV.U32 R57, RZ, RZ, R21 ;  /* 0x000000ffff397224 */ /* 0x000fe200078e0015 */
[----:B------:R1:W-:Y:S04]  /*2f740*/  @P2 STL [R1+0x15ec], R68 ;  /* 0x0015ec4401002387 */ /* 0x0003e80000100800 */
[----:B------:R-:W2:Y:S04]  /*2f750*/  LDL.LU R21, [R1+0x19d0] ;  /* 0x0019d00001157983 */ /* 0x000ea80000300800 */
[----:B------:R-:W2:Y:S04]  /*2f760*/  LDL.LU R20, [R1+0x1a00] ;  /* 0x001a000001147983 */ /* 0x000ea80000300800 */
[----:B------:R-:W-:Y:S04]  /*2f770*/  STL.64 [R1+0x298], R38 ;  /* 0x0002982601007387 */ /* 0x000fe80000100a00 */
[----:B------:R-:W-:Y:S04]  /*2f780*/  STL.64 [R1+0x2a0], R56 ;  /* 0x0002a03801007387 */ /* 0x000fe80000100a00 */
[----:B------:R-:W2:Y:S04]  /*2f790*/  LDL R76, [R1+0x10e4] ;  /* 0x0010e400014c7983 */ /* 0x000ea80000100800 */
[----:B0-----:R-:W2:Y:S04]  /*2f7a0*/  LDL R51, [R1+0x10e0] ;  /* 0x0010e00001337983 */ /* 0x001ea80000100800 */
[----:B------:R-:W2:Y:S04]  /*2f7b0*/  LDL R72, [R1+0x10dc] ;  /* 0x0010dc0001487983 */ /* 0x000ea80000100800 */
[----:B------:R-:W2:Y:S04]  /*2f7c0*/  LDL R89, [R1+0x10d4] ;  /* 0x0010d40001597983 */ /* 0x000ea80000100800 */
[----:B-1----:R-:W2:Y:S04]  /*2f7d0*/  LDL R68, [R1+0x10d8] ;  /* 0x0010d80001447983 */ /* 0x002ea80000100800 */
[----:B------:R-:W-:Y:S04]  /*2f7e0*/  STL.64 [R1+0x2b0], R66 ;  /* 0x0002b04201007387 */ /* 0x000fe80000100a00 */
[----:B------:R-:W-:Y:S04]  /*2f7f0*/  STL.64 [R1+0x2a8], R64 ;  /* 0x0002a84001007387 */ /* 0x000fe80000100a00 */
[----:B------:R-:W2:Y:S04]  /*2f800*/  LDL.LU R70, [R1+0x19e4] ;  /* 0x0019e40001467983 */ /* 0x000ea80000300800 */
[----:B------:R-:W2:Y:S04]  /*2f810*/  LDL.LU R71, [R1+0x19d4] ;  /* 0x0019d40001477983 */ /* 0x000ea80000300800 */
[----:B------:R-:W2:Y:S04]  /*2f820*/  LDL.LU R69, [R1+0x19d8] ;  /* 0x0019d80001457983 */ /* 0x000ea80000300800 */
[----:B------:R-:W2:Y:S04]  /*2f830*/  @P6 LDG.E.U16 R91, desc[UR6][R56.64] ;  /* 0x00000006385b6981 */ /* 0x000ea8000c1e1500 */
[----:B----4-:R0:W-:Y:S04]  /*2f840*/  @P6 STL [R1+0x10f0], R60 ;  /* 0x0010f03c01006387 */ /* 0x0101e80000100800 */
[----:B0-----:R-:W4:Y:S04]  /*2f850*/  LDL.LU R60, [R1+0x19e8] ;  /* 0x0019e800013c7983 */ /* 0x001f280000300800 */
[----:B---3--:R0:W-:Y:S04]  /*2f860*/  @P6 STL [R1+0x10f4], R50 ;  /* 0x0010f43201006387 */ /* 0x0081e80000100800 */
[----:B0-----:R-:W3:Y:S04]  /*2f870*/  LDL.LU R50, [R1+0x19dc] ;  /* 0x0019dc0001327983 */ /* 0x001ee80000300800 */
[----:B------:R-:W3:Y:S01]  /*2f880*/  LDL.LU R49, [R1+0x19ec] ;  /* 0x0019ec0001317983 */ /* 0x000ee20000300800 */
[----:B------:R-:W-:Y:S01]  /*2f890*/  ISETP.GT.AND P5, PT, R52, 0x61, PT ;  /* 0x000000613400780c */ /* 0x000fe20003fa4270 */
[----:B--2---:R-:W-:-:S02]  /*2f8a0*/  IMAD.MOV.U32 R66, RZ, RZ, R20 ;  /* 0x000000ffff427224 */ /* 0x004fc400078e0014 */
[----:B------:R-:W-:Y:S02]  /*2f8b0*/  IMAD.MOV.U32 R67, RZ, RZ, R21 ;  /* 0x000000ffff437224 */ /* 0x000fe400078e0015 */
[----:B------:R-:W-:Y:S01]  /*2f8c0*/  IMAD.MOV.U32 R75, RZ, RZ, R69 ;  /* 0x000000ffff4b7224 */ /* 0x000fe200078e0045 */
[----:B------:R0:W-:Y:S07]  /*2f8d0*/  @P6 STL [R1+0x10ec], R91 ;  /* 0x0010ec5b01006387 */ /* 0x0001ee0000100800 */
[----:B------:R-:W2:Y:S04]  /*2f8e0*/  @P5 LDG.E.U16 R68, desc[UR6][R66.64] ;  /* 0x0000000642445981 */ /* 0x000ea8000c1e1500 */
[----:B------:R1:W2:Y:S04]  /*2f8f0*/  @P5 LDG.E.U16 R72, desc[UR6][R70.64] ;  /* 0x0000000646485981 */ /* 0x0002a8000c1e1500 */
[----:B0-----:R-:W2:Y:S04]  /*2f900*/  LDL R91, [R1+0x10d0] ;  /* 0x0010d000015b7983 */ /* 0x001ea80000100800 */
[----:B------:R0:W-:Y:S04]  /*2f910*/  @P6 STL [R1+0x10e8], R90 ;  /* 0x0010e85a01006387 */ /* 0x0001e80000100800 */
[----:B------:R-:W2:Y:S04]  /*2f920*/  LDL.LU R21, [R1+0x19f0] ;  /* 0x0019f00001157983 */ /* 0x000ea80000300800 */
[----:B------:R-:W2:Y:S04]  /*2f930*/  LDL.LU R20, [R1+0x1a20] ;  /* 0x001a200001147983 */ /* 0x000ea80000300800 */
[----:B------:R-:W1:Y:S04]  /*2f940*/  LDL.LU R65, [R1+0x19f4] ;  /* 0x0019f40001417983 */ /* 0x000e680000300800 */
[----:B------:R-:W-:Y:S04]  /*2f950*/  STL.64 [R1+0x278], R66 ;  /* 0x0002784201007387 */ /* 0x000fe80000100a00 */
[----:B------:R-:W2:Y:S04]  /*2f960*/  LDL.LU R64, [R1+0x1a04] ;  /* 0x001a040001407983 */ /* 0x000ea80000300800 */
[----:B------:R-:W2:Y:S04]  /*2f970*/  LDL.LU R61, [R1+0x19f8] ;  /* 0x0019f800013d7983 */ /* 0x000ea80000300800 */
[----:B------:R-:W2:Y:S04]  /*2f980*/  LDL.LU R57, [R1+0x1a08] ;  /* 0x001a080001397983 */ /* 0x000ea80000300800 */
[----:B------:R-:W2:Y:S04]  /*2f990*/  LDL.LU R56, [R1+0x19fc] ;  /* 0x0019fc0001387983 */ /* 0x000ea80000300800 */
[----:B------:R-:W2:Y:S04]  /*2f9a0*/  LDL.LU R38, [R1+0x1a0c] ;  /* 0x001a0c0001267983 */ /* 0x000ea80000300800 */
[----:B------:R-:W2:Y:S04]  /*2f9b0*/  LDL R39, [R1+0x10cc] ;  /* 0x0010cc0001277983 */ /* 0x000ea80000100800 */
[----:B0-----:R-:W2:Y:S01]  /*2f9c0*/  LDL R90, [R1+0x10c8] ;  /* 0x0010c800015a7983 */ /* 0x001ea20000100800 */
[----:B----4-:R-:W-:-:S05]  /*2f9d0*/  IMAD.MOV.U32 R74, RZ, RZ, R60 ;  /* 0x000000ffff4a7224 */ /* 0x010fca00078e003c */
[----:B------:R-:W4:Y:S01]  /*2f9e0*/  @P5 LDG.E.U16 R51, desc[UR6][R74.64] ;  /* 0x000000064a335981 */ /* 0x000f22000c1e1500 */
[----:B---3--:R-:W-:Y:S02]  /*2f9f0*/  IMAD.MOV.U32 R79, RZ, RZ, R50 ;  /* 0x000000ffff4f7224 */ /* 0x008fe400078e0032 */
[----:B------:R-:W-:Y:S02]  /*2fa00*/  IMAD.MOV.U32 R78, RZ, RZ, R49 ;  /* 0x000000ffff4e7224 */ /* 0x000fe400078e0031 */
[----:B------:R-:W3:Y:S04]  /*2fa10*/  LDL R49, [R1+0x10c4] ;  /* 0x0010c40001317983 */ /* 0x000ee80000100800 */
[----:B------:R-:W3:Y:S04]  /*2fa20*/  @P5 LDG.E.U16 R76, desc[UR6][R78.64] ;  /* 0x000000064e4c5981 */ /* 0x000ee8000c1e1500 */
[----:B------:R1:W-:Y:S01]  /*2fa30*/  STL.64 [R1+0x280], R70 ;  /* 0x0002804601007387 */ /* 0x0003e20000100a00 */
[----:B------:R-:W-:-:S03]  /*2fa40*/  ISETP.GT.AND P4, PT, R52, 0x62, PT ;  /* 0x000000623400780c */ /* 0x000fc60003f84270 */
[----:B------:R-:W-:Y:S04]  /*2fa50*/  STL.64 [R1+0x288], R74 ;  /* 0x0002884a01007387 */ /* 0x000fe80000100a00 */
[----:B------:R-:W-:Y:S04]  /*2fa60*/  STL.64 [R1+0x290], R78 ;  /* 0x0002904e01007387 */ /* 0x000fe80000100a00 */
[----:B------:R-:W3:Y:S04]  /*2fa70*/  LDL R50, [R1+0x10c0] ;  /* 0x0010c00001327983 */ /* 0x000ee80000100800 */
[----:B------:R-:W3:Y:S01]  /*2fa80*/  LDL R60, [R1+0x10bc] ;  /* 0x0010bc00013c7983 */ /* 0x000ee20000100800 */
[----:B-1----:R-:W-:Y:S01]  /*2fa90*/  MOV R71, R65 ;  /* 0x0000004100477202 */ /* 0x002fe20000000f00 */
[----:B--2---:R-:W-:-:S02]  /*2faa0*/  IMAD.MOV.U32 R70, RZ, RZ, R64 ;  /* 0x000000ffff467224 */ /* 0x004fc400078e0040 */
[----:B------:R-:W-:-:S03]  /*2fab0*/  IMAD.MOV.U32 R69, RZ, RZ, R61 ;  /* 0x000000ffff457224 */ /* 0x000fc600078e003d */
[----:B------:R-:W2:Y:S04]  /*2fac0*/  @P4 LDG.E.U16 R39, desc[UR6][R70.64] ;  /* 0x0000000646274981 */ /* 0x000ea8000c1e1500 */
[----:B------:R-:W2:Y:S04]  /*2fad0*/  @P4 LDG.E.U16 R90, desc[UR6][R20.64] ;  /* 0x00000006145a4981 */ /* 0x000ea8000c1e1500 */
[----:B----4-:R0:W-:Y:S04]  /*2fae0*/  @P5 STL [R1+0x10e0], R51 ;  /* 0x0010e03301005387 */ /* 0x0101e80000100800 */
[----:B0-----:R-:W4:Y:S04]  /*2faf0*/  LDL R51, [R1+0x10b8] ;  /* 0x0010b80001337983 */ /* 0x001f280000100800 */
[----:B------:R0:W-:Y:S04]  /*2fb00*/  @P5 STL [R1+0x10d8], R68 ;  /* 0x0010d84401005387 */ /* 0x0001e80000100800 */
[----:B------:R-:W-:Y:S01]  /*2fb10*/  @P5 STL [R1+0x10dc], R72 ;  /* 0x0010dc4801005387 */ /* 0x000fe20000100800 */
[----:B0-----:R-:W-:-:S02]  /*2fb20*/  IMAD.MOV.U32 R68, RZ, RZ, R57 ;  /* 0x000000ffff447224 */ /* 0x001fc400078e0039 */
[----:B------:R-:W-:Y:S02]  /*2fb30*/  IMAD.MOV.U32 R57, RZ, RZ, R56 ;  /* 0x000000ffff397224 */ /* 0x000fe400078e0038 */
[----:B------:R-:W-:Y:S01]  /*2fb40*/  IMAD.MOV.U32 R56, RZ, RZ, R38 ;  /* 0x000000ffff387224 */ /* 0x000fe200078e0026 */
[----:B------:R-:W2:Y:S04]  /*2fb50*/  @P4 LDG.E.U16 R91, desc[UR6][R68.64] ;  /* 0x00000006445b4981 */ /* 0x000ea8000c1e1500 */
[----:B------:R-:W2:Y:S04]  /*2fb60*/  @P4 LDG.E.U16 R89, desc[UR6][R56.64] ;  /* 0x0000000638594981 */ /* 0x000ea8000c1e1500 */
[----:B---3--:R-:W-:Y:S04]  /*2fb70*/  @P5 STL [R1+0x10e4], R76 ;  /* 0x0010e44c01005387 */ /* 0x008fe80000100800 */
[----:B------:R-:W-:Y:S04]  /*2fb80*/  STL.64 [R1+0x258], R20 ;  /* 0x0002581401007387 */ /* 0x000fe80000100a00 */
[----:B------:R-:W-:Y:S04]  /*2fb90*/  STL.64 [R1+0x260], R70 ;  /* 0x0002604601007387 */ /* 0x000fe80000100a00 */
[----:B------:R-:W-:Y:S04]  /*2fba0*/  STL.64 [R1+0x268], R68 ;  /* 0x0002684401007387 */ /* 0x000fe80000100a00 */
[----:B------:R0:W-:Y:S04]  /*2fbb0*/  STL.64 [R1+0x270], R56 ;  /* 0x0002703801007387 */ /* 0x0001e80000100a00 */
[----:B0-----:R-:W4:Y:S04]  /*2fbc0*/  LDL.LU R57, [R1+0x1a10] ;  /* 0x001a100001397983 */ /* 0x001f280000300800 */
[----:B------:R-:W4:Y:S04]  /*2fbd0*/  LDL.LU R56, [R1+0x1a40] ;  /* 0x001a400001387983 */ /* 0x000f280000300800 */
[----:B------:R-:W3:Y:S04]  /*2fbe0*/  LDL.LU R65, [R1+0x1a14] ;  /* 0x001a140001417983 */ /* 0x000ee80000300800 */
[----:B------:R-:W3:Y:S04]  /*2fbf0*/  LDL.LU R64, [R1+0x1a24] ;  /* 0x001a240001407983 */ /* 0x000ee80000300800 */
[----:B------:R-:W3:Y:S04]  /*2fc00*/  LDL.LU R67, [R1+0x1a18] ;  /* 0x001a180001437983 */ /* 0x000ee80000300800 */
[----:B------:R-:W3:Y:S04]  /*2fc10*/  LDL.LU R66, [R1+0x1a28] ;  /* 0x001a280001427983 */ /* 0x000ee80000300800 */
[----:B------:R-:W3:Y:S04]  /*2fc20*/  LDL.LU R69, [R1+0x1a1c] ;  /* 0x001a1c0001457983 */ /* 0x000ee80000300800 */
[----:B------:R-:W3:Y:S01]  /*2fc30*/  LDL.LU R61, [R1+0x1a2c] ;  /* 0x001a2c00013d7983 */ /* 0x000ee20000300800 */
[----:B------:R-:W-:-:S03]  /*2fc40*/  ISETP.GT.AND P2, PT, R52, 0x63, PT ;  /* 0x000000633400780c */ /* 0x000fc60003f44270 */
[----:B------:R-:W3:Y:S04]  /*2fc50*/  LDL R68, [R1+0x10b4] ;  /* 0x0010b40001447983 */ /* 0x000ee80000100800 */
[----:B--2---:R0:W-:Y:S04]  /*2fc60*/  @P4 STL [R1+0x10d4], R89 ;  /* 0x0010d45901004387 */ /* 0x0041e80000100800 */
[----:B0-----:R-:W2:Y:S04]  /*2fc70*/  LDL R89, [R1+0x10b0] ;  /* 0x0010b00001597983 */ /* 0x001ea80000100800 */
[----:B------:R0:W-:Y:S04]  /*2fc80*/  @P4 STL [R1+0x10d0], R91 ;  /* 0x0010d05b01004387 */ /* 0x0001e80000100800 */
[----:B0-----:R-:W2:Y:S04]  /*2fc90*/  LDL R91, [R1+0x10ac] ;  /* 0x0010ac00015b7983 */ /* 0x001ea80000100800 */
[----:B------:R0:W-:Y:S04]  /*2fca0*/  @P4 STL [R1+0x10cc], R39 ;  /* 0x0010cc2701004387 */ /* 0x0001e80000100800 */
[----:B0-----:R-:W2:Y:S04]  /*2fcb0*/  LDL.LU R39, [R1+0x1a30] ;  /* 0x001a300001277983 */ /* 0x001ea80000300800 */
[----:B------:R-:W2:Y:S04]  /*2fcc0*/  LDL.LU R38, [R1+0x1a60] ;  /* 0x001a600001267983 */ /* 0x000ea80000300800 */
[----:B------:R-:W2:Y:S04]  /*2fcd0*/  LDL.LU R21, [R1+0x1a34] ;  /* 0x001a340001157983 */ /* 0x000ea80000300800 */
[----:B------:R-:W2:Y:S04]  /*2fce0*/  LDL.LU R20, [R1+0x1a44] ;  /* 0x001a440001147983 */ /* 0x000ea80000300800 */
[----:B------:R0:W-:Y:S04]  /*2fcf0*/  @P4 STL [R1+0x10c8], R90 ;  /* 0x0010c85a01004387 */ /* 0x0001e80000100800 */
[----:B0-----:R-:W2:Y:S04]  /*2fd00*/  LDL R90, [R1+0x10a8] ;  /* 0x0010a800015a7983 */ /* 0x001ea80000100800 */
[----:B----4-:R-:W4:Y:S04]  /*2fd10*/  @P2 LDG.E.U16 R51, desc[UR6][R56.64] ;  /* 0x0000000638332981 */ /* 0x010f28000c1e1500 */
[----:B------:R-:W-:Y:S04]  /*2fd20*/  STL.64 [R1+0x238], R56 ;  /* 0x0002383801007387 */ /* 0x000fe80000100a00 */
[----:B---3--:R-:W3:Y:S01]  /*2fd30*/  @P2 LDG.E.U16 R60, desc[UR6][R64.64] ;  /* 0x00000006403c2981 */ /* 0x008ee2000c1e1500 */
[----:B------:R-:W-:-:S02]  /*2fd40*/  IMAD.MOV.U32 R71, RZ, RZ, R69 ;  /* 0x000000ffff477224 */ /* 0x000fc400078e0045 */
[----:B------:R-:W-:Y:S01]  /*2fd50*/  IMAD.MOV.U32 R70, RZ, RZ, R61 ;  /* 0x000000ffff467224 */ /* 0x000fe200078e003d */
[----:B------:R0:W-:Y:S04]  /*2fd60*/  STL.64 [R1+0x240], R64 ;  /* 0x0002404001007387 */ /* 0x0001e80000100a00 */
[----:B------:R-:W3:Y:S04]  /*2fd70*/  @P2 LDG.E.U16 R50, desc[UR6][R66.64] ;  /* 0x0000000642322981 */ /* 0x000ee8000c1e1500 */
[----:B------:R1:W-:Y:S04]  /*2fd80*/  STL.64 [R1+0x248], R66 ;  /* 0x0002484201007387 */ /* 0x0003e80000100a00 */
[----:B------:R2:W3:Y:S04]  /*2fd90*/  @P2 LDG.E.U16 R49, desc[UR6][R70.64] ;  /* 0x0000000646312981 */ /* 0x0004e8000c1e1500 */
[----:B------:R2:W-:Y:S04]  /*2fda0*/  STL.64 [R1+0x250], R70 ;  /* 0x0002504601007387 */ /* 0x0005e80000100a00 */
[----:B0-----:R-:W3:Y:S04]  /*2fdb0*/  LDL.LU R65, [R1+0x1a38] ;  /* 0x001a380001417983 */ /* 0x001ee80000300800 */
[----:B------:R-:W3:Y:S04]  /*2fdc0*/  LDL.LU R64, [R1+0x1a48] ;  /* 0x001a480001407983 */ /* 0x000ee80000300800 */
[----:B-1----:R-:W3:Y:S04]  /*2fdd0*/  LDL.LU R67, [R1+0x1a4c] ;  /* 0x001a4c0001437983 */ /* 0x002ee80000300800 */
[----:B------:R-:W3:Y:S01]  /*2fde0*/  LDL.LU R69, [R1+0x1a3c] ;  /* 0x001a3c0001457983 */ /* 0x000ee20000300800 */
[----:B------:R-:W-:Y:S01]  /*2fdf0*/  ISETP.GT.AND P6, PT, R52, 0x64, PT ;  /* 0x000000643400780c */ /* 0x000fe20003fc4270 */
[----:B--2---:R-:W-:-:S02]  /*2fe00*/  IMAD.MOV.U32 R71, RZ, RZ, R39 ;  /* 0x000000ffff477224 */ /* 0x004fc400078e0027 */
[----:B------:R-:W-:Y:S02]  /*2fe10*/  IMAD.MOV.U32 R70, RZ, RZ, R38 ;  /* 0x000000ffff467224 */ /* 0x000fe400078e0026 */
[----:B------:R-:W-:Y:S02]  /*2fe20*/  IMAD.MOV.U32 R39, RZ, RZ, R21 ;  /* 0x000000ffff277224 */ /* 0x000fe400078e0015 */
[----:B------:R-:W-:Y:S01]  /*2fe30*/  IMAD.MOV.U32 R38, RZ, RZ, R20 ;  /* 0x000000ffff267224 */ /* 0x000fe200078e0014 */
[----:B------:R-:W-:-:S05]  /*2fe40*/  ISETP.GT.AND P5, PT, R52, 0x65, PT ;  /* 0x000000653400780c */ /* 0x000fca0003fa4270 */
[----:B------:R-:W2:Y:S04]  /*2fe50*/  @P6 LDG.E.U16 R91, desc[UR6][R38.64] ;  /* 0x00000006265b6981 */ /* 0x000ea8000c1e1500 */
[----:B------:R-:W2:Y:S04]  /*2fe60*/  @P6 LDG.E.U16 R90, desc[UR6][R70.64] ;  /* 0x00000006465a6981 */ /* 0x000ea8000c1e1500 */
[----:B----4-:R0:W-:Y:S04]  /*2fe70*/  @P2 STL [R1+0x10b8], R51 ;  /* 0x0010b83301002387 */ /* 0x0101e80000100800 */
[----:B---3--:R-:W-:Y:S04]  /*2fe80*/  @P2 STL [R1+0x10bc], R60 ;  /* 0x0010bc3c01002387 */ /* 0x008fe80000100800 */
[----:B------:R1:W-:Y:S04]  /*2fe90*/  @P2 STL [R1+0x10c0], R50 ;  /* 0x0010c03201002387 */ /* 0x0003e80000100800 */
[----:B------:R3:W-:Y:S04]  /*2fea0*/  @P2 STL [R1+0x10c4], R49 ;  /* 0x0010c43101002387 */ /* 0x0007e80000100800 */
[----:B0-----:R-:W4:Y:S04]  /*2feb0*/  LDL.LU R51, [R1+0x1a50] ;  /* 0x001a500001337983 */ /* 0x001f280000300800 */
[----:B-1----:R-:W4:Y:S04]  /*2fec0*/  LDL.LU R50, [R1+0x1a80] ;  /* 0x001a800001327983 */ /* 0x002f280000300800 */
[----:B------:R-:W-:Y:S04]  /*2fed0*/  STL.64 [R1+0x218], R70 ;  /* 0x0002184601007387 */ /* 0x000fe80000100a00 */
[----:B------:R-:W-:Y:S04]  /*2fee0*/  STL.64 [R1+0x220], R38 ;  /* 0x0002202601007387 */ /* 0x000fe80000100a00 */
[----:B------:R-:W2:Y:S01]  /*2fef0*/  LDL.LU R57, [R1+0x1a54] ;  /* 0x001a540001397983 */ /* 0x000ea20000300800 */
[----:B------:R-:W-:-:S02]  /*2ff00*/  IMAD.MOV.U32 R72, RZ, RZ, R67 ;  /* 0x000000ffff487224 */ /* 0x000fc400078e0043 */
[----:B------:R-:W-:Y:S01]  /*2ff10*/  IMAD.MOV.U32 R73, RZ, RZ, R69 ;  /* 0x000000ffff497224 */ /* 0x000fe200078e0045 */
[----:B------:R-:W2:Y:S04]  /*2ff20*/  LDL.LU R56, [R1+0x1a64] ;  /* 0x001a640001387983 */ /* 0x000ea80000300800 */
[----:B------:R-:W2:Y:S04]  /*2ff30*/  LDL.LU R66, [R1+0x1a58] ;  /* 0x001a580001427983 */ /* 0x000ea80000300800 */
[----:B---3--:R-:W3:Y:S04]  /*2ff40*/  LDL.LU R49, [R1+0x1a68] ;  /* 0x001a680001317983 */ /* 0x008ee80000300800 */
[----:B------:R-:W4:Y:S04]  /*2ff50*/  LDL R61, [R1+0x10a4] ;  /* 0x0010a400013d7983 */ /* 0x000f280000100800 */
[----:B------:R-:W4:Y:S04]  /*2ff60*/  LDL R60, [R1+0x10a0] ;  /* 0x0010a000013c7983 */ /* 0x000f280000100800 */
[----:B------:R-:W4:Y:S04]  /*2ff70*/  LDL R20, [R1+0x109c] ;  /* 0x00109c0001147983 */ /* 0x000f280000100800 */
[----:B------:R-:W4:Y:S04]  /*2ff80*/  LDL R21, [R1+0x1098] ;  /* 0x0010980001157983 */ /* 0x000f280000100800 */
[----:B------:R-:W-:Y:S04]  /*2ff90*/  STL.64 [R1+0x230], R72 ;  /* 0x0002304801007387 */ /* 0x000fe80000100a00 */
[----:B------:R0:W-:Y:S04]  /*2ffa0*/  STL.64 [R1+0x228], R64 ;  /* 0x0002284001007387 */ /* 0x0001e80000100a00 */
[----:B------:R-:W4:Y:S04]  /*2ffb0*/  @P6 LDG.E.U16 R89, desc[UR6][R64.64] ;  /* 0x0000000640596981 */ /* 0x000f28000c1e1500 */
[----:B------:R-:W4:Y:S04]  /*2ffc0*/  @P6 LDG.E.U16 R68, desc[UR6][R72.64] ;  /* 0x0000000648446981 */ /* 0x000f28000c1e1500 */
[----:B0-----:R-:W4:Y:S04]  /*2ffd0*/  LDL.LU R65, [R1+0x1a5c] ;  /* 0x001a5c0001417983 */ /* 0x001f280000300800 */
[----:B------:R-:W4:Y:S04]  /*2ffe0*/  LDL.LU R64, [R1+0x1a6c] ;  /* 0x001a6c0001407983 */ /* 0x000f280000300800 */
[----:B------:R-:W4:Y:S01]  /*2fff0*/  LDL R72, [R1+0x15e0] ;  /* 0x0015e00001487983 */ /* 0x000f220000100800 */
[----:B--2---:R-:W-:-:S02]  /*30000*/  IMAD.MOV.U32 R75, RZ, RZ, R66 ;  /* 0x000000ffff4b7224 */ /* 0x004fc400078e0042 */
[----:B---3--:R-:W-:Y:S01]  /*30010*/  IMAD.MOV.U32 R74, RZ, RZ, R49 ;  /* 0x000000ffff4a7224 */ /* 0x008fe200078e0031 */
[----:B----4-:R-:W2:Y:S04]  /*30020*/  @P5 LDG.E.U16 R20, desc[UR6][R56.64] ;  /* 0x0000000638145981 */ /* 0x010ea8000c1e1500 */
[----:B------:R-:W3:Y:S04]  /*30030*/  @P5 LDG.E.U16 R21, desc[UR6][R50.64] ;  /* 0x0000000632155981 */ /* 0x000ee8000c1e1500 */
[----:B------:R-:W4:Y:S01]  /*30040*/  @P5 LDG.E.U16 R60, desc[UR6][R74.64] ;  /* 0x000000064a3c5981 */ /* 0x000f22000c1e1500 */
[----:B------:R-:W-:-:S02]  /*30050*/  IMAD.MOV.U32 R77, RZ, RZ, R65 ;  /* 0x000000ffff4d7224 */ /* 0x000fc400078e0041 */
[----:B------:R-:W-:-:S05]  /*30060*/  IMAD.MOV.U32 R76, RZ, RZ, R64 ;  /* 0x000000ffff4c7224 */ /* 0x000fca00078e0040 */
[----:B------:R-:W4:Y:S04]  /*30070*/  @P5 LDG.E.U16 R61, desc[UR6][R76.64] ;  /* 0x000000064c3d5981 */ /* 0x000f28000c1e1500 */
[----:B------:R0:W-:Y:S04]  /*30080*/  @P6 STL [R1+0x10b4], R68 ;  /* 0x0010b44401006387 */ /* 0x0001e80000100800 */
[----:B------:R-:W4:Y:S04]  /*30090*/  LDL R38, [R1+0x15d8] ;  /* 0x0015d80001267983 */ /* 0x000f280000100800 */
[----:B------:R-:W4:Y:S04]  /*300a0*/  LDL R39, [R1+0x15d4] ;  /* 0x0015d40001277983 */ /* 0x000f280000100800 */
[----:B0-----:R-:W4:Y:S04]  /*300b0*/  LDL R68, [R1+0x15dc] ;  /* 0x0015dc0001447983 */ /* 0x001f280000100800 */
[----:B------:R0:W-:Y:S04]  /*300c0*/  @P6 STL [R1+0x10a8], R90 ;  /* 0x0010a85a01006387 */ /* 0x0001e80000100800 */
[----:B------:R-:W-:Y:S04]  /*300d0*/  @P6 STL [R1+0x10ac], R91 ;  /* 0x0010ac5b01006387 */ /* 0x000fe80000100800 */
[----:B------:R1:W-:Y:S04]  /*300e0*/  @P6 STL [R1+0x10b0], R89 ;  /* 0x0010b05901006387 */ /* 0x0003e80000100800 */
[----:B------:R-:W4:Y:S04]  /*300f0*/  LDL R49, [R1+0x15d0] ;  /* 0x0015d00001317983 */ /* 0x000f280000100800 */
[----:B------:R-:W-:Y:S04]  /*30100*/  STL.64 [R1+0x1f8], R50 ;  /* 0x0001f83201007387 */ /* 0x000fe80000100a00 */
[----:B------:R-:W-:Y:S04]  /*30110*/  STL.64 [R1+0x200], R56 ;  /* 0x0002003801007387 */ /* 0x000fe80000100a00 */
[----:B------:R-:W-:Y:S04]  /*30120*/  STL.64 [R1+0x208], R74 ;  /* 0x0002084a01007387 */ /* 0x000fe80000100a00 */
[----:B0-----:R-:W4:Y:S04]  /*30130*/  LDL R90, [R1+0x15c4] ;  /* 0x0015c400015a7983 */ /* 0x001f280000100800 */
[----:B-1----:R-:W4:Y:S04]  /*30140*/  LDL R89, [R1+0x15cc] ;  /* 0x0015cc0001597983 */ /* 0x002f280000100800 */
[----:B------:R-:W4:Y:S04]  /*30150*/  LDL R91, [R1+0x15c8] ;  /* 0x0015c800015b7983 */ /* 0x000f280000100800 */
[----:B------:R-:W4:Y:S04]  /*30160*/  LDL.LU R65, [R1+0x1a70] ;  /* 0x001a700001417983 */ /* 0x000f280000300800 */
[----:B------:R-:W4:Y:S04]  /*30170*/  LDL.LU R64, [R1+0x1aa0] ;  /* 0x001aa00001407983 */ /* 0x000f280000300800 */
[----:B------:R-:W4:Y:S04]  /*30180*/  LDL.LU R67, [R1+0x1a74] ;  /* 0x001a740001437983 */ /* 0x000f280000300800 */
[----:B------:R-:W-:Y:S04]  /*30190*/  STL.64 [R1+0x210], R76 ;  /* 0x0002104c01007387 */ /* 0x000fe80000100a00 */
[----:B------:R-:W4:Y:S04]  /*301a0*/  LDL.LU R66, [R1+0x1a84] ;  /* 0x001a840001427983 */ /* 0x000f280000300800 */
[----:B------:R-:W4:Y:S04]  /*301b0*/  LDL.LU R71, [R1+0x1a78] ;  /* 0x001a780001477983 */ /* 0x000f280000300800 */
[----:B------:R-:W4:Y:S04]  /*301c0*/  LDL.LU R70, [R1+0x1a88] ;  /* 0x001a880001467983 */ /* 0x000f280000300800 */
[----:B------:R-:W4:Y:S04]  /*301d0*/  LDL.LU R73, [R1+0x1a7c] ;  /* 0x001a7c0001497983 */ /* 0x000f280000300800 */
[----:B------:R-:W4:Y:S04]  /*301e0*/  LDL.LU R69, [R1+0x1a8c] ;  /* 0x001a8c0001457983 */ /* 0x000f280000300800 */
[----:B---3--:R0:W-:Y:S04]  /*301f0*/  @P5 STL [R1+0x1098], R21 ;  /* 0x0010981501005387 */ /* 0x0081e80000100800 */
[----:B0-----:R-:W3:Y:S04]  /*30200*/  LDL.LU R21, [R1+0x1a90] ;  /* 0x001a900001157983 */ /* 0x001ee80000300800 */
[----:B--2---:R0:W-:Y:S04]  /*30210*/  @P5 STL [R1+0x109c], R20 ;  /* 0x00109c1401005387 */ /* 0x0041e80000100800 */
[----:B0-----:R-:W3:Y:S04]  /*30220*/  LDL.LU R20, [R1+0x1abc] ;  /* 0x001abc0001147983 */ /* 0x001ee80000300800 */
[----:B------:R-:W2:Y:S04]  /*30230*/  LDL.LU R57, [R1+0x1a94] ;  /* 0x001a940001397983 */ /* 0x000ea80000300800 */
[----:B------:R-:W2:Y:S04]  /*30240*/  LDL.LU R56, [R1+0x1aa4] ;  /* 0x001aa40001387983 */ /* 0x000ea80000300800 */
[----:B----4-:R0:W-:Y:S04]  /*30250*/  @P5 STL [R1+0x10a4], R61 ;  /* 0x0010a43d01005387 */ /* 0x0101e80000100800 */
[----:B0-----:R-:W4:Y:S04]  /*30260*/  LDL.LU R61, [R1+0x1a98] ;  /* 0x001a9800013d7983 */ /* 0x001f280000300800 */
[----:B------:R0:W-:Y:S04]  /*30270*/  @P5 STL [R1+0x10a0], R60 ;  /* 0x0010a03c01005387 */ /* 0x0001e80000100800 */
[----:B0-----:R-:W4:Y:S04]  /*30280*/  LDL.LU R60, [R1+0x1aa8] ;  /* 0x001aa800013c7983 */ /* 0x001f280000300800 */
[----:B------:R-:W4:Y:S04]  /*30290*/  LDL.LU R51, [R1+0x1a9c] ;  /* 0x001a9c0001337983 */ /* 0x000f280000300800 */
[----:B------:R-:W4:Y:S01]  /*302a0*/  LDL.LU R50, [R1+0x1aac] ;  /* 0x001aac0001327983 */ /* 0x000f220000300800 */
[----:B------:R-:W-:-:S02]  /*302b0*/  ISETP.GT.AND P4, PT, R52, 0x66, PT ;  /* 0x000000663400780c */ /* 0x000fc40003f84270 */
[----:B------:R-:W-:Y:S01]  /*302c0*/  ISETP.GT.AND P2, PT, R52, 0x67, PT ;  /* 0x000000673400780c */ /* 0x000fe20003f44270 */
[----:B------:R-:W-:Y:S02]  /*302d0*/  IMAD.MOV.U32 R75, RZ, RZ, R73 ;  /* 0x000000ffff4b7224 */ /* 0x000fe400078e0049 */
[----:B------:R-:W-:Y:S01]  /*302e0*/  IMAD.MOV.U32 R74, RZ, RZ, R69 ;  /* 0x000000ffff4a7224 */ /* 0x000fe200078e0045 */
[----:B------:R-:W-:Y:S07]  /*302f0*/  STL.64 [R1+0x1d8], R64 ;  /* 0x0001d84001007387 */ /* 0x000fee0000100a00 */
[----:B------:R-:W4:Y:S04]  /*30300*/  @P4 LDG.E.U16 R39, desc[UR6][R64.64] ;  /* 0x0000000640274981 */ /* 0x000f28000c1e1500 */
[----:B------:R0:W4:Y:S04]  /*30310*/  @P4 LDG.E.U16 R38, desc[UR6][R66.64] ;  /* 0x0000000642264981 */ /* 0x000128000c1e1500 */
[----:B------:R-:W4:Y:S04]  /*30320*/  @P4 LDG.E.U16 R68, desc[UR6][R70.64] ;  /* 0x0000000646444981 */ /* 0x000f28000c1e1500 */
[----:B------:R-:W4:Y:S04]  /*30330*/  @P4 LDG.E.U16 R72, desc[UR6][R74.64] ;  /* 0x000000064a484981 */ /* 0x000f28000c1e1500 */
[----:B------:R0:W-:Y:S04]  /*30340*/  STL.64 [R1+0x1e0], R66 ;  /* 0x0001e04201007387 */ /* 0x0001e80000100a00 */
[----:B---3--:R-:W3:Y:S04]  /*30350*/  @P2 LDG.E.U16 R90, desc[UR6][R20.64] ;  /* 0x00000006145a2981 */ /* 0x008ee8000c1e1500 */
[----:B--2---:R-:W2:Y:S04]  /*30360*/  @P2 LDG.E.U16 R91, desc[UR6][R56.64] ;  /* 0x00000006385b2981 */ /* 0x004ea8000c1e1500 */
[----:B----4-:R1:W4:Y:S01]  /*30370*/  @P2 LDG.E.U16 R89, desc[UR6][R60.64] ;  /* 0x000000063c592981 */ /* 0x010322000c1e1500 */
[----:B0-----:R-:W-:-:S02]  /*30380*/  IMAD.MOV.U32 R67, RZ, RZ, R51 ;  /* 0x000000ffff437224 */ /* 0x001fc400078e0033 */
[----:B------:R-:W-:-:S05]  /*30390*/  IMAD.MOV.U32 R66, RZ, RZ, R50 ;  /* 0x000000ffff427224 */ /* 0x000fca00078e0032 */
[----:B------:R-:W2:Y:S04]  /*303a0*/  @P2 LDG.E.U16 R49, desc[UR6][R66.64] ;  /* 0x0000000642312981 */ /* 0x000ea8000c1e1500 */
[----:B------:R-:W-:Y:S04]  /*303b0*/  STL.64 [R1+0x1e8], R70 ;  /* 0x0001e84601007387 */ /* 0x000fe80000100a00 */
[----:B------:R-:W-:Y:S04]  /*303c0*/  STL.64 [R1+0x1f0], R74 ;  /* 0x0001f04a01007387 */ /* 0x000fe80000100a00 */
[----:B------:R0:W-:Y:S04]  /*303d0*/  @P4 STL [R1+0x15d4], R39 ;  /* 0x0015d42701004387 */ /* 0x0001e80000100800 */
[----:B------:R0:W-:Y:S04]  /*303e0*/  @P4 STL [R1+0x15d8], R38 ;  /* 0x0015d82601004387 */ /* 0x0001e80000100800 */
[----:B------:R-:W-:Y:S04]  /*303f0*/  @P4 STL [R1+0x15dc], R68 ;  /* 0x0015dc4401004387 */ /* 0x000fe80000100800 */
[----:B------:R-:W-:Y:S04]  /*30400*/  @P4 STL [R1+0x15e0], R72 ;  /* 0x0015e04801004387 */ /* 0x000fe80000100800 */
[----:B0-----:R-:W1:Y:S04]  /*30410*/  LDL.LU R39, [R1+0x1ab0] ;  /* 0x001ab00001277983 */ /* 0x001e680000300800 */
[----:B------:R-:W4:Y:S04]  /*30420*/  LDL.LU R38, [R1+0x1ae8] ;  /* 0x001ae80001267983 */ /* 0x000f280000300800 */
[----:B------:R-:W-:Y:S04]  /*30430*/  STL.64 [R1+0x1b8], R20 ;  /* 0x0001b81401007387 */ /* 0x000fe80000100a00 */
[----:B------:R-:W-:Y:S04]  /*30440*/  STL.64 [R1+0x1c0], R56 ;  /* 0x0001c03801007387 */ /* 0x000fe80000100a00 */
[----:B------:R-:W4:Y:S04]  /*30450*/  LDL.LU R65, [R1+0x1ab4] ;  /* 0x001ab40001417983 */ /* 0x000f280000300800 */
[----:B------:R-:W-:Y:S04]  /*30460*/  STL.64 [R1+0x1c8], R60 ;  /* 0x0001c83c01007387 */ /* 0x000fe80000100a00 */
[----:B------:R-:W-:Y:S04]  /*30470*/  STL.64 [R1+0x1d0], R66 ;  /* 0x0001d04201007387 */ /* 0x000fe80000100a00 */
[----:B------:R-:W4:Y:S04]  /*30480*/  LDL.LU R64, [R1+0x1ac8] ;  /* 0x001ac80001407983 */ /* 0x000f280000300800 */
[----:B------:R-:W4:Y:S04]  /*30490*/  LDL.LU R51, [R1+0x1ab8] ;  /* 0x001ab80001337983 */ /* 0x000f280000300800 */
[----:B------:R-:W4:Y:S04]  /*304a0*/  LDL.LU R50, [R1+0x1acc] ;  /* 0x001acc0001327983 */ /* 0x000f280000300800 */
[----:B--2---:R0:W-:Y:S04]  /*304b0*/  @P2 STL [R1+0x15d0], R49 ;  /* 0x0015d03101002387 */ /* 0x0041e80000100800 */
[----:B0-----:R-:W2:Y:S04]  /*304c0*/  LDL.LU R49, [R1+0x1ad0] ;  /* 0x001ad00001317983 */ /* 0x001ea80000300800 */
[----:B------:R-:W2:Y:S01]  /*304d0*/  LDL.LU R68, [R1+0x1ac4] ;  /* 0x001ac40001447983 */ /* 0x000ea20000300800 */
[----:B------:R-:W-:-:S02]  /*304e0*/  ISETP.GT.AND P6, PT, R52, 0x68, PT ;  /* 0x000000683400780c */ /* 0x000fc40003fc4270 */
[----:B------:R-:W-:Y:S01]  /*304f0*/  PRMT R48, RZ, 0x7610, R48 ;  /* 0x00007610ff307816 */ /* 0x000fe20000000030 */
[----:B------:R-:W2:Y:S04]  /*30500*/  LDL.LU R21, [R1+0x1aec] ;  /* 0x001aec0001157983 */ /* 0x000ea80000300800 */
[----:B------:R-:W2:Y:S04]  /*30510*/  LDL.LU R20, [R1+0x1b08] ;  /* 0x001b080001147983 */ /* 0x000ea80000300800 */
[----:B---3--:R-:W-:Y:S01]  /*30520*/  @P2 STL [R1+0x15c4], R90 ;  /* 0x0015c45a01002387 */ /* 0x008fe20000100800 */
[----:B-1----:R-:W-:-:S02]  /*30530*/  IMAD.MOV.U32 R61, RZ, RZ, R39 ;  /* 0x000000ffff3d7224 */ /* 0x002fc400078e0027 */
[----:B----4-:R-:W-:Y:S02]  /*30540*/  IMAD.MOV.U32 R60, RZ, RZ, R38 ;  /* 0x000000ffff3c7224 */ /* 0x010fe400078e0026 */
[----:B------:R-:W-:Y:S02]  /*30550*/  IMAD.MOV.U32 R67, RZ, RZ, R51 ;  /* 0x000000ffff437224 */ /* 0x000fe400078e0033 */
[----:B------:R-:W-:Y:S01]  /*30560*/  IMAD.MOV.U32 R66, RZ, RZ, R50 ;  /* 0x000000ffff427224 */ /* 0x000fe200078e0032 */
[----:B------:R-:W3:Y:S04]  /*30570*/  @P6 LDG.E.U16 R0, desc[UR6][R64.64] ;  /* 0x0000000640006981 */ /* 0x000ee8000c1e1500 */
[----:B------:R-:W-:Y:S04]  /*30580*/  @P2 STL [R1+0x15c8], R91 ;  /* 0x0015c85b01002387 */ /* 0x000fe80000100800 */
[----:B------:R-:W4:Y:S04]  /*30590*/  @P6 LDG.E.U16 R92, desc[UR6][R66.64] ;  /* 0x00000006425c6981 */ /* 0x000f28000c1e1500 */
[----:B------:R-:W-:Y:S04]  /*305a0*/  @P2 STL [R1+0x15cc], R89 ;  /* 0x0015cc5901002387 */ /* 0x000fe80000100800 */
[----:B------:R0:W3:Y:S04]  /*305b0*/  @P6 LDG.E.U16 R48, desc[UR6][R60.64] ;  /* 0x000000063c306981 */ /* 0x0000e8000c1e1500 */
[----:B------:R-:W0:Y:S04]  /*305c0*/  LDL.LU R57, [R1+0x1af0] ;  /* 0x001af00001397983 */ /* 0x000e280000300800 */
[----:B------:R-:W3:Y:S04]  /*305d0*/  LDL.LU R56, [R1+0x1afc] ;  /* 0x001afc0001387983 */ /* 0x000ee80000300800 */
[----:B------:R-:W4:Y:S04]  /*305e0*/  LDL.LU R39, [R1+0x1af4] ;  /* 0x001af40001277983 */ /* 0x000f280000300800 */
[----:B------:R0:W-:Y:S04]  /*305f0*/  STL.64 [R1+0x198], R60 ;  /* 0x0001983c01007387 */ /* 0x0001e80000100a00 */
[----:B------:R-:W4:Y:S04]  /*30600*/  LDL.LU R38, [R1+0x1b00] ;  /* 0x001b000001267983 */ /* 0x000f280000300800 */
[----:B------:R-:W4:Y:S04]  /*30610*/  LDL.LU R51, [R1+0x1af8] ;  /* 0x001af80001337983 */ /* 0x000f280000300800 */
[----:B------:R-:W4:Y:S01]  /*30620*/  LDL.LU R50, [R1+0x1b04] ;  /* 0x001b040001327983 */ /* 0x000f220000300800 */
[----:B--2---:R-:W-:-:S02]  /*30630*/  IMAD.MOV.U32 R69, RZ, RZ, R68 ;  /* 0x000000ffff457224 */ /* 0x004fc400078e0044 */
[----:B------:R-:W-:-:S05]  /*30640*/  IMAD.MOV.U32 R68, RZ, RZ, R49 ;  /* 0x000000ffff447224 */ /* 0x000fca00078e0031 */
[----:B------:R-:W2:Y:S04]  /*30650*/  @P6 LDG.E.U16 R93, desc[UR6][R68.64] ;  /* 0x00000006445d6981 */ /* 0x000ea8000c1e1500 */
[----:B------:R4:W-:Y:S04]  /*30660*/  STL.64 [R1+0x1a0], R64 ;  /* 0x0001a04001007387 */ /* 0x0009e80000100a00 */
[----:B------:R1:W-:Y:S01]  /*30670*/  STL.64 [R1+0x1a8], R66 ;  /* 0x0001a84201007387 */ /* 0x0003e20000100a00 */
[----:B------:R-:W-:-:S03]  /*30680*/  ISETP.GT.AND P5, PT, R52, 0x69, PT ;  /* 0x000000693400780c */ /* 0x000fc60003fa4270 */
[----:B------:R-:W-:Y:S01]  /*30690*/  STL.64 [R1+0x1b0], R68 ;  /* 0x0001b04401007387 */ /* 0x000fe20000100a00 */
[----:B------:R-:W-:Y:S01]  /*306a0*/  PRMT R46, RZ, 0x7610, R46 ;  /* 0x00007610ff2e7816 */ /* 0x000fe2000000002e */
[----:B------:R-:W-:Y:S01]  /*306b0*/  IMAD.MOV.U32 R49, RZ, RZ, R21 ;  /* 0x000000ffff317224 */ /* 0x000fe200078e0015 */
[----:B------:R-:W-:Y:S02]  /*306c0*/  PRMT R47, RZ, 0x7610, R47 ;  /* 0x00007610ff2f7816 */ /* 0x000fe4000000002f */
[----:B------:R-:W-:Y:S01]  /*306d0*/  PRMT R62, RZ, 0x7610, R62 ;  /* 0x00007610ff3e7816 */ /* 0x000fe2000000003e */
[----:B0-----:R-:W-:Y:S01]  /*306e0*/  IMAD.MOV.U32 R61, RZ, RZ, R57 ;  /* 0x000000ffff3d7224 */ /* 0x001fe200078e0039 */
[----:B---3--:R-:W-:Y:S01]  /*306f0*/  MOV R60, R56 ;  /* 0x00000038003c7202 */ /* 0x008fe20000000f00 */
[----:B----4-:R-:W-:Y:S02]  /*30700*/  IMAD.MOV.U32 R65, RZ, RZ, R39 ;  /* 0x000000ffff417224 */ /* 0x010fe400078e0027 */
[----:B------:R-:W-:-:S02]  /*30710*/  IMAD.MOV.U32 R64, RZ, RZ, R38 ;  /* 0x000000ffff407224 */ /* 0x000fc400078e0026 */
[----:B------:R-:W3:Y:S01]  /*30720*/  @P5 LDG.E.U16 R47, desc[UR6][R60.64] ;  /* 0x000000063c2f5981 */ /* 0x000ee2000c1e1500 */
[----:B------:R-:W-:Y:S01]  /*30730*/  PRMT R63, RZ, 0x7610, R63 ;  /* 0x00007610ff3f7816 */ /* 0x000fe2000000003f */
[----:B-1----:R-:W-:Y:S02]  /*30740*/  IMAD.MOV.U32 R66, RZ, RZ, R50 ;  /* 0x000000ffff427224 */ /* 0x002fe400078e0032 */
[----:B------:R-:W-:Y:S01]  /*30750*/  IMAD.MOV.U32 R67, RZ, RZ, R51 ;  /* 0x000000ffff437224 */ /* 0x000fe200078e0033 */
[----:B------:R-:W4:Y:S04]  /*30760*/  @P5 LDG.E.U16 R62, desc[UR6][R64.64] ;  /* 0x00000006403e5981 */ /* 0x000f28000c1e1500 */
[----:B------:R-:W3:Y:S04]  /*30770*/  @P5 LDG.E.U16 R63, desc[UR6][R66.64] ;  /* 0x00000006423f5981 */ /* 0x000ee8000c1e1500 */
[----:B--2---:R0:W-:Y:S04]  /*30780*/  STL [R1+0x1094], R93 ;  /* 0x0010945d01007387 */ /* 0x0041e80000100800 */
[----:B0-----:R-:W2:Y:S04]  /*30790*/  LDL.LU R93, [R1+0x1f88] ;  /* 0x001f8800015d7983 */ /* 0x001ea80000300800 */
[----:B------:R0:W-:Y:S04]  /*307a0*/  STL [R1+0x1090], R92 ;  /* 0x0010905c01007387 */ /* 0x0001e80000100800 */
[----:B0-----:R-:W2:Y:S04]  /*307b0*/  LDL.LU R92, [R1+0x1f84] ;  /* 0x001f8400015c7983 */ /* 0x001ea80000300800 */
[----:B------:R0:W-:Y:S04]  /*307c0*/  STL [R1+0x108c], R0 ;  /* 0x00108c0001007387 */ /* 0x0001e80000100800 */
[----:B0-----:R-:W2:Y:S04]  /*307d0*/  LDL.LU R0, [R1+0x1f80] ;  /* 0x001f800001007983 */ /* 0x001ea80000300800 */
[----:B------:R0:W-:Y:S04]  /*307e0*/  STL [R1+0xfa4], R48 ;  /* 0x000fa43001007387 */ /* 0x0001e80000100800 */
[----:B------:R-:W2:Y:S01]  /*307f0*/  LDL.LU R21, [R1+0x1b0c] ;  /* 0x001b0c0001157983 */ /* 0x000ea20000300800 */
[----:B0-----:R-:W-:-:S03]  /*30800*/  IMAD.MOV.U32 R48, RZ, RZ, R20 ;  /* 0x000000ffff307224 */ /* 0x001fc600078e0014 */
[----:B------:R-:W2:Y:S04]  /*30810*/  LDL.LU R20, [R1+0x1b28] ;  /* 0x001b280001147983 */ /* 0x000ea80000300800 */
[----:B------:R0:W-:Y:S04]  /*30820*/  STL.64 [R1+0x178], R48 ;  /* 0x0001783001007387 */ /* 0x0001e80000100a00 */
[----:B------:R-:W2:Y:S04]  /*30830*/  @P5 LDG.E.U16 R46, desc[UR6][R48.64] ;  /* 0x00000006302e5981 */ /* 0x000ea8000c1e1500 */
[----:B------:R-:W3:Y:S04]  /*30840*/  LDL.LU R39, [R1+0x1b10] ;  /* 0x001b100001277983 */ /* 0x000ee80000300800 */
[----:B------:R-:W-:Y:S04]  /*30850*/  STL.64 [R1+0x180], R60 ;  /* 0x0001803c01007387 */ /* 0x000fe80000100a00 */
[----:B------:R-:W0:Y:S04]  /*30860*/  LDL.LU R38, [R1+0x1b1c] ;  /* 0x001b1c0001267983 */ /* 0x000e280000300800 */
[----:B------:R-:W-:Y:S04]  /*30870*/  STL.64 [R1+0x188], R64 ;  /* 0x0001884001007387 */ /* 0x000fe80000100a00 */
[----:B------:R-:W4:Y:S04]  /*30880*/  LDL.LU R57, [R1+0x1b14] ;  /* 0x001b140001397983 */ /* 0x000f280000300800 */
[----:B------:R-:W4:Y:S04]  /*30890*/  LDL.LU R56, [R1+0x1b20] ;  /* 0x001b200001387983 */ /* 0x000f280000300800 */
[----:B------:R-:W4:Y:S04]  /*308a0*/  LDL.LU R51, [R1+0x1b18] ;  /* 0x001b180001337983 */ /* 0x000f280000300800 */
[----:B------:R-:W-:Y:S04]  /*308b0*/  STL.64 [R1+0x190], R66 ;  /* 0x0001904201007387 */ /* 0x000fe80000100a00 */
[----:B------:R-:W4:Y:S01]  /*308c0*/  LDL.LU R50, [R1+0x1b24] ;  /* 0x001b240001327983 */ /* 0x000f220000300800 */
[----:B------:R-:W-:-:S02]  /*308d0*/  ISETP.GT.AND P4, PT, R52, 0x6a, PT ;  /* 0x0000006a3400780c */ /* 0x000fc40003f84270 */
[----:B------:R-:W-:Y:S02]  /*308e0*/  PRMT R25, RZ, 0x7610, R25 ;  /* 0x00007610ff197816 */ /* 0x000fe40000000019 */
[----:B------:R-:W-:Y:S02]  /*308f0*/  PRMT R24, RZ, 0x7610, R24 ;  /* 0x00007610ff187816 */ /* 0x000fe40000000018 */
[----:B------:R-:W-:Y:S02]  /*30900*/  PRMT R58, RZ, 0x7610, R58 ;  /* 0x00007610ff3a7816 */ /* 0x000fe4000000003a */
[----:B------:R-:W-:Y:S01]  /*30910*/  PRMT R59, RZ, 0x7610, R59 ;  /* 0x00007610ff3b7816 */ /* 0x000fe2000000003b */
[----:B--2---:R1:W-:Y:S04]  /*30920*/  STL [R1+0xf94], R46 ;  /* 0x000f942e01007387 */ /* 0x0043e80000100800 */
[----:B---3--:R2:W-:Y:S01]  /*30930*/  STL [R1+0xf98], R47 ;  /* 0x000f982f01007387 */ /* 0x0085e20000100800 */
[----:B0-----:R-:W-:-:S02]  /*30940*/  IMAD.MOV.U32 R48, RZ, RZ, R38 ;  /* 0x000000ffff307224 */ /* 0x001fc400078e0026 */
[----:B------:R-:W-:-:S05]  /*30950*/  IMAD.MOV.U32 R49, RZ, RZ, R39 ;  /* 0x000000ffff317224 */ /* 0x000fca00078e0027 */
[----:B------:R-:W3:Y:S01]  /*30960*/  @P4 LDG.E.U16 R25, desc[UR6][R48.64] ;  /* 0x0000000630194981 */ /* 0x000ee2000c1e1500 */
[----:B-1----:R-:W-:Y:S02]  /*30970*/  IMAD.MOV.U32 R46, RZ, RZ, R20 ;  /* 0x000000ffff2e7224 */ /* 0x002fe400078e0014 */
[----:B--2---:R-:W-:Y:S02]  /*30980*/  IMAD.MOV.U32 R47, RZ, RZ, R21 ;  /* 0x000000ffff2f7224 */ /* 0x004fe400078e0015 */
[----:B------:R-:W2:Y:S04]  /*30990*/  LDL.LU R21, [R1+0x1b2c] ;  /* 0x001b2c0001157983 */ /* 0x000ea80000300800 */
[----:B------:R-:W2:Y:S04]  /*309a0*/  LDL.LU R20, [R1+0x1b48] ;  /* 0x001b480001147983 */ /* 0x000ea80000300800 */
[----:B------:R-:W-:Y:S04]  /*309b0*/  STL.64 [R1+0x158], R46 ;  /* 0x0001582e01007387 */ /* 0x000fe80000100a00 */
[----:B------:R-:W2:Y:S04]  /*309c0*/  LDL.LU R39, [R1+0x1b30] ;  /* 0x001b300001277983 */ /* 0x000ea80000300800 */
[----:B------:R-:W2:Y:S04]  /*309d0*/  LDL.LU R38, [R1+0x1b3c] ;  /* 0x001b3c0001267983 */ /* 0x000ea80000300800 */
[----:B------:R-:W-:Y:S04]  /*309e0*/  STL.64 [R1+0x160], R48 ;  /* 0x0001603001007387 */ /* 0x000fe80000100a00 */
[----:B------:R2:W2:Y:S04]  /*309f0*/  @P4 LDG.E.U16 R24, desc[UR6][R46.64] ;  /* 0x000000062e184981 */ /* 0x0004a8000c1e1500 */
[----:B----4-:R0:W-:Y:S01]  /*30a00*/  STL [R1+0xf9c], R62 ;  /* 0x000f9c3e01007387 */ /* 0x0101e20000100800 */
[----:B------:R-:W-:-:S02]  /*30a10*/  IMAD.MOV.U32 R60, RZ, RZ, R56 ;  /* 0x000000ffff3c7224 */ /* 0x000fc400078e0038 */
[----:B------:R-:W-:Y:S01]  /*30a20*/  IMAD.MOV.U32 R61, RZ, RZ, R57 ;  /* 0x000000ffff3d7224 */ /* 0x000fe200078e0039 */
[----:B------:R1:W-:Y:S04]  /*30a30*/  STL [R1+0xfa0], R63 ;  /* 0x000fa03f01007387 */ /* 0x0003e80000100800 */
[----:B------:R-:W4:Y:S04]  /*30a40*/  LDL.LU R57, [R1+0x1b34] ;  /* 0x001b340001397983 */ /* 0x000f280000300800 */
[----:B------:R-:W4:Y:S01]  /*30a50*/  LDL.LU R56, [R1+0x1b40] ;  /* 0x001b400001387983 */ /* 0x000f220000300800 */
[----:B0-----:R-:W-:-:S03]  /*30a60*/  IMAD.MOV.U32 R62, RZ, RZ, R50 ;  /* 0x000000ffff3e7224 */ /* 0x001fc600078e0032 */
[----:B------:R-:W4:Y:S01]  /*30a70*/  @P4 LDG.E.U16 R58, desc[UR6][R60.64] ;  /* 0x000000063c3a4981 */ /* 0x000f22000c1e1500 */
[----:B-1----:R-:W-:-:S03]  /*30a80*/  IMAD.MOV.U32 R63, RZ, RZ, R51 ;  /* 0x000000ffff3f7224 */ /* 0x002fc600078e0033 */
[----:B------:R-:W-:Y:S04]  /*30a90*/  STL.64 [R1+0x168], R60 ;  /* 0x0001683c01007387 */ /* 0x000fe80000100a00 */
[----:B------:R-:W-:Y:S04]  /*30aa0*/  STL.64 [R1+0x170], R62 ;  /* 0x0001703e01007387 */ /* 0x000fe80000100a00 */
[----:B------:R-:W4:Y:S04]  /*30ab0*/  LDL.LU R51, [R1+0x1b38] ;  /* 0x001b380001337983 */ /* 0x000f280000300800 */
[----:B------:R-:W4:Y:S04]  /*30ac0*/  @P4 LDG.E.U16 R59, desc[UR6][R62.64] ;  /* 0x000000063e3b4981 */ /* 0x000f28000c1e1500 */
[----:B------:R-:W4:Y:S01]  /*30ad0*/  LDL.LU R50, [R1+0x1b44] ;  /* 0x001b440001327983 */ /* 0x000f220000300800 */
[----:B------:R-:W-:-:S02]  /*30ae0*/  ISETP.GT.AND P2, PT, R52, 0x6b, PT ;  /* 0x0000006b3400780c */ /* 0x000fc40003f44270 */
[----:B------:R-:W-:Y:S02]  /*30af0*/  PRMT R17, RZ, 0x7610, R17 ;  /* 0x00007610ff117816 */ /* 0x000fe40000000011 */
[----:B------:R-:W-:Y:S02]  /*30b00*/  PRMT R16, RZ, 0x7610, R16 ;  /* 0x00007610ff107816 */ /* 0x000fe40000000010 */
[----:B------:R-:W-:Y:S02]  /*30b10*/  PRMT R54, RZ, 0x7610, R54 ;  /* 0x00007610ff367816 */ /* 0x000fe40000000036 */
[----:B------:R-:W-:Y:S01]  /*30b20*/  PRMT R55, RZ, 0x7610, R55 ;  /* 0x00007610ff377816 */ /* 0x000fe20000000037 */
[----:B---3--:R0:W-:Y:S01]  /*30b30*/  STL [R1+0xf88], R25 ;  /* 0x000f881901007387 */ /* 0x0081e20000100800 */
[----:B--2---:R-:W-:Y:S02]  /*30b40*/  IMAD.MOV.U32 R47, RZ, RZ, R21 ;  /* 0x000000ffff2f7224 */ /* 0x004fe400078e0015 */
[----:B------:R-:W-:-:S02]  /*30b50*/  IMAD.MOV.U32 R46, RZ, RZ, R20 ;  /* 0x000000ffff2e7224 */ /* 0x000fc400078e0014 */
[----:B------:R-:W-:Y:S02]  /*30b60*/  IMAD.MOV.U32 R49, RZ, RZ, R39 ;  /* 0x000000ffff317224 */ /* 0x000fe400078e0027 */
[----:B------:R-:W-:Y:S01]  /*30b70*/  IMAD.MOV.U32 R48, RZ, RZ, R38 ;  /* 0x000000ffff307224 */ /* 0x000fe200078e0026 */
[----:B0-----:R-:W2:Y:S04]  /*30b80*/  LDL.LU R25, [R1+0x1b4c] ;  /* 0x001b4c0001197983 */ /* 0x001ea80000300800 */
[----:B------:R0:W-:Y:S04]  /*30b90*/  STL [R1+0xf84], R24 ;  /* 0x000f841801007387 */ /* 0x0001e80000100800 */
[----:B------:R-:W3:Y:S04]  /*30ba0*/  @P2 LDG.E.U16 R16, desc[UR6][R46.64] ;  /* 0x000000062e102981 */ /* 0x000ee8000c1e1500 */
[----:B------:R-:W2:Y:S04]  /*30bb0*/  @P2 LDG.E.U16 R17, desc[UR6][R48.64] ;  /* 0x0000000630112981 */ /* 0x000ea8000c1e1500 */
[----:B----4-:R-:W4:Y:S04]  /*30bc0*/  @P2 LDG.E.U16 R54, desc[UR6][R56.64] ;  /* 0x0000000638362981 */ /* 0x010f28000c1e1500 */
[----:B0-----:R-:W3:Y:S04]  /*30bd0*/  LDL.LU R24, [R1+0x1b68] ;  /* 0x001b680001187983 */ /* 0x001ee80000300800 */
[----:B------:R-:W4:Y:S04]  /*30be0*/  LDL.LU R21, [R1+0x1b50] ;  /* 0x001b500001157983 */ /* 0x000f280000300800 */
[----:B------:R-:W4:Y:S04]  /*30bf0*/  LDL.LU R20, [R1+0x1b5c] ;  /* 0x001b5c0001147983 */ /* 0x000f280000300800 */
[----:B------:R-:W-:Y:S04]  /*30c00*/  STL.64 [R1+0x138], R46 ;  /* 0x0001382e01007387 */ /* 0x000fe80000100a00 */
[----:B------:R-:W4:Y:S04]  /*30c10*/  LDL.LU R39, [R1+0x1b54] ;  /* 0x001b540001277983 */ /* 0x000f280000300800 */
[----:B------:R-:W4:Y:S04]  /*30c20*/  LDL.LU R38, [R1+0x1b60] ;  /* 0x001b600001267983 */ /* 0x000f280000300800 */
[----:B------:R-:W-:Y:S04]  /*30c30*/  STL.64 [R1+0x140], R48 ;  /* 0x0001403001007387 */ /* 0x000fe80000100a00 */
[----:B------:R0:W-:Y:S04]  /*30c40*/  STL [R1+0xf8c], R58 ;  /* 0x000f8c3a01007387 */ /* 0x0001e80000100800 */
[----:B------:R1:W-:Y:S01]  /*30c50*/  STL [R1+0xf90], R59 ;  /* 0x000f903b01007387 */ /* 0x0003e20000100800 */
[----:B0-----:R-:W-:-:S02]  /*30c60*/  IMAD.MOV.U32 R58, RZ, RZ, R50 ;  /* 0x000000ffff3a7224 */ /* 0x001fc400078e0032 */
[----:B-1----:R-:W-:Y:S02]  /*30c70*/  IMAD.MOV.U32 R59, RZ, RZ, R51 ;  /* 0x000000ffff3b7224 */ /* 0x002fe400078e0033 */
[----:B------:R-:W4:Y:S04]  /*30c80*/  LDL.LU R51, [R1+0x1b58] ;  /* 0x001b580001337983 */ /* 0x000f280000300800 */
[----:B------:R-:W4:Y:S04]  /*30c90*/  @P2 LDG.E.U16 R55, desc[UR6][R58.64] ;  /* 0x000000063a372981 */ /* 0x000f28000c1e1500 */
[----:B------:R-:W4:Y:S01]  /*30ca0*/  LDL.LU R50, [R1+0x1b64] ;  /* 0x001b640001327983 */ /* 0x000f220000300800 */
[----:B------:R-:W-:-:S03]  /*30cb0*/  ISETP.GT.AND P6, PT, R52, 0x6c, PT ;  /* 0x0000006c3400780c */ /* 0x000fc60003fc4270 */
[----:B------:R-:W-:Y:S04]  /*30cc0*/  STL.64 [R1+0x148], R56 ;  /* 0x0001483801007387 */ /* 0x000fe80000100a00 */
[----:B------:R-:W-:Y:S01]  /*30cd0*/  STL.64 [R1+0x150], R58 ;  /* 0x0001503a01007387 */ /* 0x000fe20000100a00 */
[----:B------:R-:W-:Y:S02]  /*30ce0*/  PRMT R19, RZ, 0x7610, R19 ;  /* 0x00007610ff137816 */ /* 0x000fe40000000013 */
[----:B------:R-:W-:Y:S02]  /*30cf0*/  PRMT R18, RZ, 0x7610, R18 ;  /* 0x00007610ff127816 */ /* 0x000fe40000000012 */
[----:B------:R-:W-:Y:S02]  /*30d00*/  PRMT R23, RZ, 0x7610, R23 ;  /* 0x00007610ff177816 */ /* 0x000fe40000000017 */
[----:B------:R-:W-:Y:S01]  /*30d10*/  PRMT R22, RZ, 0x7610, R22 ;  /* 0x00007610ff167816 */ /* 0x000fe20000000016 */
[----:B--2---:R0:W-:Y:S05]  /*30d20*/  STL [R1+0xf78], R17 ;  /* 0x000f781101007387 */ /* 0x0041ea0000100800 */
[----:B---3--:R-:W2:Y:S04]  /*30d30*/  @P6 LDG.E.U16 R22, desc[UR6][R24.64] ;  /* 0x0000000618166981 */ /* 0x008ea8000c1e1500 */
[----:B0-----:R-:W3:Y:S04]  /*30d40*/  LDL.LU R17, [R1+0x1b70] ;  /* 0x001b700001117983 */ /* 0x001ee80000300800 */
[----:B------:R0:W-:Y:S04]  /*30d50*/  STL [R1+0xf74], R16 ;  /* 0x000f741001007387 */ /* 0x0001e80000100800 */
[----:B----4-:R-:W4:Y:S04]  /*30d60*/  @P6 LDG.E.U16 R18, desc[UR6][R20.64] ;  /* 0x0000000614126981 */ /* 0x010f28000c1e1500 */
[----:B------:R-:W2:Y:S04]  /*30d70*/  @P6 LDG.E.U16 R19, desc[UR6][R38.64] ;  /* 0x0000000626136981 */ /* 0x000ea8000c1e1500 */
[----:B0-----:R-:W3:Y:S04]  /*30d80*/  LDL.LU R16, [R1+0x1ba8] ;  /* 0x001ba80001107983 */ /* 0x001ee80000300800 */
[----:B------:R-:W3:Y:S04]  /*30d90*/  LDL.LU R47, [R1+0x1b74] ;  /* 0x001b7400012f7983 */ /* 0x000ee80000300800 */
[----:B------:R-:W3:Y:S04]  /*30da0*/  LDL.LU R46, [R1+0x1b8c] ;  /* 0x001b8c00012e7983 */ /* 0x000ee80000300800 */
[----:B------:R-:W-:Y:S04]  /*30db0*/  STL.64 [R1+0x118], R24 ;  /* 0x0001181801007387 */ /* 0x000fe80000100a00 */
[----:B------:R-:W-:Y:S04]  /*30dc0*/  STL.64 [R1+0x120], R20 ;  /* 0x0001201401007387 */ /* 0x000fe80000100a00 */
[----:B------:R-:W3:Y:S04]  /*30dd0*/  LDL.LU R49, [R1+0x1b78] ;  /* 0x001b780001317983 */ /* 0x000ee80000300800 */
[----:B------:R-:W3:Y:S04]  /*30de0*/  LDL.LU R48, [R1+0x1b90] ;  /* 0x001b900001307983 */ /* 0x000ee80000300800 */
[----:B------:R0:W-:Y:S04]  /*30df0*/  STL [R1+0xf7c], R54 ;  /* 0x000f7c3601007387 */ /* 0x0001e80000100800 */
[----:B------:R1:W-:Y:S01]  /*30e00*/  STL [R1+0xf80], R55 ;  /* 0x000f803701007387 */ /* 0x0003e20000100800 */
[----:B0-----:R-:W-:-:S02]  /*30e10*/  IMAD.MOV.U32 R54, RZ, RZ, R50 ;  /* 0x000000ffff367224 */ /* 0x001fc400078e0032 */
[----:B-1----:R-:W-:-:S05]  /*30e20*/  IMAD.MOV.U32 R55, RZ, RZ, R51 ;  /* 0x000000ffff377224 */ /* 0x002fca00078e0033 */
[----:B------:R-:W3:Y:S04]  /*30e30*/  @P6 LDG.E.U16 R23, desc[UR6][R54.64] ;  /* 0x0000000636176981 */ /* 0x000ee8000c1e1500 */
[----:B------:R-:W-:Y:S04]  /*30e40*/  STL.64 [R1+0x128], R38 ;  /* 0x0001282601007387 */ /* 0x000fe80000100a00 */
[----:B------:R-:W3:Y:S04]  /*30e50*/  LDL.LU R51, [R1+0x1b7c] ;  /* 0x001b7c0001337983 */ /* 0x000ee80000300800 */
[----:B------:R-:W3:Y:S04]  /*30e60*/  LDL.LU R50, [R1+0x1b94] ;  /* 0x001b940001327983 */ /* 0x000ee80000300800 */
[----:B------:R-:W-:Y:S01]  /*30e70*/  STL.64 [R1+0x130], R54 ;  /* 0x0001303601007387 */ /* 0x000fe20000100a00 */
[----:B------:R-:W-:-:S02]  /*30e80*/  ISETP.GT.AND P2, PT, R52, 0x70, PT ;  /* 0x000000703400780c */ /* 0x000fc40003f44270 */
[----:B------:R-:W-:Y:S01]  /*30e90*/  PRMT R40, RZ, 0x7610, R40 ;  /* 0x00007610ff287816 */ /* 0x000fe20000000028 */
[----:B--2---:R0:W-:Y:S04]  /*30ea0*/  STL [R1+0xf6c], R19 ;  /* 0x000f6c1301007387 */ /* 0x0041e80000100800 */
[----:B0-----:R-:W2:Y:S04]  /*30eb0*/  LDL.LU R19, [R1+0x1c28] ;  /* 0x001c280001137983 */ /* 0x001ea80000300800 */
[----:B----4-:R0:W-:Y:S01]  /*30ec0*/  STL [R1+0xf68], R18 ;  /* 0x000f681201007387 */ /* 0x0101e20000100800 */
[----:B---3--:R-:W-:-:S02]  /*30ed0*/  IMAD.MOV.U32 R38, RZ, RZ, R16 ;  /* 0x000000ffff267224 */ /* 0x008fc400078e0010 */
[----:B------:R-:W-:Y:S01]  /*30ee0*/  IMAD.MOV.U32 R39, RZ, RZ, R17 ;  /* 0x000000ffff277224 */ /* 0x000fe200078e0011 */
[----:B------:R1:W3:Y:S04]  /*30ef0*/  @P2 LDG.E.U16 R40, desc[UR6][R46.64] ;  /* 0x000000062e282981 */ /* 0x0002e8000c1e1500 */
[----:B0-----:R-:W2:Y:S04]  /*30f00*/  LDL.LU R18, [R1+0x1c64] ;  /* 0x001c640001127983 */ /* 0x001ea80000300800 */
[----:B------:R-:W4:Y:S04]  /*30f10*/  LDL.LU R21, [R1+0x1c2c] ;  /* 0x001c2c0001157983 */ /* 0x000f280000300800 */
[----:B------:R-:W4:Y:S04]  /*30f20*/  LDL.LU R20, [R1+0x1c3c] ;  /* 0x001c3c0001147983 */ /* 0x000f280000300800 */
[----:B------:R0:W-:Y:S04]  /*30f30*/  STL [R1+0xf70], R23 ;  /* 0x000f701701007387 */ /* 0x0001e80000100800 */
[----:B0-----:R-:W3:Y:S04]  /*30f40*/  LDL.LU R23, [R1+0x1c30] ;  /* 0x001c300001177983 */ /* 0x001ee80000300800 */
[----:B------:R0:W-:Y:S04]  /*30f50*/  STL [R1+0xf64], R22 ;  /* 0x000f641601007387 */ /* 0x0001e80000100800 */
[----:B0-----:R-:W3:Y:S04]  /*30f60*/  LDL.LU R22, [R1+0x1c40] ;  /* 0x001c400001167983 */ /* 0x001ee80000300800 */
[----:B------:R-:W3:Y:S04]  /*30f70*/  LDL.LU R25, [R1+0x1c34] ;  /* 0x001c340001197983 */ /* 0x000ee80000300800 */
[----:B------:R-:W3:Y:S04]  /*30f80*/  LDL.LU R24, [R1+0x1c44] ;  /* 0x001c440001187983 */ /* 0x000ee80000300800 */
[----:B------:R-:W1:Y:S04]  /*30f90*/  LDL.LU R17, [R1+0x1b6c] ;  /* 0x001b6c0001117983 */ /* 0x000e680000300800 */
[----:B------:R-:W-:Y:S04]  /*30fa0*/  STL.64 [R1+0x98], R38 ;  /* 0x0000982601007387 */ /* 0x000fe80000100a00 */
[----:B------:R-:W3:Y:S01]  /*30fb0*/  LDL.LU R16, [R1+0x1ba4] ;  /* 0x001ba40001107983 */ /* 0x000ee20000300800 */
[----:B------:R-:W-:-:S02]  /*30fc0*/  ISETP.GT.AND P6, PT, R52, 0x78, PT ;  /* 0x000000783400780c */ /* 0x000fc40003fc4270 */
[----:B------:R-:W-:Y:S02]  /*30fd0*/  PRMT R42, RZ, 0x7610, R42 ;  /* 0x00007610ff2a7816 */ /* 0x000fe4000000002a */
[----:B------:R-:W-:Y:S02]  /*30fe0*/  PRMT R41, RZ, 0x7610, R41 ;  /* 0x00007610ff297816 */ /* 0x000fe40000000029 */
[----:B------:R-:W-:Y:S02]  /*30ff0*/  PRMT R15, RZ, 0x7610, R15 ;  /* 0x00007610ff0f7816 */ /* 0x000fe4000000000f */
[----:B------:R-:W-:Y:S02]  /*31000*/  PRMT R14, RZ, 0x7610, R14 ;  /* 0x00007610ff0e7816 */ /* 0x000fe4000000000e */
[----:B------:R-:W-:Y:S01]  /*31010*/  PRMT R35, RZ, 0x7610, R35 ;  /* 0x00007610ff237816 */ /* 0x000fe20000000023 */
[----:B------:R-:W3:Y:S04]  /*31020*/  @P2 LDG.E.U16 R42, desc[UR6][R50.64] ;  /* 0x00000006322a2981 */ /* 0x000ee8000c1e1500 */
[----:B------:R-:W3:Y:S04]  /*31030*/  @P2 LDG.E.U16 R41, desc[UR6][R48.64] ;  /* 0x0000000630292981 */ /* 0x000ee8000c1e1500 */
[----:B------:R-:W3:Y:S01]  /*31040*/  @P2 LDG.E.U16 R35, desc[UR6][R38.64] ;  /* 0x0000000626232981 */ /* 0x000ee2000c1e1500 */
[----:B------:R-:W-:-:S02]  /*31050*/  PRMT R9, RZ, 0x7610, R9 ;  /* 0x00007610ff097816 */ /* 0x000fc40000000009 */
[----:B------:R-:W-:Y:S01]  /*31060*/  PRMT R8, RZ, 0x7610, R8 ;  /* 0x00007610ff087816 */ /* 0x000fe20000000008 */
[----:B------:R-:W-:Y:S04]  /*31070*/  STL.64 [R1+0xa0], R46 ;  /* 0x0000a02e01007387 */ /* 0x000fe80000100a00 */
[----:B------:R0:W-:Y:S04]  /*31080*/  STL.64 [R1+0xa8], R48 ;  /* 0x0000a83001007387 */ /* 0x0001e80000100a00 */
[----:B------:R-:W-:Y:S04]  /*31090*/  STL.64 [R1+0xb0], R50 ;  /* 0x0000b03201007387 */ /* 0x000fe80000100a00 */
[----:B0-----:R-:W3:Y:S04]  /*310a0*/  LDL.LU R49, [R1+0x1b80] ;  /* 0x001b800001317983 */ /* 0x001ee80000300800 */
[----:B------:R-:W3:Y:S04]  /*310b0*/  LDL.LU R48, [R1+0x1b98] ;  /* 0x001b980001307983 */ /* 0x000ee80000300800 */
[----:B--2---:R-:W2:Y:S04]  /*310c0*/  @P6 LDG.E.U16 R8, desc[UR6][R18.64] ;  /* 0x0000000612086981 */ /* 0x004ea8000c1e1500 */
[----:B----4-:R-:W4:Y:S04]  /*310d0*/  @P6 LDG.E.U16 R9, desc[UR6][R20.64] ;  /* 0x0000000614096981 */ /* 0x010f28000c1e1500 */
[----:B---3--:R-:W3:Y:S04]  /*310e0*/  @P6 LDG.E.U16 R14, desc[UR6][R22.64] ;  /* 0x00000006160e6981 */ /* 0x008ee8000c1e1500 */
[----:B------:R-:W2:Y:S01]  /*310f0*/  @P6 LDG.E.U16 R15, desc[UR6][R24.64] ;  /* 0x00000006180f6981 */ /* 0x000ea2000c1e1500 */
[----:B-1----:R-:W-:-:S02]  /*31100*/  IMAD.MOV.U32 R47, RZ, RZ, R17 ;  /* 0x000000ffff2f7224 */ /* 0x002fc400078e0011 */
[----:B------:R-:W-:Y:S01]  /*31110*/  IMAD.MOV.U32 R46, RZ, RZ, R16 ;  /* 0x000000ffff2e7224 */ /* 0x000fe200078e0010 */
[----:B------:R-:W3:Y:S04]  /*31120*/  LDL.LU R17, [R1+0x1b84] ;  /* 0x001b840001117983 */ /* 0x000ee80000300800 */
[----:B------:R-:W4:Y:S04]  /*31130*/  LDL.LU R16, [R1+0x1b9c] ;  /* 0x001b9c0001107983 */ /* 0x000f280000300800 */
[----:B------:R0:W-:Y:S04]  /*31140*/  STL [R1+0xf48], R40 ;  /* 0x000f482801007387 */ /* 0x0001e80000100800 */
[----:B0-----:R-:W4:Y:S04]  /*31150*/  LDL.LU R40, [R1+0x1b88] ;  /* 0x001b880001287983 */ /* 0x001f280000300800 */
[----:B------:R-:W4:Y:S04]  /*31160*/  LDL.LU R39, [R1+0x1ba0] ;  /* 0x001ba00001277983 */ /* 0x000f280000300800 */
        /* <DEDUP_REMOVED lines=11> */
[----:B------:R-:W-:-:S02]  /*31220*/  ISETP.GT.AND P5, PT, R52, 0x6d, PT ;  /* 0x0000006d3400780c */ /* 0x000fc40003fa4270 */
[----:B------:R-:W-:Y:S01]  /*31230*/  PRMT R32, RZ, 0x7610, R32 ;  /* 0x00007610ff207816 */ /* 0x000fe20000000020 */
[----:B--2---:R0:W-:Y:S04]  /*31240*/  STL [R1+0xef0], R15 ;  /* 0x000ef00f01007387 */ /* 0x0041e80000100800 */
[----:B0-----:R-:W2:Y:S04]  /*31250*/  LDL.LU R15, [R1+0x1bac] ;  /* 0x001bac00010f7983 */ /* 0x001ea80000300800 */
[----:B---3--:R0:W-:Y:S04]  /*31260*/  STL [R1+0xeec], R14 ;  /* 0x000eec0e01007387 */ /* 0x0081e80000100800 */
[----:B------:R1:W-:Y:S04]  /*31270*/  STL [R1+0xf44], R35 ;  /* 0x000f442301007387 */ /* 0x0003e80000100800 */
[----:B0-----:R-:W2:Y:S04]  /*31280*/  LDL.LU R14, [R1+0x1bc8] ;  /* 0x001bc800010e7983 */ /* 0x001ea80000300800 */
[----:B------:R-:W3:Y:S04]  /*31290*/  LDL.LU R38, [R1+0x1bb0] ;  /* 0x001bb00001267983 */ /* 0x000ee80000300800 */
[----:B-1----:R-:W3:Y:S04]  /*312a0*/  LDL.LU R35, [R1+0x1bbc] ;  /* 0x001bbc0001237983 */ /* 0x002ee80000300800 */
[----:B------:R-:W-:Y:S04]  /*312b0*/  STL [R1+0x1e20], R20 ;  /* 0x001e201401007387 */ /* 0x000fe80000100800 */
[----:B------:R-:W-:Y:S04]  /*312c0*/  STL [R1+0x1f30], R20 ;  /* 0x001f301401007387 */ /* 0x000fe80000100800 */
[----:B------:R-:W-:Y:S04]  /*312d0*/  STL [R1+0x1e1c], R21 ;  /* 0x001e1c1501007387 */ /* 0x000fe80000100800 */
[----:B------:R-:W-:Y:S04]  /*312e0*/  STL [R1+0x1f34], R21 ;  /* 0x001f341501007387 */ /* 0x000fe80000100800 */
[----:B----4-:R0:W-:Y:S04]  /*312f0*/  STL [R1+0xee8], R9 ;  /* 0x000ee80901007387 */ /* 0x0101e80000100800 */
[----:B0-----:R-:W4:Y:S04]  /*31300*/  LDL.LU R9, [R1+0x1bb4] ;  /* 0x001bb40001097983 */ /* 0x001f280000300800 */
[----:B------:R0:W-:Y:S01]  /*31310*/  STL [R1+0xee4], R8 ;  /* 0x000ee40801007387 */ /* 0x0001e20000100800 */
[----:B------:R-:W-:-:S02]  /*31320*/  IMAD.MOV.U32 R50, RZ, RZ, R39 ;  /* 0x000000ffff327224 */ /* 0x000fc400078e0027 */
[----:B------:R-:W-:-:S05]  /*31330*/  IMAD.MOV.U32 R51, RZ, RZ, R40 ;  /* 0x000000ffff337224 */ /* 0x000fca00078e0028 */
[----:B------:R-:W4:Y:S04]  /*31340*/  @P5 LDG.E.U16 R32, desc[UR6][R50.64] ;  /* 0x0000000632205981 */ /* 0x000f28000c1e1500 */
[----:B0-----:R-:W4:Y:S04]  /*31350*/  LDL.LU R8, [R1+0x1bc0] ;  /* 0x001bc00001087983 */ /* 0x001f280000300800 */
[----:B------:R-:W4:Y:S04]  /*31360*/  LDL.LU R42, [R1+0x1bb8] ;  /* 0x001bb800012a7983 */ /* 0x000f280000300800 */
[----:B------:R-:W4:Y:S01]  /*31370*/  LDL.LU R41, [R1+0x1bc4] ;  /* 0x001bc40001297983 */ /* 0x000f220000300800 */
[----:B------:R-:W-:-:S02]  /*31380*/  PRMT R33, RZ, 0x7610, R33 ;  /* 0x00007610ff217816 */ /* 0x000fc40000000021 */
[----:B------:R-:W-:Y:S02]  /*31390*/  PRMT R30, RZ, 0x7610, R30 ;  /* 0x00007610ff1e7816 */ /* 0x000fe4000000001e */
[----:B------:R-:W-:Y:S02]  /*313a0*/  PRMT R31, RZ, 0x7610, R31 ;  /* 0x00007610ff1f7816 */ /* 0x000fe4000000001f */
[----:B------:R-:W-:Y:S01]  /*313b0*/  ISETP.GT.AND P4, PT, R52, 0x6e, PT ;  /* 0x0000006e3400780c */ /* 0x000fe20003f84270 */
[----:B------:R-:W4:Y:S04]  /*313c0*/  @P5 LDG.E.U16 R33, desc[UR6][R16.64] ;  /* 0x0000000610215981 */ /* 0x000f28000c1e1500 */
[----:B------:R-:W4:Y:S04]  /*313d0*/  @P5 LDG.E.U16 R30, desc[UR6][R48.64] ;  /* 0x00000006301e5981 */ /* 0x000f28000c1e1500 */
[----:B------:R-:W-:Y:S04]  /*313e0*/  STL [R1+0x1e28], R18 ;  /* 0x001e281201007387 */ /* 0x000fe80000100800 */
[----:B------:R3:W4:Y:S04]  /*313f0*/  @P5 LDG.E.U16 R31, desc[UR6][R46.64] ;  /* 0x000000062e1f5981 */ /* 0x000728000c1e1500 */
[----:B------:R-:W-:Y:S04]  /*31400*/  STL [R1+0x1f38], R18 ;  /* 0x001f381201007387 */ /* 0x000fe80000100800 */
[----:B------:R-:W-:Y:S04]  /*31410*/  STL [R1+0x1e24], R19 ;  /* 0x001e241301007387 */ /* 0x000fe80000100800 */
[----:B------:R4:W-:Y:S01]  /*31420*/  STL.64 [R1+0x100], R48 ;  /* 0x0001003001007387 */ /* 0x0009e20000100a00 */
[----:B------:R-:W-:-:S02]  /*31430*/  PRMT R11, RZ, 0x7610, R11 ;  /* 0x00007610ff0b7816 */ /* 0x000fc4000000000b */
[----:B------:R-:W-:Y:S01]  /*31440*/  PRMT R10, RZ, 0x7610, R10 ;  /* 0x00007610ff0a7816 */ /* 0x000fe2000000000a */
[----:B------:R-:W-:Y:S04]  /*31450*/  STL.64 [R1+0x108], R16 ;  /* 0x0001081001007387 */ /* 0x000fe80000100a00 */
[----:B------:R0:W-:Y:S01]  /*31460*/  STL.64 [R1+0x110], R50 ;  /* 0x0001103201007387 */ /* 0x0001e20000100a00 */
[----:B------:R-:W-:Y:S02]  /*31470*/  PRMT R12, RZ, 0x7610, R12 ;  /* 0x00007610ff0c7816 */ /* 0x000fe4000000000c */
[----:B------:R-:W-:-:S06]  /*31480*/  PRMT R13, RZ, 0x7610, R13 ;  /* 0x00007610ff0d7816 */ /* 0x000fcc000000000d */
[----:B--2---:R-:W2:Y:S01]  /*31490*/  @P4 LDG.E.U16 R13, desc[UR6][R14.64] ;  /* 0x000000060e0d4981 */ /* 0x004ea2000c1e1500 */
[----:B---3--:R-:W-:Y:S01]  /*314a0*/  MOV R47, R38 ;  /* 0x00000026002f7202 */ /* 0x008fe20000000f00 */
[----:B------:R-:W-:-:S05]  /*314b0*/  IMAD.MOV.U32 R46, RZ, RZ, R35 ;  /* 0x000000ffff2e7224 */ /* 0x000fca00078e0023 */
[----:B------:R-:W3:Y:S01]  /*314c0*/  @P4 LDG.E.U16 R10, desc[UR6][R46.64] ;  /* 0x000000062e0a4981 */ /* 0x000ee2000c1e1500 */
[----:B----4-:R-:W-:Y:S02]  /*314d0*/  IMAD.MOV.U32 R49, RZ, RZ, R9 ;  /* 0x000000ffff317224 */ /* 0x010fe400078e0009 */
[----:B------:R-:W-:Y:S02]  /*314e0*/  IMAD.MOV.U32 R48, RZ, RZ, R8 ;  /* 0x000000ffff307224 */ /* 0x000fe400078e0008 */
[----:B0-----:R-:W-:Y:S02]  /*314f0*/  IMAD.MOV.U32 R51, RZ, RZ, R42 ;  /* 0x000000ffff337224 */ /* 0x001fe400078e002a */
[----:B------:R-:W-:Y:S01]  /*31500*/  IMAD.MOV.U32 R50, RZ, RZ, R41 ;  /* 0x000000ffff327224 */ /* 0x000fe200078e0029 */
[----:B------:R-:W4:Y:S04]  /*31510*/  @P4 LDG.E.U16 R11, desc[UR6][R48.64] ;  /* 0x00000006300b4981 */ /* 0x000f28000c1e1500 */
[----:B------:R-:W2:Y:S04]  /*31520*/  @P4 LDG.E.U16 R12, desc[UR6][R50.64] ;  /* 0x00000006320c4981 */ /* 0x000ea8000c1e1500 */
[----:B------:R-:W-:Y:S04]  /*31530*/  STL [R1+0x1f3c], R32 ;  /* 0x001f3c2001007387 */ /* 0x000fe80000100800 */
[----:B------:R-:W2:Y:S04]  /*31540*/  LDL.LU R17, [R1+0x1bcc] ;  /* 0x001bcc0001117983 */ /* 0x000ea80000300800 */
[----:B------:R-:W2:Y:S04]  /*31550*/  LDL.LU R16, [R1+0x1be8] ;  /* 0x001be80001107983 */ /* 0x000ea80000300800 */
[----:B------:R-:W-:Y:S04]  /*31560*/  STL [R1+0x1f40], R33 ;  /* 0x001f402101007387 */ /* 0x000fe80000100800 */
[----:B------:R-:W2:Y:S04]  /*31570*/  LDL.LU R40, [R1+0x1bd0] ;  /* 0x001bd00001287983 */ /* 0x000ea80000300800 */
[----:B------:R-:W2:Y:S04]  /*31580*/  LDL.LU R39, [R1+0x1bdc] ;  /* 0x001bdc0001277983 */ /* 0x000ea80000300800 */
[----:B------:R-:W-:Y:S04]  /*31590*/  STL [R1+0x1f44], R30 ;  /* 0x001f441e01007387 */ /* 0x000fe80000100800 */
[----:B------:R-:W-:Y:S04]  /*315a0*/  STL [R1+0x1f48], R31 ;  /* 0x001f481f01007387 */ /* 0x000fe80000100800 */
[----:B------:R-:W2:Y:S04]  /*315b0*/  LDL.LU R38, [R1+0x1bd4] ;  /* 0x001bd40001267983 */ /* 0x000ea80000300800 */
[----:B------:R-:W2:Y:S04]  /*315c0*/  LDL.LU R35, [R1+0x1be0] ;  /* 0x001be00001237983 */ /* 0x000ea80000300800 */
[----:B------:R-:W-:Y:S04]  /*315d0*/  STL.64 [R1+0xd8], R14 ;  /* 0x0000d80e01007387 */ /* 0x000fe80000100a00 */
[----:B------:R-:W-:Y:S04]  /*315e0*/  STL.64 [R1+0xe0], R46 ;  /* 0x0000e02e01007387 */ /* 0x000fe80000100a00 */
[----:B------:R-:W2:Y:S04]  /*315f0*/  LDL.LU R9, [R1+0x1bd8] ;  /* 0x001bd80001097983 */ /* 0x000ea80000300800 */
[----:B------:R-:W2:Y:S04]  /*31600*/  LDL.LU R8, [R1+0x1be4] ;  /* 0x001be40001087983 */ /* 0x000ea80000300800 */
[----:B------:R-:W-:Y:S04]  /*31610*/  STL.64 [R1+0xe8], R48 ;  /* 0x0000e83001007387 */ /* 0x000fe80000100a00 */
[----:B------:R-:W-:Y:S04]  /*31620*/  STL.64 [R1+0xf0], R50 ;  /* 0x0000f03201007387 */ /* 0x000fe80000100a00 */
[----:B----4-:R0:W-:Y:S04]  /*31630*/  STL [R1+0x1004], R11 ;  /* 0x0010040b01007387 */ /* 0x0101e80000100800 */
[----:B0-----:R-:W4:Y:S04]  /*31640*/  LDL.LU R11, [R1+0x1c88] ;  /* 0x001c8800010b7983 */ /* 0x001f280000300800 */
[----:B---3--:R0:W-:Y:S01]  /*31650*/  STL [R1+0x1000], R10 ;  /* 0x0010000a01007387 */ /* 0x0081e20000100800 */
[----:B--2---:R-:W-:-:S02]  /*31660*/  IMAD.MOV.U32 R47, RZ, RZ, R17 ;  /* 0x000000ffff2f7224 */ /* 0x004fc400078e0011 */
[----:B------:R-:W-:Y:S01]  /*31670*/  IMAD.MOV.U32 R46, RZ, RZ, R16 ;  /* 0x000000ffff2e7224 */ /* 0x000fe200078e0010 */
[----:B0-----:R-:W4:Y:S04]  /*31680*/  LDL.LU R10, [R1+0x1ca8] ;  /* 0x001ca800010a7983 */ /* 0x001f280000300800 */
[----:B------:R0:W-:Y:S04]  /*31690*/  STL [R1+0x1008], R12 ;  /* 0x0010080c01007387 */ /* 0x0001e80000100800 */
[----:B0-----:R-:W2:Y:S04]  /*316a0*/  LDL.LU R12, [R1+0x1c9c] ;  /* 0x001c9c00010c7983 */ /* 0x001ea80000300800 */
[----:B------:R0:W-:Y:S04]  /*316b0*/  STL [R1+0xffc], R13 ;  /* 0x000ffc0d01007387 */ /* 0x0001e80000100800 */
[----:B0-----:R-:W2:Y:S04]  /*316c0*/  LDL.LU R13, [R1+0x1c8c] ;  /* 0x001c8c00010d7983 */ /* 0x001ea80000300800 */
[----:B------:R-:W3:Y:S04]  /*316d0*/  LDL.LU R15, [R1+0x1c90] ;  /* 0x001c9000010f7983 */ /* 0x000ee80000300800 */
[----:B------:R-:W3:Y:S04]  /*316e0*/  LDL.LU R14, [R1+0x1ca0] ;  /* 0x001ca000010e7983 */ /* 0x000ee80000300800 */
[----:B------:R-:W2:Y:S04]  /*316f0*/  LDL.LU R17, [R1+0x1c94] ;  /* 0x001c940001117983 */ /* 0x000ea80000300800 */
[----:B------:R-:W2:Y:S01]  /*31700*/  LDL.LU R16, [R1+0x1ca4] ;  /* 0x001ca40001107983 */ /* 0x000ea20000300800 */
[----:B------:R-:W-:Y:S01]  /*31710*/  ISETP.GT.AND P5, PT, R52, 0x71, PT ;  /* 0x000000713400780c */ /* 0x000fe20003fa4270 */
[----:B------:R-:W-:-:S02]  /*31720*/  IMAD.MOV.U32 R48, RZ, RZ, R39 ;  /* 0x000000ffff307224 */ /* 0x000fc400078e0027 */
[----:B------:R-:W-:Y:S01]  /*31730*/  IMAD.MOV.U32 R49, RZ, RZ, R40 ;  /* 0x000000ffff317224 */ /* 0x000fe200078e0028 */
[----:B------:R0:W-:Y:S04]  /*31740*/  STL.64 [R1+0x78], R46 ;  /* 0x0000782e01007387 */ /* 0x0001e80000100a00 */
[----:B------:R-:W0:Y:S01]  /*31750*/  LDL.LU R42, [R1+0x1bec] ;  /* 0x001bec00012a7983 */ /* 0x000e220000300800 */
[----:B------:R-:W-:Y:S02]  /*31760*/  IMAD.MOV.U32 R50, RZ, RZ, R35 ;  /* 0x000000ffff327224 */ /* 0x000fe400078e0023 */
[----:B------:R-:W-:Y:S01]  /*31770*/  IMAD.MOV.U32 R51, RZ, RZ, R38 ;  /* 0x000000ffff337224 */ /* 0x000fe200078e0026 */
[----:B------:R-:W3:Y:S04]  /*31780*/  LDL.LU R41, [R1+0x1bfc] ;  /* 0x001bfc0001297983 */ /* 0x000ee80000300800 */
[----:B------:R1:W-:Y:S01]  /*31790*/  STL.64 [R1+0x80], R48 ;  /* 0x0000803001007387 */ /* 0x0003e20000100a00 */
[----:B------:R-:W-:-:S03]  /*317a0*/  ISETP.GT.AND P6, PT, R52, 0x79, PT ;  /* 0x000000793400780c */ /* 0x000fc60003fc4270 */
[----:B------:R-:W1:Y:S01]  /*317b0*/  LDL.LU R40, [R1+0x1bf0] ;  /* 0x001bf00001287983 */ /* 0x000e620000300800 */
[----:B------:R-:W-:-:S03]  /*317c0*/  PRMT R33, RZ, 0x7610, R33 ;  /* 0x00007610ff217816 */ /* 0x000fc60000000021 */
[----:B------:R-:W4:Y:S04]  /*317d0*/  LDL.LU R39, [R1+0x1c00] ;  /* 0x001c000001277983 */ /* 0x000f280000300800 */
[----:B------:R0:W-:Y:S01]  /*317e0*/  STL.64 [R1+0x88], R50 ;  /* 0x0000883201007387 */ /* 0x0001e20000100a00 */
[----:B------:R-:W-:Y:S02]  /*317f0*/  IMAD.MOV.U32 R54, RZ, RZ, R8 ;  /* 0x000000ffff367224 */ /* 0x000fe400078e0008 */
[----:B------:R-:W-:Y:S01]  /*31800*/  IMAD.MOV.U32 R55, RZ, RZ, R9 ;  /* 0x000000ffff377224 */ /* 0x000fe200078e0009 */
[----:B------:R-:W4:Y:S04]  /*31810*/  LDL.LU R38, [R1+0x1bf4] ;  /* 0x001bf40001267983 */ /* 0x000f280000300800 */
[----:B------:R-:W4:Y:S04]  /*31820*/  LDL.LU R35, [R1+0x1c04] ;  /* 0x001c040001237983 */ /* 0x000f280000300800 */
[----:B------:R-:W4:Y:S01]  /*31830*/  @P5 LDG.E.U16 R33, desc[UR6][R48.64] ;  /* 0x0000000630215981 */ /* 0x000f22000c1e1500 */
[----:B------:R-:W-:-:S03]  /*31840*/  PRMT R34, RZ, 0x7610, R34 ;  /* 0x00007610ff227816 */ /* 0x000fc60000000022 */
[----:B------:R-:W-:Y:S04]  /*31850*/  STL.64 [R1+0x90], R54 ;  /* 0x0000903601007387 */ /* 0x000fe80000100a00 */
[----:B------:R-:W4:Y:S04]  /*31860*/  LDL.LU R9, [R1+0x1bf8] ;  /* 0x001bf80001097983 */ /* 0x000f280000300800 */
[----:B------:R-:W4:Y:S01]  /*31870*/  LDL.LU R8, [R1+0x1c08] ;  /* 0x001c080001087983 */ /* 0x000f220000300800 */
[----:B------:R-:W-:Y:S02]  /*31880*/  PRMT R43, RZ, 0x7610, R43 ;  /* 0x00007610ff2b7816 */ /* 0x000fe4000000002b */
[----:B------:R-:W-:-:S02]  /*31890*/  PRMT R53, RZ, 0x7610, R53 ;  /* 0x00007610ff357816 */ /* 0x000fc40000000035 */
[----:B------:R-:W-:Y:S02]  /*318a0*/  PRMT R45, RZ, 0x7610, R45 ;  /* 0x00007610ff2d7816 */ /* 0x000fe4000000002d */
[----:B------:R0:W4:Y:S04]  /*318b0*/  @P5 LDG.E.U16 R43, desc[UR6][R46.64] ;  /* 0x000000062e2b5981 */ /* 0x000128000c1e1500 */
[----:B------:R-:W4:Y:S04]  /*318c0*/  @P5 LDG.E.U16 R53, desc[UR6][R54.64] ;  /* 0x0000000636355981 */ /* 0x000f28000c1e1500 */
[----:B------:R0:W4:Y:S04]  /*318d0*/  @P5 LDG.E.U16 R45, desc[UR6][R50.64] ;  /* 0x00000006322d5981 */ /* 0x000128000c1e1500 */
[----:B--2---:R-:W2:Y:S01]  /*318e0*/  @P6 LDG.E.U16 R34, desc[UR6][R16.64] ;  /* 0x0000000610226981 */ /* 0x004ea2000c1e1500 */
[----:B------:R-:W-:Y:S01]  /*318f0*/  ISETP.GT.AND P2, PT, R52, 0x6f, PT ;  /* 0x0000006f3400780c */ /* 0x000fe20003f44270 */
[----:B0-----:R-:W-:-:S02]  /*31900*/  IMAD.MOV.U32 R47, RZ, RZ, R42 ;  /* 0x000000ffff2f7224 */ /* 0x001fc400078e002a */
[----:B---3--:R-:W-:Y:S02]  /*31910*/  IMAD.MOV.U32 R46, RZ, RZ, R41 ;  /* 0x000000ffff2e7224 */ /* 0x008fe400078e0029 */
[----:B-1----:R-:W-:Y:S02]  /*31920*/  IMAD.MOV.U32 R49, RZ, RZ, R40 ;  /* 0x000000ffff317224 */ /* 0x002fe400078e0028 */
[----:B----4-:R-:W-:Y:S02]  /*31930*/  IMAD.MOV.U32 R48, RZ, RZ, R39 ;  /* 0x000000ffff307224 */ /* 0x010fe400078e0027 */
[----:B------:R-:W-:Y:S02]  /*31940*/  IMAD.MOV.U32 R51, RZ, RZ, R38 ;  /* 0x000000ffff337224 */ /* 0x000fe400078e0026 */
[----:B------:R-:W-:Y:S01]  /*31950*/  IMAD.MOV.U32 R50, RZ, RZ, R35 ;  /* 0x000000ffff327224 */ /* 0x000fe200078e0023 */
[----:B------:R-:W-:Y:S04]  /*31960*/  STL [R1+0x1f7c], R33 ;  /* 0x001f7c2101007387 */ /* 0x000fe80000100800 */
[----:B------:R-:W-:Y:S04]  /*31970*/  STL.64 [R1+0xb8], R46 ;  /* 0x0000b82e01007387 */ /* 0x000fe80000100a00 */
[----:B------:R-:W-:Y:S04]  /*31980*/  STL.64 [R1+0xc0], R48 ;  /* 0x0000c03001007387 */ /* 0x000fe80000100a00 */
[----:B------:R-:W-:Y:S04]  /*31990*/  STL.64 [R1+0xc8], R50 ;  /* 0x0000c83201007387 */ /* 0x000fe80000100a00 */
[----:B------:R-:W-:Y:S01]  /*319a0*/  STL.64 [R1+0xd0], R8 ;  /* 0x0000d00801007387 */ /* 0x000fe20000100a00 */
[----:B------:R-:W-:-:S03]  /*319b0*/  PRMT R3, RZ, 0x7610, R3 ;  /* 0x00007610ff037816 */ /* 0x000fc60000000003 */
[----:B------:R-:W3:Y:S01]  /*319c0*/  LDL.LU R35, [R1+0x1c0c] ;  /* 0x001c0c0001237983 */ /* 0x000ee20000300800 */
[----:B------:R-:W-:Y:S02]  /*319d0*/  PRMT R2, RZ, 0x7610, R2 ;  /* 0x00007610ff027816 */ /* 0x000fe40000000002 */
[----:B------:R-:W-:Y:S02]  /*319e0*/  PRMT R5, RZ, 0x7610, R5 ;  /* 0x00007610ff057816 */ /* 0x000fe40000000005 */
[----:B------:R-:W-:Y:S01]  /*319f0*/  PRMT R4, RZ, 0x7610, R4 ;  /* 0x00007610ff047816 */ /* 0x000fe20000000004 */
[----:B------:R-:W4:Y:S01]  /*31a00*/  @P6 LDG.E.U16 R3, desc[UR6][R10.64] ;  /* 0x000000060a036981 */ /* 0x000f22000c1e1500 */
[----:B------:R-:W-:-:S03]  /*31a10*/  PRMT R7, RZ, 0x7610, R7 ;  /* 0x00007610ff077816 */ /* 0x000fc60000000007 */
[----:B------:R-:W3:Y:S04]  /*31a20*/  @P2 LDG.E.U16 R2, desc[UR6][R8.64] ;  /* 0x0000000608022981 */ /* 0x000ee8000c1e1500 */
[----:B------:R-:W3:Y:S01]  /*31a30*/  @P6 LDG.E.U16 R5, desc[UR6][R12.64] ;  /* 0x000000060c056981 */ /* 0x000ee2000c1e1500 */
[----:B------:R-:W-:-:S03]  /*31a40*/  PRMT R6, RZ, 0x7610, R6 ;  /* 0x00007610ff067816 */ /* 0x000fc60000000006 */
[----:B------:R-:W3:Y:S04]  /*31a50*/  @P2 LDG.E.U16 R4, desc[UR6][R50.64] ;  /* 0x0000000632042981 */ /* 0x000ee8000c1e1500 */
[----:B------:R-:W3:Y:S04]  /*31a60*/  @P6 LDG.E.U16 R7, desc[UR6][R14.64] ;  /* 0x000000060e076981 */ /* 0x000ee8000c1e1500 */
[----:B------:R-:W3:Y:S04]  /*31a70*/  @P2 LDG.E.U16 R6, desc[UR6][R48.64] ;  /* 0x0000000630062981 */ /* 0x000ee8000c1e1500 */
[----:B--2---:R0:W-:Y:S04]  /*31a80*/  STL [R1+0xee0], R34 ;  /* 0x000ee02201007387 */ /* 0x0041e80000100800 */
[----:B0-----:R-:W2:Y:S04]  /*31a90*/  LDL.LU R34, [R1+0x1c38] ;  /* 0x001c380001227983 */ /* 0x001ea80000300800 */
[----:B------:R-:W2:Y:S04]  /*31aa0*/  LDL.LU R39, [R1+0x1c10] ;  /* 0x001c100001277983 */ /* 0x000ea80000300800 */
[----:B------:R-:W2:Y:S04]  /*31ab0*/  LDL.LU R38, [R1+0x1c1c] ;  /* 0x001c1c0001267983 */ /* 0x000ea80000300800 */
[----:B------:R-:W2:Y:S04]  /*31ac0*/  LDL.LU R41, [R1+0x1c14] ;  /* 0x001c140001297983 */ /* 0x000ea80000300800 */
[----:B------:R-:W2:Y:S04]  /*31ad0*/  LDL.LU R40, [R1+0x1c20] ;  /* 0x001c200001287983 */ /* 0x000ea80000300800 */
[----:B------:R0:W-:Y:S04]  /*31ae0*/  STL [R1+0xf34], R43 ;  /* 0x000f342b01007387 */ /* 0x0001e80000100800 */
[----:B------:R-:W-:Y:S04]  /*31af0*/  STL [R1+0xf40], R53 ;  /* 0x000f403501007387 */ /* 0x000fe80000100800 */
[----:B0-----:R-:W2:Y:S04]  /*31b00*/  LDL.LU R43, [R1+0x1c18] ;  /* 0x001c1800012b7983 */ /* 0x001ea80000300800 */
[----:B------:R-:W-:Y:S04]  /*31b10*/  STL [R1+0xf3c], R45 ;  /* 0x000f3c2d01007387 */ /* 0x000fe80000100800 */
[----:B------:R-:W2:Y:S04]  /*31b20*/  LDL.LU R42, [R1+0x1c24] ;  /* 0x001c2400012a7983 */ /* 0x000ea80000300800 */
[----:B------:R-:W-:Y:S04]  /*31b30*/  STL [R1+0x1e30], R16 ;  /* 0x001e301001007387 */ /* 0x000fe80000100800 */
[----:B------:R-:W-:Y:S04]  /*31b40*/  STL [R1+0x1e2c], R17 ;  /* 0x001e2c1101007387 */ /* 0x000fe80000100800 */
[----:B------:R-:W-:Y:S01]  /*31b50*/  STL [R1+0x1f4c], R17 ;  /* 0x001f4c1101007387 */ /* 0x000fe20000100800 */
[----:B------:R-:W-:-:S03]  /*31b60*/  ISETP.GT.AND P4, PT, R52, 0x72, PT ;  /* 0x000000723400780c */ /* 0x000fc60003f84270 */
[----:B------:R-:W-:Y:S04]  /*31b70*/  STL [R1+0x1e38], R14 ;  /* 0x001e380e01007387 */ /* 0x000fe80000100800 */
[----:B------:R-:W-:Y:S04]  /*31b80*/  STL [R1+0x1e34], R15 ;  /* 0x001e340f01007387 */ /* 0x000fe80000100800 */
[----:B------:R-:W-:Y:S04]  /*31b90*/  STL [R1+0x1e40], R12 ;  /* 0x001e400c01007387 */ /* 0x000fe80000100800 */
[----:B------:R-:W-:Y:S04]  /*31ba0*/  STL [R1+0x1e3c], R13 ;  /* 0x001e3c0d01007387 */ /* 0x000fe80000100800 */
[----:B------:R-:W-:Y:S04]  /*31bb0*/  STL [R1+0x1e48], R10 ;  /* 0x001e480a01007387 */ /* 0x000fe80000100800 */
[----:B------:R-:W-:Y:S04]  /*31bc0*/  STL [R1+0x1e44], R11 ;  /* 0x001e440b01007387 */ /* 0x000fe80000100800 */
[----:B------:R-:W2:Y:S04]  /*31bd0*/  LDL.LU R9, [R1+0x1c48] ;  /* 0x001c480001097983 */ /* 0x000ea80000300800 */
[----:B------:R-:W2:Y:S01]  /*31be0*/  LDL.LU R8, [R1+0x1c68] ;  /* 0x001c680001087983 */ /* 0x000ea20000300800 */
[----:B------:R-:W-:-:S03]  /*31bf0*/  PRMT R32, RZ, 0x7610, R32 ;  /* 0x00007610ff207816 */ /* 0x000fc60000000020 */
[----:B----4-:R0:W-:Y:S01]  /*31c00*/  STL [R1+0xed4], R3 ;  /* 0x000ed40301007387 */ /* 0x0101e20000100800 */
[----:B------:R-:W-:Y:S02]  /*31c10*/  PRMT R31, RZ, 0x7610, R31 ;  /* 0x00007610ff1f7816 */ /* 0x000fe4000000001f */
[----:B------:R-:W-:Y:S02]  /*31c20*/  PRMT R30, RZ, 0x7610, R30 ;  /* 0x00007610ff1e7816 */ /* 0x000fe4000000001e */
[----:B------:R-:W-:-:S06]  /*31c30*/  PRMT R44, RZ, 0x7610, R44 ;  /* 0x00007610ff2c7816 */ /* 0x000fcc000000002c */
[----:B------:R-:W4:Y:S04]  /*31c40*/  @P2 LDG.E.U16 R44, desc[UR6][R46.64] ;  /* 0x000000062e2c2981 */ /* 0x000f28000c1e1500 */
[----:B0-----:R-:W4:Y:S04]  /*31c50*/  LDL.LU R3, [R1+0x1c4c] ;  /* 0x001c4c0001037983 */ /* 0x001f280000300800 */
[----:B---3--:R0:W-:Y:S04]  /*31c60*/  STL [R1+0xff8], R2 ;  /* 0x000ff80201007387 */ /* 0x0081e80000100800 */
[----:B0-----:R-:W4:Y:S04]  /*31c70*/  LDL.LU R2, [R1+0x1c58] ;  /* 0x001c580001027983 */ /* 0x001f280000300800 */
[----:B------:R0:W-:Y:S04]  /*31c80*/  STL [R1+0xed8], R5 ;  /* 0x000ed80501007387 */ /* 0x0001e80000100800 */
[----:B0-----:R-:W3:Y:S04]  /*31c90*/  LDL.LU R5, [R1+0x1c50] ;  /* 0x001c500001057983 */ /* 0x001ee80000300800 */
[----:B------:R0:W-:Y:S04]  /*31ca0*/  STL [R1+0xff4], R4 ;  /* 0x000ff40401007387 */ /* 0x0001e80000100800 */
[----:B0-----:R-:W3:Y:S04]  /*31cb0*/  LDL.LU R4, [R1+0x1c5c] ;  /* 0x001c5c0001047983 */ /* 0x001ee80000300800 */
[----:B------:R0:W-:Y:S04]  /*31cc0*/  STL [R1+0xedc], R7 ;  /* 0x000edc0701007387 */ /* 0x0001e80000100800 */
[----:B0-----:R-:W4:Y:S04]  /*31cd0*/  LDL.LU R7, [R1+0x1c54] ;  /* 0x001c540001077983 */ /* 0x001f280000300800 */
[----:B------:R0:W-:Y:S04]  /*31ce0*/  STL [R1+0xff0], R6 ;  /* 0x000ff00601007387 */ /* 0x0001e80000100800 */
[----:B0-----:R-:W4:Y:S04]  /*31cf0*/  LDL.LU R6, [R1+0x1c60] ;  /* 0x001c600001067983 */ /* 0x001f280000300800 */
[----:B--2---:R0:W2:Y:S04]  /*31d00*/  @P4 LDG.E.U16 R30, desc[UR6][R38.64] ;  /* 0x00000006261e4981 */ /* 0x0040a8000c1e1500 */
[----:B------:R-:W2:Y:S04]  /*31d10*/  @P4 LDG.E.U16 R31, desc[UR6][R40.64] ;  /* 0x00000006281f4981 */ /* 0x000ea8000c1e1500 */
[----:B------:R-:W2:Y:S04]  /*31d20*/  @P4 LDG.E.U16 R32, desc[UR6][R42.64] ;  /* 0x000000062a204981 */ /* 0x000ea8000c1e1500 */
[----:B------:R-:W-:Y:S04]  /*31d30*/  STL.64 [R1+0x58], R34 ;  /* 0x0000582201007387 */ /* 0x000fe80000100a00 */
[----:B------:R0:W-:Y:S04]  /*31d40*/  STL.64 [R1+0x60], R38 ;  /* 0x0000602601007387 */ /* 0x0001e80000100a00 */
[----:B------:R-:W-:Y:S04]  /*31d50*/  STL.64 [R1+0x68], R40 ;  /* 0x0000682801007387 */ /* 0x000fe80000100a00 */
[----:B------:R-:W-:Y:S01]  /*31d60*/  STL.64 [R1+0x70], R42 ;  /* 0x0000702a01007387 */ /* 0x000fe20000100a00 */
[----:B------:R-:W-:Y:S01]  /*31d70*/  ISETP.GT.AND P5, PT, R52, 0x73, PT ;  /* 0x000000733400780c */ /* 0x000fe20003fa4270 */
[----:B0-----:R-:W-:-:S02]  /*31d80*/  IMAD.MOV.U32 R38, RZ, RZ, R8 ;  /* 0x000000ffff267224 */ /* 0x001fc400078e0008 */
[----:B------:R-:W-:Y:S01]  /*31d90*/  IMAD.MOV.U32 R39, RZ, RZ, R9 ;  /* 0x000000ffff277224 */ /* 0x000fe200078e0009 */
[----:B------:R-:W-:Y:S02]  /*31da0*/  PRMT R33, RZ, 0x7610, R33 ;  /* 0x00007610ff217816 */ /* 0x000fe40000000021 */
[----:B------:R-:W-:Y:S02]  /*31db0*/  PRMT R21, RZ, 0x7610, R21 ;  /* 0x00007610ff157816 */ /* 0x000fe40000000015 */
[----:B------:R-:W-:Y:S02]  /*31dc0*/  PRMT R20, RZ, 0x7610, R20 ;  /* 0x00007610ff147816 */ /* 0x000fe40000000014 */
[----:B------:R-:W2:Y:S04]  /*31dd0*/  @P4 LDG.E.U16 R33, desc[UR6][R34.64] ;  /* 0x0000000622214981 */ /* 0x000ea8000c1e1500 */
[----:B---3--:R-:W3:Y:S04]  /*31de0*/  @P5 LDG.E.U16 R20, desc[UR6][R4.64] ;  /* 0x0000000604145981 */ /* 0x008ee8000c1e1500 */
[----:B----4-:R-:W4:Y:S04]  /*31df0*/  @P5 LDG.E.U16 R21, desc[UR6][R6.64] ;  /* 0x0000000606155981 */ /* 0x010f28000c1e1500 */
[----:B--2---:R0:W-:Y:S04]  /*31e00*/  STL [R1+0x1f70], R32 ;  /* 0x001f702001007387 */ /* 0x0041e80000100800 */
[----:B------:R1:W-:Y:S04]  /*31e10*/  STL [R1+0x1f74], R31 ;  /* 0x001f741f01007387 */ /* 0x0003e80000100800 */
[----:B------:R-:W-:Y:S04]  /*31e20*/  STL [R1+0x1f78], R30 ;  /* 0x001f781e01007387 */ /* 0x000fe80000100800 */
[----:B------:R-:W-:Y:S04]  /*31e30*/  STL.64 [R1+0x38], R38 ;  /* 0x0000382601007387 */ /* 0x000fe80000100a00 */
[----:B------:R-:W-:Y:S04]  /*31e40*/  STL.64 [R1+0x40], R2 ;  /* 0x0000400201007387 */ /* 0x000fe80000100a00 */
[----:B------:R-:W-:Y:S04]  /*31e50*/  STL.64 [R1+0x48], R4 ;  /* 0x0000480401007387 */ /* 0x000fe80000100a00 */
[----:B------:R-:W-:Y:S04]  /*31e60*/  STL.64 [R1+0x50], R6 ;  /* 0x0000500601007387 */ /* 0x000fe80000100a00 */
[----:B0-----:R-:W2:Y:S04]  /*31e70*/  LDL.LU R32, [R1+0x1c6c] ;  /* 0x001c6c0001207983 */ /* 0x001ea80000300800 */
[----:B-1----:R-:W2:Y:S04]  /*31e80*/  LDL.LU R31, [R1+0x1c98] ;  /* 0x001c9800011f7983 */ /* 0x002ea80000300800 */
[----:B------:R0:W-:Y:S04]  /*31e90*/  STL [R1+0xfec], R44 ;  /* 0x000fec2c01007387 */ /* 0x0001e80000100800 */
[----:B------:R-:W2:Y:S04]  /*31ea0*/  LDL.LU R41, [R1+0x1c70] ;  /* 0x001c700001297983 */ /* 0x000ea80000300800 */
[----:B------:R-:W2:Y:S04]  /*31eb0*/  LDL.LU R40, [R1+0x1c7c] ;  /* 0x001c7c0001287983 */ /* 0x000ea80000300800 */
[----:B------:R-:W2:Y:S04]  /*31ec0*/  LDL.LU R43, [R1+0x1c74] ;  /* 0x001c7400012b7983 */ /* 0x000ea80000300800 */
[----:B------:R-:W2:Y:S04]  /*31ed0*/  LDL.LU R42, [R1+0x1c80] ;  /* 0x001c8000012a7983 */ /* 0x000ea80000300800 */
[----:B0-----:R-:W2:Y:S04]  /*31ee0*/  LDL.LU R44, [R1+0x1c78] ;  /* 0x001c7800012c7983 */ /* 0x001ea80000300800 */
[----:B------:R-:W2:Y:S01]  /*31ef0*/  LDL.LU R35, [R1+0x1c84] ;  /* 0x001c840001237983 */ /* 0x000ea20000300800 */
[----:B------:R-:W-:-:S02]  /*31f00*/  PRMT R18, RZ, 0x7610, R18 ;  /* 0x00007610ff127816 */ /* 0x000fc40000000012 */
[----:B------:R-:W-:Y:S02]  /*31f10*/  PRMT R17, RZ, 0x7610, R17 ;  /* 0x00007610ff117816 */ /* 0x000fe40000000011 */
[----:B------:R-:W-:Y:S02]  /*31f20*/  ISETP.GT.AND P2, PT, R52, 0x74, PT ;  /* 0x000000743400780c */ /* 0x000fe40003f44270 */
[----:B------:R-:W2:Y:S04]  /*31f30*/  @P5 LDG.E.U16 R18, desc[UR6][R2.64] ;  /* 0x0000000602125981 */ /* 0x000ea8000c1e1500 */
[----:B------:R0:W2:Y:S01]  /*31f40*/  @P5 LDG.E.U16 R17, desc[UR6][R38.64] ;  /* 0x0000000626115981 */ /* 0x0000a2000c1e1500 */
[----:B------:R-:W-:Y:S02]  /*31f50*/  PRMT R23, RZ, 0x7610, R23 ;  /* 0x00007610ff177816 */ /* 0x000fe40000000017 */
[----:B------:R-:W-:-:S02]  /*31f60*/  PRMT R22, RZ, 0x7610, R22 ;  /* 0x00007610ff167816 */ /* 0x000fc40000000016 */
[----:B------:R-:W-:Y:S01]  /*31f70*/  PRMT R25, RZ, 0x7610, R25 ;  /* 0x00007610ff197816 */ /* 0x000fe20000000019 */
[----:B----4-:R-:W-:Y:S04]  /*31f80*/  STL [R1+0x1f50], R21 ;  /* 0x001f501501007387 */ /* 0x010fe80000100800 */
[----:B---3--:R-:W-:Y:S04]  /*31f90*/  STL [R1+0x1f54], R20 ;  /* 0x001f541401007387 */ /* 0x008fe80000100800 */
[----:B------:R-:W3:Y:S04]  /*31fa0*/  LDL.LU R3, [R1+0x1cd4] ;  /* 0x001cd40001037983 */ /* 0x000ee80000300800 */
[----:B------:R-:W3:Y:S04]  /*31fb0*/  LDL.LU R2, [R1+0x1d0c] ;  /* 0x001d0c0001027983 */ /* 0x000ee80000300800 */
[----:B------:R-:W4:Y:S04]  /*31fc0*/  LDL.LU R5, [R1+0x1cd8] ;  /* 0x001cd80001057983 */ /* 0x000f280000300800 */
[----:B------:R-:W4:Y:S04]  /*31fd0*/  LDL.LU R4, [R1+0x1cf4] ;  /* 0x001cf40001047983 */ /* 0x000f280000300800 */
[----:B------:R-:W3:Y:S04]  /*31fe0*/  LDL.LU R7, [R1+0x1cdc] ;  /* 0x001cdc0001077983 */ /* 0x000ee80000300800 */
[----:B------:R1:W-:Y:S04]  /*31ff0*/  STL [R1+0xf24], R33 ;  /* 0x000f242101007387 */ /* 0x0003e80000100800 */
[----:B------:R-:W3:Y:S04]  /*32000*/  LDL.LU R6, [R1+0x1cf8] ;  /* 0x001cf80001067983 */ /* 0x000ee80000300800 */
[----:B------:R-:W3:Y:S04]  /*32010*/  LDL.LU R9, [R1+0x1ce0] ;  /* 0x001ce00001097983 */ /* 0x000ee80000300800 */
[----:B------:R-:W3:Y:S04]  /*32020*/  LDL.LU R8, [R1+0x1cfc] ;  /* 0x001cfc0001087983 */ /* 0x000ee80000300800 */
[----:B------:R-:W4:Y:S01]  /*32030*/  LDL.LU R34, [R1+0x1cb0] ;  /* 0x001cb00001227983 */ /* 0x000f220000300800 */
[----:B------:R-:W-:-:S03]  /*32040*/  PRMT R24, RZ, 0x7610, R24 ;  /* 0x00007610ff187816 */ /* 0x000fc60000000018 */
[----:B-1----:R-:W4:Y:S04]  /*32050*/  LDL.LU R33, [R1+0x1cd0] ;  /* 0x001cd00001217983 */ /* 0x002f280000300800 */
[----:B------:R-:W4:Y:S04]  /*32060*/  LDL.LU R21, [R1+0x1cb4] ;  /* 0x001cb40001157983 */ /* 0x000f280000300800 */
[----:B------:R-:W4:Y:S04]  /*32070*/  LDL.LU R20, [R1+0x1cc0] ;  /* 0x001cc00001147983 */ /* 0x000f280000300800 */
[----:B--2---:R-:W2:Y:S04]  /*32080*/  @P2 LDG.E.U16 R25, desc[UR6][R40.64] ;  /* 0x0000000628192981 */ /* 0x004ea8000c1e1500 */
[----:B------:R-:W2:Y:S01]  /*32090*/  @P2 LDG.E.U16 R22, desc[UR6][R42.64] ;  /* 0x000000062a162981 */ /* 0x000ea2000c1e1500 */
[----:B------:R-:W-:-:S02]  /*320a0*/  IMAD.MOV.U32 R45, RZ, RZ, R44 ;  /* 0x000000ffff2d7224 */ /* 0x000fc400078e002c */
[----:B------:R-:W-:-:S05]  /*320b0*/  IMAD.MOV.U32 R44, RZ, RZ, R35 ;  /* 0x000000ffff2c7224 */ /* 0x000fca00078e0023 */
[----:B------:R-:W2:Y:S01]  /*320c0*/  @P2 LDG.E.U16 R23, desc[UR6][R44.64] ;  /* 0x000000062c172981 */ /* 0x000ea2000c1e1500 */
[----:B0-----:R-:W-:Y:S02]  /*320d0*/  IMAD.MOV.U32 R38, RZ, RZ, R31 ;  /* 0x000000ffff267224 */ /* 0x001fe400078e001f */
[----:B------:R-:W-:Y:S01]  /*320e0*/  IMAD.MOV.U32 R39, RZ, RZ, R32 ;  /* 0x000000ffff277224 */ /* 0x000fe200078e0020 */
[----:B------:R-:W-:Y:S04]  /*320f0*/  STL [R1+0x1f58], R18 ;  /* 0x001f581201007387 */ /* 0x000fe80000100800 */
[----:B------:R-:W-:Y:S04]  /*32100*/  STL [R1+0x1f5c], R17 ;  /* 0x001f5c1101007387 */ /* 0x000fe80000100800 */
[----:B------:R-:W4:Y:S04]  /*32110*/  LDL.LU R32, [R1+0x1cb8] ;  /* 0x001cb80001207983 */ /* 0x000f280000300800 */
[----:B------:R-:W4:Y:S04]  /*32120*/  LDL.LU R31, [R1+0x1cc4] ;  /* 0x001cc400011f7983 */ /* 0x000f280000300800 */
[----:B------:R-:W4:Y:S01]  /*32130*/  @P2 LDG.E.U16 R24, desc[UR6][R38.64] ;  /* 0x0000000626182981 */ /* 0x000f22000c1e1500 */
[----:B------:R-:W-:-:S03]  /*32140*/  ISETP.GT.AND P6, PT, R52, 0x7a, PT ;  /* 0x0000007a3400780c */ /* 0x000fc60003fc4270 */
[----:B------:R-:W-:Y:S04]  /*32150*/  STL.64 [R1+0x18], R38 ;  /* 0x0000182601007387 */ /* 0x000fe80000100a00 */
[----:B------:R-:W-:Y:S04]  /*32160*/  STL.64 [R1+0x20], R40 ;  /* 0x0000202801007387 */ /* 0x000fe80000100a00 */
[----:B------:R-:W-:Y:S04]  /*32170*/  STL.64 [R1+0x28], R42 ;  /* 0x0000282a01007387 */ /* 0x000fe80000100a00 */
[----:B------:R-:W-:Y:S01]  /*32180*/  STL.64 [R1+0x30], R44 ;  /* 0x0000302c01007387 */ /* 0x000fe20000100a00 */
[----:B------:R-:W-:-:S06]  /*32190*/  PRMT R30, RZ, 0x7610, R30 ;  /* 0x00007610ff1e7816 */ /* 0x000fcc000000001e */
[----:B---3--:R-:W3:Y:S04]  /*321a0*/  @P6 LDG.E.U16 R30, desc[UR6][R8.64] ;  /* 0x00000006081e6981 */ /* 0x008ee8000c1e1500 */
[----:B--2---:R-:W-:Y:S04]  /*321b0*/  STL [R1+0x1f60], R23 ;  /* 0x001f601701007387 */ /* 0x004fe80000100800 */
[----:B------:R-:W-:Y:S04]  /*321c0*/  STL [R1+0x1f64], R22 ;  /* 0x001f641601007387 */ /* 0x000fe80000100800 */
[----:B------:R0:W-:Y:S02]  /*321d0*/  STL [R1+0x1f68], R25 ;  /* 0x001f681901007387 */ /* 0x0001e40000100800 */
[----:B0-----:R-:W-:-:S06]  /*321e0*/  PRMT R25, RZ, 0x7610, R25 ;  /* 0x00007610ff197816 */ /* 0x001fcc0000000019 */
[----:B------:R-:W2:Y:S01]  /*321f0*/  @P6 LDG.E.U16 R25, desc[UR6][R6.64] ;  /* 0x0000000606196981 */ /* 0x000ea2000c1e1500 */
[----:B------:R-:W-:Y:S02]  /*32200*/  PRMT R36, RZ, 0x7610, R36 ;  /* 0x00007610ff247816 */ /* 0x000fe40000000024 */
[----:B------:R-:W-:Y:S01]  /*32210*/  PRMT R37, RZ, 0x7610, R37 ;  /* 0x00007610ff257816 */ /* 0x000fe20000000025 */
[----:B----4-:R-:W-:Y:S02]  /*32220*/  IMAD.MOV.U32 R22, RZ, RZ, R31 ;  /* 0x000000ffff167224 */ /* 0x010fe400078e001f */
[----:B------:R-:W-:Y:S01]  /*32230*/  IMAD.MOV.U32 R23, RZ, RZ, R32 ;  /* 0x000000ffff177224 */ /* 0x000fe200078e0020 */
[----:B------:R-:W-:Y:S04]  /*32240*/  STL [R1+0x1f6c], R24 ;  /* 0x001f6c1801007387 */ /* 0x000fe80000100800 */
[----:B------:R-:W4:Y:S04]  /*32250*/  LDL.LU R18, [R1+0x1cc8] ;  /* 0x001cc80001127983 */ /* 0x000f280000300800 */
[----:B------:R-:W4:Y:S04]  /*32260*/  @P6 LDG.E.U16 R36, desc[UR6][R2.64] ;  /* 0x0000000602246981 */ /* 0x000f28000c1e1500 */
[----:B------:R-:W4:Y:S04]  /*32270*/  LDL.LU R17, [R1+0x1ccc] ;  /* 0x001ccc0001117983 */ /* 0x000f280000300800 */
[----:B------:R-:W4:Y:S04]  /*32280*/  @P6 LDG.E.U16 R37, desc[UR6][R4.64] ;  /* 0x0000000604256981 */ /* 0x000f28000c1e1500 */
[----:B------:R-:W-:Y:S04]  /*32290*/  STL.64 [R1], R20 ;  /* 0x0000001401007387 */ /* 0x000fe80000100a00 */
[----:B------:R-:W-:Y:S04]  /*322a0*/  STL.64 [R1+0x8], R22 ;  /* 0x0000081601007387 */ /* 0x000fe80000100a00 */
[----:B------:R-:W-:Y:S04]  /*322b0*/  STL [R1+0x1e50], R8 ;  /* 0x001e500801007387 */ /* 0x000fe80000100800 */
[----:B------:R0:W-:Y:S04]  /*322c0*/  STL [R1+0x1e4c], R9 ;  /* 0x001e4c0901007387 */ /* 0x0001e80000100800 */
[----:B------:R-:W4:Y:S01]  /*322d0*/  LDL.LU R35, [R1+0x1ce4] ;  /* 0x001ce40001237983 */ /* 0x000f220000300800 */
[----:B------:R-:W-:-:S02]  /*322e0*/  IMAD.MOV.U32 R51, RZ, RZ, R34 ;  /* 0x000000ffff337224 */ /* 0x000fc400078e0022 */
[----:B------:R-:W-:Y:S01]  /*322f0*/  IMAD.MOV.U32 R50, RZ, RZ, R33 ;  /* 0x000000ffff327224 */ /* 0x000fe200078e0021 */
[----:B0-----:R-:W4:Y:S04]  /*32300*/  LDL.LU R9, [R1+0x1d10] ;  /* 0x001d100001097983 */ /* 0x001f280000300800 */
[----:B------:R-:W4:Y:S04]  /*32310*/  LDL.LU R34, [R1+0x1ce8] ;  /* 0x001ce80001227983 */ /* 0x000f280000300800 */
[----:B------:R-:W4:Y:S04]  /*32320*/  LDL.LU R33, [R1+0x1d00] ;  /* 0x001d000001217983 */ /* 0x000f280000300800 */
[----:B------:R-:W4:Y:S04]  /*32330*/  LDL.LU R32, [R1+0x1cec] ;  /* 0x001cec0001207983 */ /* 0x000f280000300800 */
[----:B------:R-:W4:Y:S04]  /*32340*/  LDL.LU R31, [R1+0x1d04] ;  /* 0x001d0400011f7983 */ /* 0x000f280000300800 */
[----:B---3--:R0:W-:Y:S04]  /*32350*/  STL [R1+0xed0], R30 ;  /* 0x000ed01e01007387 */ /* 0x0081e80000100800 */
[----:B0-----:R-:W3:Y:S04]  /*32360*/  LDL.LU R30, [R1+0x1cf0] ;  /* 0x001cf000011e7983 */ /* 0x001ee80000300800 */
[----:B--2---:R0:W-:Y:S04]  /*32370*/  STL [R1+0xecc], R25 ;  /* 0x000ecc1901007387 */ /* 0x0041e80000100800 */
[----:B0-----:R-:W2:Y:S01]  /*32380*/  LDL.LU R25, [R1+0x1d08] ;  /* 0x001d080001197983 */ /* 0x001ea20000300800 */
[----:B------:R-:W-:-:S03]  /*32390*/  ISETP.GT.AND P4, PT, R52, 0x75, PT ;  /* 0x000000753400780c */ /* 0x000fc60003f84270 */
[----:B------:R-:W-:Y:S04]  /*323a0*/  STL [R1+0x1e58], R6 ;  /* 0x001e580601007387 */ /* 0x000fe80000100800 */
[----:B------:R-:W-:Y:S04]  /*323b0*/  STL [R1+0x1e54], R7 ;  /* 0x001e540701007387 */ /* 0x000fe80000100800 */
[----:B------:R-:W-:Y:S04]  /*323c0*/  STL [R1+0x1e60], R4 ;  /* 0x001e600401007387 */ /* 0x000fe80000100800 */
[----:B------:R-:W-:Y:S04]  /*323d0*/  STL [R1+0x1e5c], R5 ;  /* 0x001e5c0501007387 */ /* 0x000fe80000100800 */
[----:B------:R-:W-:Y:S04]  /*323e0*/  STL [R1+0x1e68], R2 ;  /* 0x001e680201007387 */ /* 0x000fe80000100800 */
[----:B------:R-:W-:Y:S04]  /*323f0*/  STL [R1+0x1e64], R3 ;  /* 0x001e640301007387 */ /* 0x000fe80000100800 */
[----:B----4-:R0:W-:Y:S04]  /*32400*/  STL [R1+0xec4], R36 ;  /* 0x000ec42401007387 */ /* 0x0101e80000100800 */
[----:B------:R1:W-:Y:S01]  /*32410*/  STL [R1+0xec8], R37 ;  /* 0x000ec82501007387 */ /* 0x0003e20000100800 */
[----:B------:R-:W-:-:S02]  /*32420*/  PRMT R29, RZ, 0x7610, R29 ;  /* 0x00007610ff1d7816 */ /* 0x000fc4000000001d */
[----:B------:R-:W-:Y:S02]  /*32430*/  PRMT R26, RZ, 0x7610, R26 ;  /* 0x00007610ff1a7816 */ /* 0x000fe4000000001a */
[----:B------:R-:W-:Y:S02]  /*32440*/  ISETP.GT.AND P5, PT, R52, 0x76, PT ;  /* 0x000000763400780c */ /* 0x000fe40003fa4270 */
[----:B------:R-:W4:Y:S04]  /*32450*/  @P4 LDG.E.U16 R29, desc[UR6][R22.64] ;  /* 0x00000006161d4981 */ /* 0x000f28000c1e1500 */
[----:B------:R-:W4:Y:S01]  /*32460*/  @P4 LDG.E.U16 R26, desc[UR6][R20.64] ;  /* 0x00000006141a4981 */ /* 0x000f22000c1e1500 */
[----:B0-----:R-:W-:Y:S01]  /*32470*/  MOV R36, R17 ;  /* 0x0000001100247202 */ /* 0x001fe20000000f00 */
[----:B-1----:R-:W-:-:S05]  /*32480*/  IMAD.MOV.U32 R37, RZ, RZ, R18 ;  /* 0x000000ffff257224 */ /* 0x002fca00078e0012 */
[----:B------:R-:W-:Y:S04]  /*32490*/  STL.64 [R1+0x10], R36 ;  /* 0x0000102401007387 */ /* 0x000fe80000100a00 */
[----:B------:R-:W4:Y:S04]  /*324a0*/  LDL.LU R23, [R1+0x1d14] ;  /* 0x001d140001177983 */ /* 0x000f280000300800 */
[----:B------:R-:W4:Y:S04]  /*324b0*/  LDL.LU R22, [R1+0x1d24] ;  /* 0x001d240001167983 */ /* 0x000f280000300800 */
[----:B------:R-:W4:Y:S04]  /*324c0*/  LDL.LU R21, [R1+0x1d18] ;  /* 0x001d180001157983 */ /* 0x000f280000300800 */
[----:B------:R-:W4:Y:S04]  /*324d0*/  LDL.LU R20, [R1+0x1d28] ;  /* 0x001d280001147983 */ /* 0x000f280000300800 */
[----:B------:R-:W4:Y:S04]  /*324e0*/  LDL.LU R18, [R1+0x1d1c] ;  /* 0x001d1c0001127983 */ /* 0x000f280000300800 */
[----:B------:R-:W4:Y:S04]  /*324f0*/  LDL.LU R17, [R1+0x1d2c] ;  /* 0x001d2c0001117983 */ /* 0x000f280000300800 */
[----:B------:R-:W-:Y:S01]  /*32500*/  STL [R1+0x1e70], R50 ;  /* 0x001e703201007387 */ /* 0x000fe20000100800 */
[----:B------:R-:W-:-:S03]  /*32510*/  PRMT R4, RZ, 0x7610, R4 ;  /* 0x00007610ff047816 */ /* 0x000fc60000000004 */
[----:B------:R-:W-:Y:S01]  /*32520*/  STL [R1+0x1e6c], R51 ;  /* 0x001e6c3301007387 */ /* 0x000fe20000100800 */
[----:B------:R-:W-:-:S03]  /*32530*/  IMAD.MOV.U32 R66, RZ, RZ, R9 ;  /* 0x000000ffff427224 */ /* 0x000fc600078e0009 */
[----:B------:R-:W4:Y:S04]  /*32540*/  LDL.LU R9, [R1+0x1d20] ;  /* 0x001d200001097983 */ /* 0x000f280000300800 */
[----:B------:R-:W4:Y:S01]  /*32550*/  LDL.LU R5, [R1+0x1d30] ;  /* 0x001d300001057983 */ /* 0x000f220000300800 */
[----:B------:R-:W-:Y:S01]  /*32560*/  PRMT R3, RZ, 0x7610, R3 ;  /* 0x00007610ff037816 */ /* 0x000fe20000000003 */
[----:B------:R-:W-:Y:S02]  /*32570*/  IMAD.MOV.U32 R62, RZ, RZ, R31 ;  /* 0x000000ffff3e7224 */ /* 0x000fe400078e001f */
[----:B------:R-:W-:Y:S02]  /*32580*/  IMAD.MOV.U32 R63, RZ, RZ, R32 ;  /* 0x000000ffff3f7224 */ /* 0x000fe400078e0020 */
[----:B---3--:R-:W-:Y:S01]  /*32590*/  IMAD.MOV.U32 R61, RZ, RZ, R30 ;  /* 0x000000ffff3d7224 */ /* 0x008fe200078e001e */
[----:B------:R-:W-:Y:S01]  /*325a0*/  PRMT R2, RZ, 0x7610, R2 ;  /* 0x00007610ff027816 */ /* 0x000fe20000000002 */
[----:B------:R-:W-:-:S02]  /*325b0*/  IMAD.MOV.U32 R64, RZ, RZ, R33 ;  /* 0x000000ffff407224 */ /* 0x000fc400078e0021 */
[----:B------:R-:W-:Y:S01]  /*325c0*/  IMAD.MOV.U32 R65, RZ, RZ, R34 ;  /* 0x000000ffff417224 */ /* 0x000fe200078e0022 */
[----:B------:R-:W3:Y:S04]  /*325d0*/  @P5 LDG.E.U16 R3, desc[UR6][R62.64] ;  /* 0x000000063e035981 */ /* 0x000ee8000c1e1500 */
[----:B------:R-:W3:Y:S01]  /*325e0*/  @P5 LDG.E.U16 R2, desc[UR6][R64.64] ;  /* 0x0000000640025981 */ /* 0x000ee2000c1e1500 */
[----:B--2---:R-:W-:-:S05]  /*325f0*/  IMAD.MOV.U32 R60, RZ, RZ, R25 ;  /* 0x000000ffff3c7224 */ /* 0x004fca00078e0019 */
[----:B------:R-:W2:Y:S01]  /*32600*/  @P5 LDG.E.U16 R4, desc[UR6][R60.64] ;  /* 0x000000063c045981 */ /* 0x000ea2000c1e1500 */
[----:B------:R-:W-:Y:S02]  /*32610*/  ISETP.GT.AND P2, PT, R52, 0x77, PT ;  /* 0x000000773400780c */ /* 0x000fe40003f44270 */
[----:B------:R-:W-:Y:S02]  /*32620*/  PRMT R10, RZ, 0x7610, R10 ;  /* 0x00007610ff0a7816 */ /* 0x000fe4000000000a */
[----:B------:R-:W-:Y:S02]  /*32630*/  PRMT R11, RZ, 0x7610, R11 ;  /* 0x00007610ff0b7816 */ /* 0x000fe4000000000b */
[----:B------:R-:W-:Y:S02]  /*32640*/  PRMT R12, RZ, 0x7610, R12 ;  /* 0x00007610ff0c7816 */ /* 0x000fe4000000000c */
[----:B------:R-:W-:Y:S01]  /*32650*/  PRMT R24, RZ, 0x7610, R24 ;  /* 0x00007610ff187816 */ /* 0x000fe20000000018 */
[----:B------:R-:W-:Y:S01]  /*32660*/  IMAD.MOV.U32 R67, RZ, RZ, R35 ;  /* 0x000000ffff437224 */ /* 0x000fe200078e0023 */
[----:B------:R-:W-:-:S04]  /*32670*/  PRMT R13, RZ, 0x7610, R13 ;  /* 0x00007610ff0d7816 */ /* 0x000fc8000000000d */
[----:B------:R-:W3:Y:S01]  /*32680*/  @P5 LDG.E.U16 R24, desc[UR6][R66.64] ;  /* 0x0000000642185981 */ /* 0x000ee2000c1e1500 */
[----:B----4-:R-:W-:Y:S02]  /*32690*/  IMAD.MOV.U32 R71, RZ, RZ, R18 ;  /* 0x000000ffff477224 */ /* 0x010fe400078e0012 */
[----:B------:R-:W-:Y:S02]  /*326a0*/  IMAD.MOV.U32 R70, RZ, RZ, R17 ;  /* 0x000000ffff467224 */ /* 0x000fe400078e0011 */
[----:B------:R-:W-:Y:S02]  /*326b0*/  IMAD.MOV.U32 R69, RZ, RZ, R9 ;  /* 0x000000ffff457224 */ /* 0x000fe400078e0009 */
[----:B------:R-:W-:Y:S02]  /*326c0*/  IMAD.MOV.U32 R68, RZ, RZ, R5 ;  /* 0x000000ffff447224 */ /* 0x000fe400078e0005 */
[----:B------:R-:W-:Y:S02]  /*326d0*/  IMAD.MOV.U32 R72, RZ, RZ, R20 ;  /* 0x000000ffff487224 */ /* 0x000fe400078e0014 */
[----:B------:R-:W-:Y:S01]  /*326e0*/  IMAD.MOV.U32 R73, RZ, RZ, R21 ;  /* 0x000000ffff497224 */ /* 0x000fe200078e0015 */
[----:B------:R-:W4:Y:S04]  /*326f0*/  @P2 LDG.E.U16 R11, desc[UR6][R70.64] ;  /* 0x00000006460b2981 */ /* 0x000f28000c1e1500 */
[----:B------:R-:W4:Y:S01]  /*32700*/  @P2 LDG.E.U16 R10, desc[UR6][R68.64] ;  /* 0x00000006440a2981 */ /* 0x000f22000c1e1500 */
[----:B------:R-:W-:-:S02]  /*32710*/  IMAD.MOV.U32 R74, RZ, RZ, R22 ;  /* 0x000000ffff4a7224 */ /* 0x000fc400078e0016 */
[----:B------:R-:W-:Y:S01]  /*32720*/  IMAD.MOV.U32 R75, RZ, RZ, R23 ;  /* 0x000000ffff4b7224 */ /* 0x000fe200078e0017 */
[----:B------:R-:W4:Y:S04]  /*32730*/  @P2 LDG.E.U16 R12, desc[UR6][R72.64] ;  /* 0x00000006480c2981 */ /* 0x000f28000c1e1500 */
[----:B------:R-:W4:Y:S04]  /*32740*/  @P2 LDG.E.U16 R13, desc[UR6][R74.64] ;  /* 0x000000064a0d2981 */ /* 0x000f28000c1e1500 */
[----:B--2---:R0:W-:Y:S04]  /*32750*/  STL [R1+0x1ec8], R4 ;  /* 0x001ec80401007387 */ /* 0x0041e80000100800 */
[----:B------:R-:W-:Y:S04]  /*32760*/  STL [R1+0x1e78], R60 ;  /* 0x001e783c01007387 */ /* 0x000fe80000100800 */
[----:B------:R-:W-:Y:S04]  /*32770*/  STL [R1+0x1e74], R61 ;  /* 0x001e743d01007387 */ /* 0x000fe80000100800 */
[----:B---3--:R1:W-:Y:S04]  /*32780*/  STL [R1+0x1ecc], R3 ;  /* 0x001ecc0301007387 */ /* 0x0083e80000100800 */
[----:B------:R-:W-:Y:S04]  /*32790*/  STL [R1+0x1e80], R62 ;  /* 0x001e803e01007387 */ /* 0x000fe80000100800 */
[----:B------:R-:W-:Y:S04]  /*327a0*/  STL [R1+0x1e7c], R63 ;  /* 0x001e7c3f01007387 */ /* 0x000fe80000100800 */
[----:B------:R-:W-:Y:S04]  /*327b0*/  STL [R1+0x1ed0], R2 ;  /* 0x001ed00201007387 */ /* 0x000fe80000100800 */
[----:B------:R-:W-:Y:S04]  /*327c0*/  STL [R1+0x1e88], R64 ;  /* 0x001e884001007387 */ /* 0x000fe80000100800 */
[----:B------:R-:W-:Y:S04]  /*327d0*/  STL [R1+0x1e84], R65 ;  /* 0x001e844101007387 */ /* 0x000fe80000100800 */
[----:B------:R-:W-:Y:S04]  /*327e0*/  STL [R1+0x1e90], R66 ;  /* 0x001e904201007387 */ /* 0x000fe80000100800 */
[----:B------:R-:W-:Y:S04]  /*327f0*/  STL [R1+0x1e8c], R67 ;  /* 0x001e8c4301007387 */ /* 0x000fe80000100800 */
[----:B------:R-:W2:Y:S04]  /*32800*/  LDL.LU R23, [R1+0x1d34] ;  /* 0x001d340001177983 */ /* 0x000ea80000300800 */
[----:B------:R-:W3:Y:S04]  /*32810*/  LDL.LU R22, [R1+0x1d50] ;  /* 0x001d500001167983 */ /* 0x000ee80000300800 */
[----:B------:R-:W2:Y:S04]  /*32820*/  LDL.LU R21, [R1+0x1d38] ;  /* 0x001d380001157983 */ /* 0x000ea80000300800 */
[----:B------:R-:W2:Y:S04]  /*32830*/  LDL.LU R17, [R1+0x1d44] ;  /* 0x001d440001117983 */ /* 0x000ea80000300800 */
[----:B------:R-:W3:Y:S04]  /*32840*/  LDL.LU R9, [R1+0x1d3c] ;  /* 0x001d3c0001097983 */ /* 0x000ee80000300800 */
[----:B------:R-:W3:Y:S04]  /*32850*/  LDL.LU R5, [R1+0x1d48] ;  /* 0x001d480001057983 */ /* 0x000ee80000300800 */
[----:B0-----:R-:W3:Y:S04]  /*32860*/  LDL.LU R4, [R1+0x1d40] ;  /* 0x001d400001047983 */ /* 0x001ee80000300800 */
[----:B-1----:R-:W3:Y:S04]  /*32870*/  LDL.LU R3, [R1+0x1d4c] ;  /* 0x001d4c0001037983 */ /* 0x002ee80000300800 */
[----:B------:R-:W3:Y:S04]  /*32880*/  LDL.LU R20, [R1+0x1d54] ;  /* 0x001d540001147983 */ /* 0x000ee80000300800 */
[----:B------:R-:W3:Y:S01]  /*32890*/  LDL.LU R18, [R1+0x1d70] ;  /* 0x001d700001127983 */ /* 0x000ee20000300800 */
[----:B------:R-:W-:-:S06]  /*328a0*/  PRMT R28, RZ, 0x7610, R28 ;  /* 0x00007610ff1c7816 */ /* 0x000fcc000000001c */
[----:B------:R3:W3:Y:S04]  /*328b0*/  @P4 LDG.E.U16 R28, desc[UR6][R36.64] ;  /* 0x00000006241c4981 */ /* 0x0006e8000c1e1500 */
[----:B----4-:R0:W-:Y:S04]  /*328c0*/  STL [R1+0x1e9c], R10 ;  /* 0x001e9c0a01007387 */ /* 0x0101e80000100800 */
[----:B------:R-:W-:Y:S04]  /*328d0*/  STL [R1+0x1e98], R68 ;  /* 0x001e984401007387 */ /* 0x000fe80000100800 */
[----:B------:R-:W-:Y:S04]  /*328e0*/  STL [R1+0x1e94], R69 ;  /* 0x001e944501007387 */ /* 0x000fe80000100800 */
[----:B------:R-:W-:Y:S04]  /*328f0*/  STL [R1+0x1ea8], R11 ;  /* 0x001ea80b01007387 */ /* 0x000fe80000100800 */
        /* <DEDUP_REMOVED lines=8> */
[----:B------:R4:W-:Y:S01]  /*32980*/  STL [R1+0x1eb8], R75 ;  /* 0x001eb84b01007387 */ /* 0x0009e20000100800 */
[----:B--2---:R-:W-:-:S03]  /*32990*/  IMAD.MOV.U32 R38, RZ, RZ, R17 ;  /* 0x000000ffff267224 */ /* 0x004fc600078e0011 */
[----:B------:R-:W2:Y:S04]  /*329a0*/  LDL.LU R17, [R1+0x1d58] ;  /* 0x001d580001117983 */ /* 0x000ea80000300800 */
[----:B0-----:R-:W2:Y:S01]  /*329b0*/  LDL.LU R10, [R1+0x1d64] ;  /* 0x001d6400010a7983 */ /* 0x001ea20000300800 */
[----:B---3--:R-:W-:Y:S02]  /*329c0*/  IMAD.MOV.U32 R37, RZ, RZ, R9 ;  /* 0x000000ffff257224 */ /* 0x008fe400078e0009 */
[----:B------:R-:W-:Y:S01]  /*329d0*/  IMAD.MOV.U32 R36, RZ, RZ, R5 ;  /* 0x000000ffff247224 */ /* 0x000fe200078e0005 */
[----:B------:R-:W3:Y:S04]  /*329e0*/  LDL.LU R9, [R1+0x1d5c] ;  /* 0x001d5c0001097983 */ /* 0x000ee80000300800 */
[----:B------:R-:W3:Y:S01]  /*329f0*/  LDL.LU R5, [R1+0x1d68] ;  /* 0x001d680001057983 */ /* 0x000ee20000300800 */
[----:B------:R-:W-:-:S02]  /*32a00*/  IMAD.MOV.U32 R35, RZ, RZ, R4 ;  /* 0x000000ffff237224 */ /* 0x000fc400078e0004 */
[----:B------:R-:W-:Y:S01]  /*32a10*/  IMAD.MOV.U32 R34, RZ, RZ, R3 ;  /* 0x000000ffff227224 */ /* 0x000fe200078e0003 */
[----:B------:R-:W3:Y:S04]  /*32a20*/  LDL.LU R4, [R1+0x1d60] ;  /* 0x001d600001047983 */ /* 0x000ee80000300800 */
[----:B------:R-:W3:Y:S01]  /*32a30*/  LDL.LU R3, [R1+0x1d6c] ;  /* 0x001d6c0001037983 */ /* 0x000ee20000300800 */
[----:B------:R-:W-:-:S06]  /*32a40*/  PRMT R27, RZ, 0x7610, R27 ;  /* 0x00007610ff1b7816 */ /* 0x000fcc000000001b */
[----:B------:R-:W3:Y:S01]  /*32a50*/  @P4 LDG.E.U16 R27, desc[UR6][R50.64] ;  /* 0x00000006321b4981 */ /* 0x000ee2000c1e1500 */
[----:B------:R-:W-:-:S03]  /*32a60*/  ISETP.GT.AND P4, PT, R52, 0x7b, PT ;  /* 0x0000007b3400780c */ /* 0x000fc60003f84270 */
[----:B------:R-:W-:Y:S01]  /*32a70*/  STL [R1+0x1ed4], R34 ;  /* 0x001ed42201007387 */ /* 0x000fe20000100800 */
[----:B-1----:R-:W-:-:S03]  /*32a80*/  PRMT R71, RZ, 0x7610, R71 ;  /* 0x00007610ff477816 */ /* 0x002fc60000000047 */
[----:B------:R-:W-:Y:S04]  /*32a90*/  STL [R1+0x1ec4], R35 ;  /* 0x001ec42301007387 */ /* 0x000fe80000100800 */
[----:B------:R-:W-:Y:S01]  /*32aa0*/  STL [R1+0x1edc], R36 ;  /* 0x001edc2401007387 */ /* 0x000fe20000100800 */
[----:B----4-:R-:W-:-:S03]  /*32ab0*/  PRMT R75, RZ, 0x7610, R75 ;  /* 0x00007610ff4b7816 */ /* 0x010fc6000000004b */
[----:B------:R0:W-:Y:S04]  /*32ac0*/  STL [R1+0x1ed8], R37 ;  /* 0x001ed82501007387 */ /* 0x0001e80000100800 */
[----:B------:R-:W4:Y:S04]  /*32ad0*/  LDL.LU R54, [R1+0x1d74] ;  /* 0x001d740001367983 */ /* 0x000f280000300800 */
[----:B------:R-:W4:Y:S04]  /*32ae0*/  LDL.LU R53, [R1+0x1da4] ;  /* 0x001da40001357983 */ /* 0x000f280000300800 */
[----:B------:R-:W4:Y:S04]  /*32af0*/  LDL.LU R51, [R1+0x1d78] ;  /* 0x001d780001337983 */ /* 0x000f280000300800 */
[----:B------:R-:W4:Y:S04]  /*32b00*/  LDL.LU R50, [R1+0x1da8] ;  /* 0x001da80001327983 */ /* 0x000f280000300800 */
[----:B------:R-:W4:Y:S04]  /*32b10*/  @P4 LDG.E.U16 R71, desc[UR6][R36.64] ;  /* 0x0000000624474981 */ /* 0x000f28000c1e1500 */
[----:B------:R1:W4:Y:S01]  /*32b20*/  @P4 LDG.E.U16 R75, desc[UR6][R34.64] ;  /* 0x00000006224b4981 */ /* 0x000322000c1e1500 */
[----:B------:R-:W-:-:S03]  /*32b30*/  IMAD.MOV.U32 R41, RZ, RZ, R23 ;  /* 0x000000ffff297224 */ /* 0x000fc600078e0017 */
        /* <DEDUP_REMOVED lines=9> */
[----:B------:R-:W-:-:S03]  /*32bd0*/  IMAD.MOV.U32 R40, RZ, RZ, R22 ;  /* 0x000000ffff287224 */ /* 0x000fc600078e0016 */
[----:B------:R-:W4:Y:S01]  /*32be0*/  LDL.LU R23, [R1+0x1dbc] ;  /* 0x001dbc0001177983 */ /* 0x000f220000300800 */
[----:B------:R-:W-:-:S03]  /*32bf0*/  IMAD.MOV.U32 R39, RZ, RZ, R21 ;  /* 0x000000ffff277224 */ /* 0x000fc600078e0015 */
[----:B------:R-:W4:Y:S01]  /*32c00*/  LDL.LU R22, [R1+0x1d90] ;  /* 0x001d900001167983 */ /* 0x000f220000300800 */
[----:B------:R-:W-:-:S03]  /*32c10*/  IMAD.MOV.U32 R49, RZ, RZ, R20 ;  /* 0x000000ffff317224 */ /* 0x000fc600078e0014 */
[----:B------:R-:W4:Y:S01]  /*32c20*/  LDL.LU R21, [R1+0x1dc0] ;  /* 0x001dc00001157983 */ /* 0x000f220000300800 */
[----:B------:R-:W-:-:S03]  /*32c30*/  IMAD.MOV.U32 R48, RZ, RZ, R18 ;  /* 0x000000ffff307224 */ /* 0x000fc600078e0012 */
[----:B------:R-:W4:Y:S04]  /*32c40*/  LDL.LU R20, [R1+0x1d94] ;  /* 0x001d940001147983 */ /* 0x000f280000300800 */
[----:B------:R-:W4:Y:S01]  /*32c50*/  LDL.LU R18, [R1+0x1dc4] ;  /* 0x001dc40001127983 */ /* 0x000f220000300800 */
[----:B--2---:R-:W-:Y:S01]  /*32c60*/  MOV R47, R17 ;  /* 0x00000011002f7202 */ /* 0x004fe20000000f00 */
[----:B------:R-:W-:Y:S02]  /*32c70*/  IMAD.MOV.U32 R46, RZ, RZ, R10 ;  /* 0x000000ffff2e7224 */ /* 0x000fe400078e000a */
[----:B------:R-:W2:Y:S04]  /*32c80*/  LDL.LU R17, [R1+0x1d98] ;  /* 0x001d980001117983 */ /* 0x000ea80000300800 */
[----:B------:R-:W2:Y:S01]  /*32c90*/  LDL.LU R10, [R1+0x1dc8] ;  /* 0x001dc800010a7983 */ /* 0x000ea20000300800 */
[----:B---3--:R-:W-:-:S02]  /*32ca0*/  IMAD.MOV.U32 R45, RZ, RZ, R9 ;  /* 0x000000ffff2d7224 */ /* 0x008fc400078e0009 */
[----:B------:R-:W-:Y:S01]  /*32cb0*/  IMAD.MOV.U32 R44, RZ, RZ, R5 ;  /* 0x000000ffff2c7224 */ /* 0x000fe200078e0005 */
[----:B------:R-:W3:Y:S04]  /*32cc0*/  LDL.LU R9, [R1+0x1d9c] ;  /* 0x001d9c0001097983 */ /* 0x000ee80000300800 */
[----:B------:R-:W3:Y:S01]  /*32cd0*/  LDL.LU R5, [R1+0x1dcc] ;  /* 0x001dcc0001057983 */ /* 0x000ee20000300800 */
[----:B------:R-:W-:Y:S02]  /*32ce0*/  IMAD.MOV.U32 R43, RZ, RZ, R4 ;  /* 0x000000ffff2b7224 */ /* 0x000fe400078e0004 */
[----:B------:R-:W-:Y:S01]  /*32cf0*/  IMAD.MOV.U32 R42, RZ, RZ, R3 ;  /* 0x000000ffff2a7224 */ /* 0x000fe200078e0003 */
[----:B------:R-:W3:Y:S04]  /*32d00*/  LDL.LU R4, [R1+0x1da0] ;  /* 0x001da00001047983 */ /* 0x000ee80000300800 */
[----:B------:R-:W3:Y:S01]  /*32d10*/  LDL.LU R3, [R1+0x1dd0] ;  /* 0x001dd00001037983 */ /* 0x000ee20000300800 */
[----:B------:R-:W0:Y:S01]  /*32d20*/  S2R R90, SR_TID.X ;  /* 0x00000000005a7919 */ /* 0x000e220000002100 */
[----:B------:R-:W-:-:S02]  /*32d30*/  ISETP.GT.AND P5, PT, R52, 0x7c, PT ;  /* 0x0000007c3400780c */ /* 0x000fc40003fa4270 */
[----:B------:R-:W-:Y:S02]  /*32d40*/  PRMT R70, RZ, 0x7610, R70 ;  /* 0x00007610ff467816 */ /* 0x000fe40000000046 */
[----:B------:R-:W-:Y:S02]  /*32d50*/  PRMT R11, RZ, 0x7610, R11 ;  /* 0x00007610ff0b7816 */ /* 0x000fe4000000000b */
[----:B------:R-:W-:Y:S02]  /*32d60*/  PRMT R2, RZ, 0x7610, R2 ;  /* 0x00007610ff027816 */ /* 0x000fe40000000002 */
[----:B-1----:R-:W-:Y:S02]  /*32d70*/  PRMT R35, RZ, 0x7610, R35 ;  /* 0x00007610ff237816 */ /* 0x002fe40000000023 */
[----:B------:R-:W-:Y:S02]  /*32d80*/  PRMT R7, RZ, 0x7610, R7 ;  /* 0x00007610ff077816 */ /* 0x000fe40000000007 */
[----:B------:R-:W-:Y:S01]  /*32d90*/  PRMT R12, RZ, 0x7610, R12 ;  /* 0x00007610ff0c7816 */ /* 0x000fe2000000000c */
[----:B------:R-:W3:Y:S04]  /*32da0*/  @P4 LDG.E.U16 R70, desc[UR6][R38.64] ;  /* 0x0000000626464981 */ /* 0x000ee8000c1e1500 */
[----:B------:R-:W3:Y:S01]  /*32db0*/  @P4 LDG.E.U16 R11, desc[UR6][R40.64] ;  /* 0x00000006280b4981 */ /* 0x000ee2000c1e1500 */
[----:B------:R-:W-:-:S02]  /*32dc0*/  ISETP.GT.AND P2, PT, R52, 0x7d, PT ;  /* 0x0000007d3400780c */ /* 0x000fc40003f44270 */
[C---:B------:R-:W-:Y:S02]  /*32dd0*/  ISETP.GT.AND P6, PT, R52.reuse, 0x7e, PT ;  /* 0x0000007e3400780c */ /* 0x040fe40003fc4270 */
[----:B------:R-:W-:Y:S01]  /*32de0*/  ISETP.GT.AND P4, PT, R52, 0x7f, PT ;  /* 0x0000007f3400780c */ /* 0x000fe20003f84270 */
[----:B------:R-:W3:Y:S04]  /*32df0*/  @P5 LDG.E.U16 R2, desc[UR6][R42.64] ;  /* 0x000000062a025981 */ /* 0x000ee8000c1e1500 */
[----:B------:R-:W3:Y:S04]  /*32e00*/  @P5 LDG.E.U16 R35, desc[UR6][R44.64] ;  /* 0x000000062c235981 */ /* 0x000ee8000c1e1500 */
[----:B------:R-:W3:Y:S04]  /*32e10*/  @P5 LDG.E.U16 R7, desc[UR6][R46.64] ;  /* 0x000000062e075981 */ /* 0x000ee8000c1e1500 */
[----:B------:R-:W3:Y:S01]  /*32e20*/  @P5 LDG.E.U16 R12, desc[UR6][R48.64] ;  /* 0x00000006300c5981 */ /* 0x000ee2000c1e1500 */
[----:B----4-:R-:W-:-:S03]  /*32e30*/  IMAD.MOV.U32 R85, RZ, RZ, R34 ;  /* 0x000000ffff557224 */ /* 0x010fc600078e0022 */
[----:B------:R-:W4:Y:S04]  /*32e40*/  LDL.LU R34, [R1+0x15b4] ;  /* 0x0015b40001227983 */ /* 0x000f280000300800 */
[----:B------:R-:W4:Y:S04]  /*32e50*/  LDL.LU R69, [R1+0x15b0] ;  /* 0x0015b00001457983 */ /* 0x000f280000300800 */
[----:B------:R-:W4:Y:S01]  /*32e60*/  LDL.LU R68, [R1+0x15ac] ;  /* 0x0015ac0001447983 */ /* 0x000f220000300800 */
[----:B0-----:R-:W-:Y:S01]  /*32e70*/  LOP3.LUT R55, R90, 0x7f, RZ, 0xc0, !PT ;  /* 0x0000007f5a377812 */ /* 0x001fe200078ec0ff */
[----:B------:R-:W-:-:S03]  /*32e80*/  IMAD.MOV.U32 R90, RZ, RZ, R53 ;  /* 0x000000ffff5a7224 */ /* 0x000fc600078e0035 */
[----:B------:R-:W-:Y:S01]  /*32e90*/  ISETP.GE.AND P5, PT, R55, R52, PT ;  /* 0x000000343700720c */ /* 0x000fe20003fa6270 */
[----:B------:R-:W-:Y:S02]  /*32ea0*/  IMAD.MOV.U32 R89, RZ, RZ, R51 ;  /* 0x000000ffff597224 */ /* 0x000fe400078e0033 */
[----:B------:R-:W-:Y:S02]  /*32eb0*/  IMAD.MOV.U32 R91, RZ, RZ, R54 ;  /* 0x000000ffff5b7224 */ /* 0x000fe400078e0036 */
        /* <DEDUP_REMOVED lines=12> */
[----:B--2---:R-:W-:Y:S02]  /*32f80*/  IMAD.MOV.U32 R56, RZ, RZ, R10 ;  /* 0x000000ffff387224 */ /* 0x004fe400078e000a */
[----:B------:R-:W2:Y:S04]  /*32f90*/  LDL.LU R10, [R1+0x15a8] ;  /* 0x0015a800010a7983 */ /* 0x000ea80000300800 */
[----:B------:R-:W2:Y:S04]  /*32fa0*/  LDL.LU R67, [R1+0x1544] ;  /* 0x0015440001437983 */ /* 0x000ea80000300800 */
[----:B------:R-:W2:Y:S04]  /*32fb0*/  LDL.LU R66, [R1+0x1540] ;  /* 0x0015400001427983 */ /* 0x000ea80000300800 */
[----:B------:R-:W2:Y:S04]  /*32fc0*/  LDL.LU R65, [R1+0x153c] ;  /* 0x00153c0001417983 */ /* 0x000ea80000300800 */
[----:B------:R-:W2:Y:S04]  /*32fd0*/  LDL.LU R64, [R1+0x1538] ;  /* 0x0015380001407983 */ /* 0x000ea80000300800 */
[----:B------:R-:W2:Y:S01]  /*32fe0*/  LDL.LU R63, [R1+0x14d4] ;  /* 0x0014d400013f7983 */ /* 0x000ea20000300800 */
[----:B---3--:R-:W-:-:S03]  /*32ff0*/  IMAD.MOV.U32 R52, RZ, RZ, R3 ;  /* 0x000000ffff347224 */ /* 0x008fc600078e0003 */
[----:B------:R-:W3:Y:S04]  /*33000*/  LDL.LU R62, [R1+0x14d0] ;  /* 0x0014d000013e7983 */ /* 0x000ee80000300800 */
[----:B------:R-:W3:Y:S04]  /*33010*/  LDL.LU R3, [R1+0x14cc] ;  /* 0x0014cc0001037983 */ /* 0x000ee80000300800 */
[----:B------:R-:W3:Y:S01]  /*33020*/  LDL.LU R61, [R1+0x14c8] ;  /* 0x0014c800013d7983 */ /* 0x000ee20000300800 */
[----:B------:R-:W-:-:S03]  /*33030*/  IMAD.MOV.U32 R53, RZ, RZ, R4 ;  /* 0x000000ffff357224 */ /* 0x000fc600078e0004 */
[----:B------:R-:W3:Y:S04]  /*33040*/  LDL.LU R60, [R1+0x1464] ;  /* 0x00146400013c7983 */ /* 0x000ee80000300800 */
[----:B------:R-:W3:Y:S04]  /*33050*/  LDL.LU R4, [R1+0x1460] ;  /* 0x0014600001047983 */ /* 0x000ee80000300800 */
[----:B------:R-:W3:Y:S01]  /*33060*/  LDL.LU R51, [R1+0x145c] ;  /* 0x00145c0001337983 */ /* 0x000ee20000300800 */
[----:B------:R-:W-:-:S03]  /*33070*/  IMAD.MOV.U32 R54, RZ, RZ, R5 ;  /* 0x000000ffff367224 */ /* 0x000fc600078e0005 */
[----:B------:R-:W3:Y:S01]  /*33080*/  LDL.LU R50, [R1+0x1458] ;  /* 0x0014580001327983 */ /* 0x000ee20000300800 */
[----:B------:R-:W-:-:S03]  /*33090*/  IMAD.MOV.U32 R55, RZ, RZ, R9 ;  /* 0x000000ffff377224 */ /* 0x000fc600078e0009 */
[----:B------:R-:W3:Y:S04]  /*330a0*/  LDL.LU R5, [R1+0x13f8] ;  /* 0x0013f80001057983 */ /* 0x000ee80000300800 */
[----:B------:R-:W3:Y:S04]  /*330b0*/  LDL.LU R9, [R1+0x13f4] ;  /* 0x0013f40001097983 */ /* 0x000ee80000300800 */
[----:B------:R-:W3:Y:S04]  /*330c0*/  LDL.LU R24, [R1+0x13f0] ;  /* 0x0013f00001187983 */ /* 0x000ee80000300800 */
[----:B------:R-:W3:Y:S04]  /*330d0*/  LDL.LU R25, [R1+0x13ec] ;  /* 0x0013ec0001197983 */ /* 0x000ee80000300800 */
[----:B------:R-:W3:Y:S01]  /*330e0*/  LDL.LU R22, [R1+0x1394] ;  /* 0x0013940001167983 */ /* 0x000ee20000300800 */
[----:B------:R-:W-:-:S03]  /*330f0*/  IMAD.MOV.U32 R57, RZ, RZ, R17 ;  /* 0x000000ffff397224 */ /* 0x000fc600078e0011 */
        /* <DEDUP_REMOVED lines=8> */
[----:B------:R-:W3:Y:S01]  /*33180*/  LDL.LU R33, [R1+0x12d0] ;  /* 0x0012d00001217983 */ /* 0x000ee20000300800 */
        /* <DEDUP_REMOVED lines=11> */
[----:B------:R-:W-:Y:S01]  /*33240*/  PRMT R16, RZ, 0x7610, R16 ;  /* 0x00007610ff107816 */ /* 0x000fe20000000010 */
[----:B------:R-:W-:Y:S02]  /*33250*/  IMAD.MOV.U32 R86, RZ, RZ, R36 ;  /* 0x000000ffff567224 */ /* 0x000fe400078e0024 */
[----:B------:R-:W-:Y:S01]  /*33260*/  IMAD.MOV.U32 R87, RZ, RZ, R37 ;  /* 0x000000ffff577224 */ /* 0x000fe200078e0025 */
[----:B------:R-:W3:Y:S04]  /*33270*/  @P2 LDG.E.U16 R8, desc[UR6][R52.64] ;  /* 0x0000000634082981 */ /* 0x000ee8000c1e1500 */
        /* <DEDUP_REMOVED lines=10> */
[----:B------:R-:W3:Y:S01]  /*33320*/  @P4 LDG.E.U16 R16, desc[UR6][R90.64] ;  /* 0x000000065a104981 */ /* 0x000ee2000c1e1500 */
[----:B------:R-:W-:Y:S06]  /*33330*/  BAR.SYNC.DEFER_BLOCKING 0x0 ;  /* 0x0000000000007b1d */ /* 0x000fec0000010000 */
[----:B------:R-:W3:Y:S04]  /*33340*/  LDL.LU R36, [R1+0x12cc] ;  /* 0x0012cc0001247983 */ /* 0x000ee80000300800 */
[----:B----4-:R0:W-:Y:S04]  /*33350*/  STS.U16 [R0+UR76+0x20000], R34 ;  /* 0x0200002200007988 */ /* 0x0101e8000800044c */
[----:B------:R1:W-:Y:S04]  /*33360*/  STS.U16 [R0+UR76+0x28000], R69 ;  /* 0x0280004500007988 */ /* 0x0003e8000800044c */
[----:B------:R4:W-:Y:S04]  /*33370*/  STS.U16 [R0+UR76+0x30000], R68 ;  /* 0x0300004400007988 */ /* 0x0009e8000800044c */
[----:B0-----:R-:W3:Y:S04]  /*33380*/  LDL.LU R34, [R1+0x12c8] ;  /* 0x0012c80001227983 */ /* 0x001ee80000300800 */
[----:B-1----:R-:W3:Y:S04]  /*33390*/  LDL.LU R69, [R1+0x1274] ;  /* 0x0012740001457983 */ /* 0x002ee80000300800 */
[----:B----4-:R-:W4:Y:S04]  /*333a0*/  LDL.LU R68, [R1+0x1270] ;  /* 0x0012700001447983 */ /* 0x010f280000300800 */
[----:B--2---:R0:W-:Y:S04]  /*333b0*/  STS.U16 [R0+UR76+0x38000], R10 ;  /* 0x0380000a00007988 */ /* 0x0041e8000800044c */
[----:B------:R1:W-:Y:S04]  /*333c0*/  STS.U16 [R0+UR76+0x20400], R67 ;  /* 0x0204004300007988 */ /* 0x0003e8000800044c */
[----:B------:R2:W-:Y:S04]  /*333d0*/  STS.U16 [R0+UR76+0x28400], R66 ;  /* 0x0284004200007988 */ /* 0x0005e8000800044c */
[----:B------:R0:W-:Y:S04]  /*333e0*/  STS.U16 [R0+UR76+0x30400], R65 ;  /* 0x0304004100007988 */ /* 0x0001e8000800044c */
[----:B------:R1:W-:Y:S04]  /*333f0*/  STS.U16 [R0+UR76+0x38400], R64 ;  /* 0x0384004000007988 */ /* 0x0003e8000800044c */
[----:B------:R2:W-:Y:S04]  /*33400*/  STS.U16 [R0+UR76+0x20800], R63 ;  /* 0x0208003f00007988 */ /* 0x0005e8000800044c */
[----:B0-----:R-:W4:Y:S04]  /*33410*/  LDL.LU R10, [R1+0x126c] ;  /* 0x00126c00010a7983 */ /* 0x001f280000300800 */
[----:B-1----:R-:W4:Y:S04]  /*33420*/  LDL.LU R67, [R1+0x1268] ;  /* 0x0012680001437983 */ /* 0x002f280000300800 */
[----:B--2---:R-:W2:Y:S04]  /*33430*/  LDL.LU R66, [R1+0x1214] ;  /* 0x0012140001427983 */ /* 0x004ea80000300800 */
[----:B------:R-:W2:Y:S04]  /*33440*/  LDL.LU R65, [R1+0x1210] ;  /* 0x0012100001417983 */ /* 0x000ea80000300800 */
[----:B------:R-:W2:Y:S04]  /*33450*/  LDL.LU R64, [R1+0x120c] ;  /* 0x00120c0001407983 */ /* 0x000ea80000300800 */
[----:B---3--:R0:W-:Y:S04]  /*33460*/  STS.U16 [R0+UR76+0x28800], R62 ;  /* 0x0288003e00007988 */ /* 0x0081e8000800044c */
[----:B------:R-:W3:Y:S04]  /*33470*/  LDL.LU R63, [R1+0x1208] ;  /* 0x00120800013f7983 */ /* 0x000ee80000300800 */
[----:B------:R1:W-:Y:S04]  /*33480*/  STS.U16 [R0+UR76+0x30800], R3 ;  /* 0x0308000300007988 */ /* 0x0003e8000800044c */
[----:B------:R0:W-:Y:S04]  /*33490*/  STS.U16 [R0+UR76+0x38800], R61 ;  /* 0x0388003d00007988 */ /* 0x0001e8000800044c */
[----:B------:R0:W-:Y:S04]  /*334a0*/  STS.U16 [R0+UR76+0x20c00], R60 ;  /* 0x020c003c00007988 */ /* 0x0001e8000800044c */
[----:B------:R1:W-:Y:S04]  /*334b0*/  STS.U16 [R0+UR76+0x28c00], R4 ;  /* 0x028c000400007988 */ /* 0x0003e8000800044c */
[----:B------:R1:W-:Y:S04]  /*334c0*/  STS.U16 [R0+UR76+0x30c00], R51 ;  /* 0x030c003300007988 */ /* 0x0003e8000800044c */
[----:B0-----:R-:W3:Y:S04]  /*334d0*/  LDL.LU R62, [R1+0x11b4] ;  /* 0x0011b400013e7983 */ /* 0x001ee80000300800 */
[----:B-1----:R-:W3:Y:S04]  /*334e0*/  LDL.LU R3, [R1+0x11b0] ;  /* 0x0011b00001037983 */ /* 0x002ee80000300800 */
[----:B------:R-:W3:Y:S04]  /*334f0*/  LDL.LU R61, [R1+0x11ac] ;  /* 0x0011ac00013d7983 */ /* 0x000ee80000300800 */
[----:B------:R-:W3:Y:S04]  /*33500*/  LDL.LU R60, [R1+0x11a8] ;  /* 0x0011a800013c7983 */ /* 0x000ee80000300800 */
[----:B------:R-:W3:Y:S04]  /*33510*/  LDL.LU R4, [R1+0x1154] ;  /* 0x0011540001047983 */ /* 0x000ee80000300800 */
[----:B------:R0:W-:Y:S04]  /*33520*/  STS.U16 [R0+UR76+0x38c00], R50 ;  /* 0x038c003200007988 */ /* 0x0001e8000800044c */
        /* <DEDUP_REMOVED lines=27> */
[----:B0-----:R-:W3:Y:S04]  /*336e0*/  LDL.LU R31, [R1+0xf48] ;  /* 0x000f4800011f7983 */ /* 0x001ee80000300800 */
[----:B-1----:R-:W3:Y:S04]  /*336f0*/  LDL.LU R32, [R1+0xf44] ;  /* 0x000f440001207983 */ /* 0x002ee80000300800 */
[----:B------:R-:W3:Y:S04]  /*33700*/  LDL.LU R33, [R1+0xef0] ;  /* 0x000ef00001217983 */ /* 0x000ee80000300800 */
[----:B------:R0:W-:Y:S04]  /*33710*/  STS.U16 [R0+UR76+0x31c00], R36 ;  /* 0x031c002400007988 */ /* 0x0001e8000800044c */
[----:B0-----:R-:W3:Y:S04]  /*33720*/  LDL.LU R36, [R1+0xeec] ;  /* 0x000eec0001247983 */ /* 0x001ee80000300800 */
[----:B------:R0:W-:Y:S04]  /*33730*/  STS.U16 [R0+UR76+0x22000], R69 ;  /* 0x0220004500007988 */ /* 0x0001e8000800044c */
[----:B----4-:R1:W-:Y:S04]  /*33740*/  STS.U16 [R0+UR76+0x2a000], R68 ;  /* 0x02a0004400007988 */ /* 0x0103e8000800044c */
[----:B0-----:R-:W4:Y:S04]  /*33750*/  LDL.LU R69, [R1+0xee8] ;  /* 0x000ee80001457983 */ /* 0x001f280000300800 */
[----:B-1----:R-:W4:Y:S04]  /*33760*/  LDL.LU R68, [R1+0xee4] ;  /* 0x000ee40001447983 */ /* 0x002f280000300800 */
[----:B------:R0:W-:Y:S04]  /*33770*/  STS.U16 [R0+UR76+0x32000], R10 ;  /* 0x0320000a00007988 */ /* 0x0001e8000800044c */
[----:B------:R1:W-:Y:S04]  /*33780*/  STS.U16 [R0+UR76+0x3a000], R67 ;  /* 0x03a0004300007988 */ /* 0x0003e8000800044c */
[----:B--2---:R2:W-:Y:S04]  /*33790*/  STS.U16 [R0+UR76+0x22400], R66 ;  /* 0x0224004200007988 */ /* 0x0045e8000800044c */
[----:B------:R0:W-:Y:S04]  /*337a0*/  STS.U16 [R0+UR76+0x2a400], R65 ;  /* 0x02a4004100007988 */ /* 0x0001e8000800044c */
[----:B------:R0:W-:Y:S04]  /*337b0*/  STS.U16 [R0+UR76+0x32400], R64 ;  /* 0x0324004000007988 */ /* 0x0001e8000800044c */
[----:B---3--:R3:W-:Y:S04]  /*337c0*/  STS.U16 [R0+UR76+0x3a400], R63 ;  /* 0x03a4003f00007988 */ /* 0x0087e8000800044c */
[----:B0-----:R-:W4:Y:S04]  /*337d0*/  LDL.LU R10, [R1+0x15a4] ;  /* 0x0015a400010a7983 */ /* 0x001f280000300800 */
[----:B-1----:R-:W4:Y:S04]  /*337e0*/  LDL.LU R67, [R1+0x15a0] ;  /* 0x0015a00001437983 */ /* 0x002f280000300800 */
[----:B--2---:R-:W2:Y:S04]  /*337f0*/  LDL.LU R66, [R1+0x159c] ;  /* 0x00159c0001427983 */ /* 0x004ea80000300800 */
[----:B------:R-:W2:Y:S04]  /*33800*/  LDL.LU R65, [R1+0x1598] ;  /* 0x0015980001417983 */ /* 0x000ea80000300800 */
[----:B------:R-:W2:Y:S04]  /*33810*/  LDL.LU R64, [R1+0x1534] ;  /* 0x0015340001407983 */ /* 0x000ea80000300800 */
[----:B------:R0:W-:Y:S04]  /*33820*/  STS.U16 [R0+UR76+0x22800], R62 ;  /* 0x0228003e00007988 */ /* 0x0001e8000800044c */
[----:B---3--:R-:W3:Y:S04]  /*33830*/  LDL.LU R63, [R1+0x1530] ;  /* 0x00153000013f7983 */ /* 0x008ee80000300800 */
        /* <DEDUP_REMOVED lines=42> */
[----:B------:R-:W-:Y:S01]  /*33ae0*/  STS.U16 [R0+UR76+0x2bc00], R36 ;  /* 0x02bc002400007988 */ /* 0x000fe2000800044c */
[----:B0-----:R-:W-:-:S03]  /*33af0*/  LOP3.LUT R34, R0, 0x10, RZ, 0x3c, !PT ;  /* 0x0000001000227812 */ /* 0x001fc600078e3cff */
[----:B----4-:R-:W-:Y:S04]  /*33b00*/  STS.U16 [R0+UR76+0x33c00], R69 ;  /* 0x033c004500007988 */ /* 0x010fe8000800044c */
[----:B------:R-:W-:Y:S04]  /*33b10*/  STS.U16 [R0+UR76+0x3bc00], R68 ;  /* 0x03bc004400007988 */ /* 0x000fe8000800044c */
[----:B------:R-:W-:Y:S04]  /*33b20*/  STS.U16 [R34+UR76+0x20080], R10 ;  /* 0x0200800a22007988 */ /* 0x000fe8000800044c */
[----:B------:R-:W-:Y:S04]  /*33b30*/  STS.U16 [R34+UR76+0x28080], R67 ;  /* 0x0280804322007988 */ /* 0x000fe8000800044c */
[----:B--2---:R-:W-:Y:S04]  /*33b40*/  STS.U16 [R34+UR76+0x30080], R66 ;  /* 0x0300804222007988 */ /* 0x004fe8000800044c */
[----:B------:R-:W-:Y:S04]  /*33b50*/  STS.U16 [R34+UR76+0x38080], R65 ;  /* 0x0380804122007988 */ /* 0x000fe8000800044c */
[----:B------:R-:W-:Y:S04]  /*33b60*/  STS.U16 [R34+UR76+0x20480], R64 ;  /* 0x0204804022007988 */ /* 0x000fe8000800044c */
[----:B---3--:R-:W-:Y:S04]  /*33b70*/  STS.U16 [R34+UR76+0x28480], R63 ;  /* 0x0284803f22007988 */ /* 0x008fe8000800044c */
        /* <DEDUP_REMOVED lines=21> */
[----:B0-----:R-:W2:Y:S04]  /*33cd0*/  LDL.LU R33, [R1+0x1318] ;  /* 0x0013180001217983 */ /* 0x001ea80000300800 */
[----:B------:R-:W3:Y:S04]  /*33ce0*/  LDL.LU R37, [R1+0x12c4] ;  /* 0x0012c40001257983 */ /* 0x000ee80000300800 */
        /* <DEDUP_REMOVED lines=29> */
[----:B--2---:R0:W-:Y:S04]  /*33ec0*/  STS.U16 [R34+UR76+0x39880], R33 ;  /* 0x0398802122007988 */ /* 0x0041e8000800044c */
[----:B---3--:R-:W-:Y:S04]  /*33ed0*/  STS.U16 [R34+UR76+0x21c80], R37 ;  /* 0x021c802522007988 */ /* 0x008fe8000800044c */
[----:B----4-:R1:W-:Y:S04]  /*33ee0*/  STS.U16 [R34+UR76+0x29c80], R36 ;  /* 0x029c802422007988 */ /* 0x0103e8000800044c */
[----:B------:R-:W-:Y:S04]  /*33ef0*/  STS.U16 [R34+UR76+0x31c80], R69 ;  /* 0x031c804522007988 */ /* 0x000fe8000800044c */
[----:B------:R-:W-:Y:S04]  /*33f00*/  STS.U16 [R34+UR76+0x39c80], R68 ;  /* 0x039c804422007988 */ /* 0x000fe8000800044c */
[----:B------:R2:W-:Y:S04]  /*33f10*/  STS.U16 [R34+UR76+0x22080], R10 ;  /* 0x0220800a22007988 */ /* 0x0005e8000800044c */
[----:B0-----:R-:W3:Y:S04]  /*33f20*/  LDL.LU R33, [R1+0x1f7c] ;  /* 0x001f7c0001217983 */ /* 0x001ee80000300800 */
[----:B-1----:R-:W4:Y:S04]  /*33f30*/  LDL.LU R36, [R1+0xf34] ;  /* 0x000f340001247983 */ /* 0x002f280000300800 */
[----:B--2---:R-:W2:Y:S04]  /*33f40*/  LDL.LU R10, [R1+0xee0] ;  /* 0x000ee000010a7983 */ /* 0x004ea80000300800 */
[----:B------:R-:W2:Y:S04]  /*33f50*/  LDL.LU R69, [R1+0xedc] ;  /* 0x000edc0001457983 */ /* 0x000ea80000300800 */
[----:B------:R0:W-:Y:S04]  /*33f60*/  STS.U16 [R34+UR76+0x2a080], R67 ;  /* 0x02a0804322007988 */ /* 0x0001e8000800044c */
[----:B------:R-:W2:Y:S04]  /*33f70*/  LDL.LU R68, [R1+0xed8] ;  /* 0x000ed80001447983 */ /* 0x000ea80000300800 */
[----:B------:R1:W-:Y:S04]  /*33f80*/  STS.U16 [R34+UR76+0x32080], R66 ;  /* 0x0320804222007988 */ /* 0x0003e8000800044c */
[----:B------:R0:W-:Y:S04]  /*33f90*/  STS.U16 [R34+UR76+0x3a080], R65 ;  /* 0x03a0804122007988 */ /* 0x0001e8000800044c */
[----:B------:R0:W-:Y:S04]  /*33fa0*/  STS.U16 [R34+UR76+0x22480], R64 ;  /* 0x0224804022007988 */ /* 0x0001e8000800044c */
[----:B------:R1:W-:Y:S04]  /*33fb0*/  STS.U16 [R34+UR76+0x2a480], R63 ;  /* 0x02a4803f22007988 */ /* 0x0003e8000800044c */
[----:B------:R1:W-:Y:S04]  /*33fc0*/  STS.U16 [R34+UR76+0x32480], R62 ;  /* 0x0324803e22007988 */ /* 0x0003e8000800044c */
[----:B0-----:R-:W2:Y:S04]  /*33fd0*/  LDL.LU R67, [R1+0xed4] ;  /* 0x000ed40001437983 */ /* 0x001ea80000300800 */
[----:B-1----:R-:W2:Y:S04]  /*33fe0*/  LDL.LU R66, [R1+0x1594] ;  /* 0x0015940001427983 */ /* 0x002ea80000300800 */
[----:B------:R-:W2:Y:S04]  /*33ff0*/  LDL.LU R65, [R1+0x1590] ;  /* 0x0015900001417983 */ /* 0x000ea80000300800 */
[----:B------:R-:W2:Y:S04]  /*34000*/  LDL.LU R64, [R1+0x158c] ;  /* 0x00158c0001407983 */ /* 0x000ea80000300800 */
        /* <DEDUP_REMOVED lines=39> */
[----:B0-----:R-:W2:Y:S04]  /*34280*/  LDL.LU R32, [R1+0x1368] ;  /* 0x0013680001207983 */ /* 0x001ea80000300800 */
[----:B---3--:R0:W-:Y:S04]  /*34290*/  STS.U16 [R34+UR76+0x33880], R33 ;  /* 0x0338802122007988 */ /* 0x0081e8000800044c */
[----:B----4-:R-:W-:Y:S04]  /*342a0*/  STS.U16 [R34+UR76+0x3b880], R36 ;  /* 0x03b8802422007988 */ /* 0x010fe8000800044c */
[----:B--2---:R1:W-:Y:S04]  /*342b0*/  STS.U16 [R34+UR76+0x23c80], R10 ;  /* 0x023c800a22007988 */ /* 0x0043e8000800044c */
[----:B------:R-:W-:Y:S04]  /*342c0*/  STS.U16 [R34+UR76+0x2bc80], R69 ;  /* 0x02bc804522007988 */ /* 0x000fe8000800044c */
[----:B------:R-:W-:Y:S04]  /*342d0*/  STS.U16 [R34+UR76+0x33c80], R68 ;  /* 0x033c804422007988 */ /* 0x000fe8000800044c */
[----:B0-----:R-:W2:Y:S01]  /*342e0*/  LDL.LU R33, [R1+0x1314] ;  /* 0x0013140001217983 */ /* 0x001ea20000300800 */
[----:B-1----:R-:W-:-:S03]  /*342f0*/  LOP3.LUT R10, R0, 0x20, RZ, 0x3c, !PT ;  /* 0x00000020000a7812 */ /* 0x002fc600078e3cff */
        /* <DEDUP_REMOVED lines=56> */
[----:B0-----:R-:W2:Y:S04]  /*34680*/  LDL.LU R33, [R1+0xf84] ;  /* 0x000f840001217983 */ /* 0x001ea80000300800 */
[----:B---3--:R0:W-:Y:S04]  /*34690*/  STS.U16 [R10+UR76+0x29900], R30 ;  /* 0x0299001e0a007988 */ /* 0x0081e8000800044c */
[----:B----4-:R1:W-:Y:S04]  /*346a0*/  STS.U16 [R10+UR76+0x31900], R31 ;  /* 0x0319001f0a007988 */ /* 0x0103e8000800044c */
[----:B0-----:R-:W3:Y:S04]  /*346b0*/  LDL.LU R30, [R1+0x1f78] ;  /* 0x001f7800011e7983 */ /* 0x001ee80000300800 */
[----:B-1----:R-:W4:Y:S04]  /*346c0*/  LDL.LU R31, [R1+0x1f74] ;  /* 0x001f7400011f7983 */ /* 0x002f280000300800 */
[----:B------:R0:W-:Y:S04]  /*346d0*/  STS.U16 [R10+UR76+0x39900], R32 ;  /* 0x039900200a007988 */ /* 0x0001e8000800044c */
[----:B------:R-:W-:Y:S04]  /*346e0*/  STS.U16 [R10+UR76+0x21d00], R37 ;  /* 0x021d00250a007988 */ /* 0x000fe8000800044c */
[----:B------:R1:W-:Y:S04]  /*346f0*/  STS.U16 [R10+UR76+0x29d00], R36 ;  /* 0x029d00240a007988 */ /* 0x0003e8000800044c */
[----:B------:R1:W-:Y:S04]  /*34700*/  STS.U16 [R10+UR76+0x31d00], R34 ;  /* 0x031d00220a007988 */ /* 0x0003e8000800044c */
[----:B------:R1:W-:Y:S04]  /*34710*/  STS.U16 [R10+UR76+0x39d00], R69 ;  /* 0x039d00450a007988 */ /* 0x0003e8000800044c */
[----:B0-----:R-:W3:Y:S04]  /*34720*/  LDL.LU R32, [R1+0x1f70] ;  /* 0x001f700001207983 */ /* 0x001ee80000300800 */
[----:B-1----:R-:W4:Y:S04]  /*34730*/  LDL.LU R36, [R1+0xf24] ;  /* 0x000f240001247983 */ /* 0x002f280000300800 */
[----:B------:R-:W4:Y:S04]  /*34740*/  LDL.LU R34, [R1+0xed0] ;  /* 0x000ed00001227983 */ /* 0x000f280000300800 */
[----:B------:R0:W-:Y:S04]  /*34750*/  STS.U16 [R10+UR76+0x22100], R68 ;  /* 0x022100440a007988 */ /* 0x0001e8000800044c */
[----:B------:R-:W4:Y:S04]  /*34760*/  LDL.LU R69, [R1+0xecc] ;  /* 0x000ecc0001457983 */ /* 0x000f280000300800 */
        /* <DEDUP_REMOVED lines=23> */
[----:B--2---:R-:W2:Y:S04]  /*348e0*/  LDL.LU R51, [R1+0x14a0] ;  /* 0x0014a00001337983 */ /* 0x004ea80000300800 */
        /* <DEDUP_REMOVED lines=21> */
[----:B------:R-:W-:Y:S04]  /*34a40*/  STS.U16 [R10+UR76+0x3b500], R33 ;  /* 0x03b500210a007988 */ /* 0x000fe8000800044c */
[----:B---3--:R-:W-:Y:S04]  /*34a50*/  STS.U16 [R10+UR76+0x23900], R32 ;  /* 0x023900200a007988 */ /* 0x008fe8000800044c */
[----:B----4-:R0:W-:Y:S04]  /*34a60*/  STS.U16 [R10+UR76+0x2b900], R31 ;  /* 0x02b9001f0a007988 */ /* 0x0101e8000800044c */
[----:B------:R-:W-:Y:S04]  /*34a70*/  STS.U16 [R10+UR76+0x33900], R30 ;  /* 0x0339001e0a007988 */ /* 0x000fe8000800044c */
[----:B------:R1:W-:Y:S04]  /*34a80*/  STS.U16 [R10+UR76+0x3b900], R36 ;  /* 0x03b900240a007988 */ /* 0x0003e8000800044c */
[----:B------:R-:W-:Y:S04]  /*34a90*/  STS.U16 [R10+UR76+0x23d00], R34 ;  /* 0x023d00220a007988 */ /* 0x000fe8000800044c */
[----:B------:R-:W-:Y:S04]  /*34aa0*/  STS.U16 [R10+UR76+0x2bd00], R69 ;  /* 0x02bd00450a007988 */ /* 0x000fe8000800044c */
[----:B0-----:R-:W3:Y:S01]  /*34ab0*/  LDL.LU R31, [R1+0x1360] ;  /* 0x00136000011f7983 */ /* 0x001ee20000300800 */
[----:B-1----:R-:W-:-:S03]  /*34ac0*/  LOP3.LUT R36, R0, 0x30, RZ, 0x3c, !PT ;  /* 0x0000003000247812 */ /* 0x002fc600078e3cff */
[----:B------:R-:W-:Y:S04]  /*34ad0*/  STS.U16 [R10+UR76+0x33d00], R68 ;  /* 0x033d00440a007988 */ /* 0x000fe8000800044c */
[----:B------:R-:W-:Y:S04]  /*34ae0*/  STS.U16 [R10+UR76+0x3bd00], R67 ;  /* 0x03bd00430a007988 */ /* 0x000fe8000800044c */
[----:B------:R-:W4:Y:S04]  /*34af0*/  LDL.LU R30, [R1+0x135c] ;  /* 0x00135c00011e7983 */ /* 0x000f280000300800 */
[----:B------:R-:W4:Y:S04]  /*34b00*/  LDL.LU R33, [R1+0x1358] ;  /* 0x0013580001217983 */ /* 0x000f280000300800 */
[----:B------:R-:W-:Y:S04]  /*34b10*/  STS.U16 [R36+UR76+0x20180], R66 ;  /* 0x0201804224007988 */ /* 0x000fe8000800044c */
[----:B------:R-:W-:Y:S04]  /*34b20*/  STS.U16 [R36+UR76+0x28180], R65 ;  /* 0x0281804124007988 */ /* 0x000fe8000800044c */
[----:B------:R-:W-:Y:S04]  /*34b30*/  STS.U16 [R36+UR76+0x30180], R64 ;  /* 0x0301804024007988 */ /* 0x000fe8000800044c */
[----:B------:R-:W-:Y:S04]  /*34b40*/  STS.U16 [R36+UR76+0x38180], R63 ;  /* 0x0381803f24007988 */ /* 0x000fe8000800044c */
[----:B------:R-:W4:Y:S04]  /*34b50*/  LDL.LU R32, [R1+0x1304] ;  /* 0x0013040001207983 */ /* 0x000f280000300800 */
[----:B------:R-:W-:Y:S04]  /*34b60*/  STS.U16 [R36+UR76+0x20580], R62 ;  /* 0x0205803e24007988 */ /* 0x000fe8000800044c */
[----:B------:R-:W-:Y:S04]  /*34b70*/  STS.U16 [R36+UR76+0x28580], R3 ;  /* 0x0285800324007988 */ /* 0x000fe8000800044c */
[----:B------:R-:W-:Y:S04]  /*34b80*/  STS.U16 [R36+UR76+0x30580], R61 ;  /* 0x0305803d24007988 */ /* 0x000fe8000800044c */
[----:B------:R-:W-:Y:S04]  /*34b90*/  STS.U16 [R36+UR76+0x38580], R60 ;  /* 0x0385803c24007988 */ /* 0x000fe8000800044c */
[----:B------:R-:W-:Y:S04]  /*34ba0*/  STS.U16 [R36+UR76+0x20980], R4 ;  /* 0x0209800424007988 */ /* 0x000fe8000800044c */
[----:B--2---:R-:W-:Y:S04]  /*34bb0*/  STS.U16 [R36+UR76+0x28980], R51 ;  /* 0x0289803324007988 */ /* 0x004fe8000800044c */
[----:B------:R-:W-:Y:S04]  /*34bc0*/  STS.U16 [R36+UR76+0x30980], R50 ;  /* 0x0309803224007988 */ /* 0x000fe8000800044c */
        /* <DEDUP_REMOVED lines=8> */
[----:B--2---:R-:W2:Y:S04]  /*34c50*/  LDL.LU R22, [R1+0x12f8] ;  /* 0x0012f80001167983 */ /* 0x004ea80000300800 */
        /* <DEDUP_REMOVED lines=28> */
[----:B---3--:R0:W-:Y:S04]  /*34e20*/  STS.U16 [R36+UR76+0x29580], R31 ;  /* 0x0295801f24007988 */ /* 0x0081e8000800044c */
[----:B----4-:R1:W-:Y:S04]  /*34e30*/  STS.U16 [R36+UR76+0x31580], R30 ;  /* 0x0315801e24007988 */ /* 0x0103e8000800044c */
[----:B------:R3:W-:Y:S04]  /*34e40*/  STS.U16 [R36+UR76+0x39580], R33 ;  /* 0x0395802124007988 */ /* 0x0007e8000800044c */
[----:B0-----:R-:W4:Y:S04]  /*34e50*/  LDL.LU R31, [R1+0xf80] ;  /* 0x000f8000011f7983 */ /* 0x001f280000300800 */
[----:B------:R0:W-:Y:S04]  /*34e60*/  STS.U16 [R36+UR76+0x21980], R32 ;  /* 0x0219802024007988 */ /* 0x0001e8000800044c */
[----:B-1----:R-:W4:Y:S04]  /*34e70*/  LDL.LU R30, [R1+0xf7c] ;  /* 0x000f7c00011e7983 */ /* 0x002f280000300800 */
[----:B---3--:R-:W3:Y:S04]  /*34e80*/  LDL.LU R33, [R1+0xf78] ;  /* 0x000f780001217983 */ /* 0x008ee80000300800 */
[----:B0-----:R-:W3:Y:S04]  /*34e90*/  LDL.LU R32, [R1+0xf74] ;  /* 0x000f740001207983 */ /* 0x001ee80000300800 */
[----:B------:R0:W-:Y:S04]  /*34ea0*/  STS.U16 [R36+UR76+0x29980], R24 ;  /* 0x0299801824007988 */ /* 0x0001e8000800044c */
[----:B------:R1:W-:Y:S04]  /*34eb0*/  STS.U16 [R36+UR76+0x31980], R25 ;  /* 0x0319801924007988 */ /* 0x0003e8000800044c */
[----:B--2---:R2:W-:Y:S04]  /*34ec0*/  STS.U16 [R36+UR76+0x39980], R22 ;  /* 0x0399801624007988 */ /* 0x0045e8000800044c */
[----:B0-----:R-:W3:Y:S04]  /*34ed0*/  LDL.LU R24, [R1+0x1f6c] ;  /* 0x001f6c0001187983 */ /* 0x001ee80000300800 */
[----:B-1----:R-:W3:Y:S04]  /*34ee0*/  LDL.LU R25, [R1+0x1f68] ;  /* 0x001f680001197983 */ /* 0x002ee80000300800 */
        /* <DEDUP_REMOVED lines=19> */
[----:B------:R0:W-:Y:S04]  /*35020*/  STS.U16 [R36+UR76+0x2a980], R64 ;  /* 0x02a9804024007988 */ /* 0x0001e8000800044c */
[----:B------:R-:W-:Y:S04]  /*35030*/  STS.U16 [R36+UR76+0x32980], R63 ;  /* 0x0329803f24007988 */ /* 0x000fe8000800044c */
[----:B------:R-:W-:Y:S04]  /*35040*/  STS.U16 [R36+UR76+0x3a980], R62 ;  /* 0x03a9803e24007988 */ /* 0x000fe8000800044c */
[----:B------:R-:W-:Y:S04]  /*35050*/  STS.U16 [R36+UR76+0x22d80], R3 ;  /* 0x022d800324007988 */ /* 0x000fe8000800044c */
[----:B0-----:R-:W2:Y:S04]  /*35060*/  LDL.LU R69, [R1+0x1574] ;  /* 0x0015740001457983 */ /* 0x001ea80000300800 */
[----:B------:R-:W-:Y:S04]  /*35070*/  STS.U16 [R36+UR76+0x2ad80], R61 ;  /* 0x02ad803d24007988 */ /* 0x000fe8000800044c */
[----:B-1----:R-:W2:Y:S04]  /*35080*/  LDL.LU R68, [R1+0x1570] ;  /* 0x0015700001447983 */ /* 0x002ea80000300800 */
[----:B------:R-:W-:Y:S04]  /*35090*/  STS.U16 [R36+UR76+0x32d80], R60 ;  /* 0x032d803c24007988 */ /* 0x000fe8000800044c */
[----:B------:R-:W2:Y:S04]  /*350a0*/  LDL.LU R10, [R1+0x156c] ;  /* 0x00156c00010a7983 */ /* 0x000ea80000300800 */
[----:B------:R-:W-:Y:S04]  /*350b0*/  STS.U16 [R36+UR76+0x3ad80], R4 ;  /* 0x03ad800424007988 */ /* 0x000fe8000800044c */
[----:B------:R-:W2:Y:S04]  /*350c0*/  LDL.LU R67, [R1+0x1568] ;  /* 0x0015680001437983 */ /* 0x000ea80000300800 */
[----:B------:R-:W-:Y:S04]  /*350d0*/  STS.U16 [R36+UR76+0x23180], R51 ;  /* 0x0231803324007988 */ /* 0x000fe8000800044c */
[----:B------:R-:W2:Y:S04]  /*350e0*/  LDL.LU R66, [R1+0x1504] ;  /* 0x0015040001427983 */ /* 0x000ea80000300800 */
[----:B------:R-:W-:Y:S04]  /*350f0*/  STS.U16 [R36+UR76+0x2b180], R50 ;  /* 0x02b1803224007988 */ /* 0x000fe8000800044c */
[----:B------:R-:W2:Y:S04]  /*35100*/  LDL.LU R65, [R1+0x1500] ;  /* 0x0015000001417983 */ /* 0x000ea80000300800 */
[----:B------:R0:W-:Y:S04]  /*35110*/  STS.U16 [R36+UR76+0x33180], R5 ;  /* 0x0331800524007988 */ /* 0x0001e8000800044c */
[----:B------:R-:W2:Y:S04]  /*35120*/  LDL.LU R64, [R1+0x14fc] ;  /* 0x0014fc0001407983 */ /* 0x000ea80000300800 */
[----:B------:R1:W-:Y:S04]  /*35130*/  STS.U16 [R36+UR76+0x3b180], R9 ;  /* 0x03b1800924007988 */ /* 0x0003e8000800044c */
        /* <DEDUP_REMOVED lines=9> */
[----:B-1----:R-:W2:Y:S04]  /*351d0*/  LDL.LU R9, [R1+0x13b8] ;  /* 0x0013b80001097983 */ /* 0x002ea80000300800 */
[----:B----4-:R0:W-:Y:S04]  /*351e0*/  STS.U16 [R36+UR76+0x23580], R31 ;  /* 0x0235801f24007988 */ /* 0x0101e8000800044c */
[----:B------:R1:W-:Y:S04]  /*351f0*/  STS.U16 [R36+UR76+0x2b580], R30 ;  /* 0x02b5801e24007988 */ /* 0x0003e8000800044c */
[----:B---3--:R3:W-:Y:S04]  /*35200*/  STS.U16 [R36+UR76+0x33580], R33 ;  /* 0x0335802124007988 */ /* 0x0087e8000800044c */
[----:B0-----:R-:W4:Y:S04]  /*35210*/  LDL.LU R31, [R1+0x13b4] ;  /* 0x0013b400011f7983 */ /* 0x001f280000300800 */
[----:B------:R0:W-:Y:S04]  /*35220*/  STS.U16 [R36+UR76+0x3b580], R32 ;  /* 0x03b5802024007988 */ /* 0x0001e8000800044c */
[----:B-1----:R-:W4:Y:S04]  /*35230*/  LDL.LU R30, [R1+0x13ac] ;  /* 0x0013ac00011e7983 */ /* 0x002f280000300800 */
[----:B---3--:R-:W3:Y:S04]  /*35240*/  LDL.LU R33, [R1+0x13a8] ;  /* 0x0013a80001217983 */ /* 0x008ee80000300800 */
[----:B0-----:R-:W3:Y:S04]  /*35250*/  LDL.LU R32, [R1+0x1354] ;  /* 0x0013540001207983 */ /* 0x001ee80000300800 */
[----:B--2---:R-:W-:Y:S04]  /*35260*/  STS.U16 [R36+UR76+0x23980], R21 ;  /* 0x0239801524007988 */ /* 0x004fe8000800044c */
[----:B------:R-:W-:Y:S04]  /*35270*/  STS.U16 [R36+UR76+0x2b980], R20 ;  /* 0x02b9801424007988 */ /* 0x000fe8000800044c */
[----:B------:R0:W-:Y:S04]  /*35280*/  STS.U16 [R36+UR76+0x33980], R18 ;  /* 0x0339801224007988 */ /* 0x0001e8000800044c */
[----:B0-----:R-:W2:Y:S04]  /*35290*/  LDL.LU R18, [R1+0x1350] ;  /* 0x0013500001127983 */ /* 0x001ea80000300800 */
[----:B------:R-:W2:Y:S04]  /*352a0*/  LDL.LU R21, [R1+0x134c] ;  /* 0x00134c0001157983 */ /* 0x000ea80000300800 */
[----:B------:R-:W2:Y:S04]  /*352b0*/  LDL.LU R20, [R1+0x1348] ;  /* 0x0013480001147983 */ /* 0x000ea80000300800 */
[----:B------:R0:W-:Y:S01]  /*352c0*/  STS.U16 [R36+UR76+0x3b980], R17 ;  /* 0x03b9801124007988 */ /* 0x0001e2000800044c */
[----:B------:R-:W-:-:S03]  /*352d0*/  LOP3.LUT R34, R0, 0x40, RZ, 0x3c, !PT ;  /* 0x0000004000227812 */ /* 0x000fc600078e3cff */
        /* <DEDUP_REMOVED lines=31> */
[----:B--2---:R0:W-:Y:S04]  /*354d0*/  STS.U16 [R34+UR76+0x29600], R18 ;  /* 0x0296001222007988 */ /* 0x0041e8000800044c */
[----:B------:R1:W-:Y:S04]  /*354e0*/  STS.U16 [R34+UR76+0x31600], R21 ;  /* 0x0316001522007988 */ /* 0x0003e8000800044c */
[----:B------:R2:W-:Y:S04]  /*354f0*/  STS.U16 [R34+UR76+0x39600], R20 ;  /* 0x0396001422007988 */ /* 0x0005e8000800044c */
[----:B0-----:R-:W3:Y:S04]  /*35500*/  LDL.LU R18, [R1+0x1290] ;  /* 0x0012900001127983 */ /* 0x001ee80000300800 */
[----:B-1----:R-:W3:Y:S04]  /*35510*/  LDL.LU R21, [R1+0x128c] ;  /* 0x00128c0001157983 */ /* 0x002ee80000300800 */
[----:B--2---:R-:W2:Y:S04]  /*35520*/  LDL.LU R20, [R1+0x1288] ;  /* 0x0012880001147983 */ /* 0x004ea80000300800 */
        /* <DEDUP_REMOVED lines=20> */
[----:B------:R-:W2:Y:S04]  /*35670*/  LDL.LU R4, [R1+0x10a8] ;  /* 0x0010a80001047983 */ /* 0x000ea80000300800 */
[----:B------:R-:W2:Y:S04]  /*35680*/  LDL.LU R51, [R1+0xf70] ;  /* 0x000f700001337983 */ /* 0x000ea80000300800 */
[----:B------:R-:W2:Y:S04]  /*35690*/  LDL.LU R50, [R1+0xf6c] ;  /* 0x000f6c0001327983 */ /* 0x000ea80000300800 */
        /* <DEDUP_REMOVED lines=12> */
[----:B------:R-:W-:Y:S04]  /*35760*/  STS.U16 [R34+UR76+0x22200], R37 ;  /* 0x0222002522007988 */ /* 0x000fe8000800044c */
[----:B------:R-:W-:Y:S04]  /*35770*/  STS.U16 [R34+UR76+0x2a200], R36 ;  /* 0x02a2002422007988 */ /* 0x000fe8000800044c */
[----:B------:R-:W-:Y:S04]  /*35780*/  STS.U16 [R34+UR76+0x32200], R75 ;  /* 0x0322004b22007988 */ /* 0x000fe8000800044c */
[----:B------:R-:W-:Y:S04]  /*35790*/  STS.U16 [R34+UR76+0x3a200], R71 ;  /* 0x03a2004722007988 */ /* 0x000fe8000800044c */
[----:B------:R-:W-:Y:S04]  /*357a0*/  STS.U16 [R34+UR76+0x22600], R70 ;  /* 0x0226004622007988 */ /* 0x000fe8000800044c */
[----:B------:R-:W-:Y:S04]  /*357b0*/  STS.U16 [R34+UR76+0x2a600], R11 ;  /* 0x02a6000b22007988 */ /* 0x000fe8000800044c */
[----:B0-----:R-:W3:Y:S04]  /*357c0*/  LDL.LU R18, [R1+0x1f38] ;  /* 0x001f380001127983 */ /* 0x001ee80000300800 */
[----:B-1----:R-:W3:Y:S04]  /*357d0*/  LDL.LU R21, [R1+0x1f34] ;  /* 0x001f340001157983 */ /* 0x002ee80000300800 */
[----:B--2---:R-:W2:Y:S04]  /*357e0*/  LDL.LU R20, [R1+0x1f30] ;  /* 0x001f300001147983 */ /* 0x004ea80000300800 */
[----:B------:R0:W-:Y:S04]  /*357f0*/  STS.U16 [R34+UR76+0x32600], R9 ;  /* 0x0326000922007988 */ /* 0x0001e8000800044c */
[----:B0-----:R-:W2:Y:S04]  /*35800*/  LDL.LU R9, [R1+0xf64] ;  /* 0x000f640001097983 */ /* 0x001ea80000300800 */
[----:B------:R0:W-:Y:S04]  /*35810*/  STS.U16 [R34+UR76+0x3a600], R69 ;  /* 0x03a6004522007988 */ /* 0x0001e8000800044c */
[----:B------:R1:W-:Y:S04]  /*35820*/  STS.U16 [R34+UR76+0x22a00], R68 ;  /* 0x022a004422007988 */ /* 0x0003e8000800044c */
[----:B------:R0:W-:Y:S04]  /*35830*/  STS.U16 [R34+UR76+0x2aa00], R10 ;  /* 0x02aa000a22007988 */ /* 0x0001e8000800044c */
[----:B------:R0:W-:Y:S04]  /*35840*/  STS.U16 [R34+UR76+0x32a00], R67 ;  /* 0x032a004322007988 */ /* 0x0001e8000800044c */
[----:B------:R0:W-:Y:S04]  /*35850*/  STS.U16 [R34+UR76+0x3aa00], R66 ;  /* 0x03aa004222007988 */ /* 0x0001e8000800044c */
[----:B------:R-:W3:Y:S04]  /*35860*/  LDL.LU R71, [R1+0x1564] ;  /* 0x0015640001477983 */ /* 0x000ee80000300800 */
[----:B------:R0:W-:Y:S04]  /*35870*/  STS.U16 [R34+UR76+0x22e00], R65 ;  /* 0x022e004122007988 */ /* 0x0001e8000800044c */
[----:B------:R-:W3:Y:S04]  /*35880*/  LDL.LU R70, [R1+0x1560] ;  /* 0x0015600001467983 */ /* 0x000ee80000300800 */
[----:B------:R0:W-:Y:S04]  /*35890*/  STS.U16 [R34+UR76+0x2ae00], R64 ;  /* 0x02ae004022007988 */ /* 0x0001e8000800044c */
[----:B------:R-:W3:Y:S04]  /*358a0*/  LDL.LU R11, [R1+0x155c] ;  /* 0x00155c00010b7983 */ /* 0x000ee80000300800 */
[----:B------:R1:W-:Y:S04]  /*358b0*/  STS.U16 [R34+UR76+0x32e00], R63 ;  /* 0x032e003f22007988 */ /* 0x0003e8000800044c */
[----:B0-----:R-:W3:Y:S04]  /*358c0*/  LDL.LU R69, [R1+0x1558] ;  /* 0x0015580001457983 */ /* 0x001ee80000300800 */
[----:B------:R0:W-:Y:S04]  /*358d0*/  STS.U16 [R34+UR76+0x3ae00], R62 ;  /* 0x03ae003e22007988 */ /* 0x0001e8000800044c */
[----:B-1----:R-:W3:Y:S04]  /*358e0*/  LDL.LU R68, [R1+0x14f4] ;  /* 0x0014f40001447983 */ /* 0x002ee80000300800 */
[----:B------:R-:W-:Y:S04]  /*358f0*/  STS.U16 [R34+UR76+0x23200], R3 ;  /* 0x0232000322007988 */ /* 0x000fe8000800044c */
[----:B------:R-:W3:Y:S04]  /*35900*/  LDL.LU R10, [R1+0x14f0] ;  /* 0x0014f000010a7983 */ /* 0x000ee80000300800 */
[----:B------:R-:W-:Y:S04]  /*35910*/  STS.U16 [R34+UR76+0x2b200], R61 ;  /* 0x02b2003d22007988 */ /* 0x000fe8000800044c */
[----:B------:R-:W3:Y:S04]  /*35920*/  LDL.LU R67, [R1+0x14ec] ;  /* 0x0014ec0001437983 */ /* 0x000ee80000300800 */
[----:B------:R-:W-:Y:S04]  /*35930*/  STS.U16 [R34+UR76+0x33200], R60 ;  /* 0x0332003c22007988 */ /* 0x000fe8000800044c */
[----:B------:R-:W3:Y:S04]  /*35940*/  LDL.LU R66, [R1+0x14e8] ;  /* 0x0014e80001427983 */ /* 0x000ee80000300800 */
[----:B------:R1:W-:Y:S04]  /*35950*/  STS.U16 [R34+UR76+0x3b200], R4 ;  /* 0x03b2000422007988 */ /* 0x0003e8000800044c */
[----:B------:R-:W4:Y:S04]  /*35960*/  LDL.LU R65, [R1+0x1484] ;  /* 0x0014840001417983 */ /* 0x000f280000300800 */
[----:B------:R-:W-:Y:S04]  /*35970*/  STS.U16 [R34+UR76+0x23600], R51 ;  /* 0x0236003322007988 */ /* 0x000fe8000800044c */
[----:B------:R-:W4:Y:S04]  /*35980*/  LDL.LU R64, [R1+0x1480] ;  /* 0x0014800001407983 */ /* 0x000f280000300800 */
[----:B------:R-:W-:Y:S04]  /*35990*/  STS.U16 [R34+UR76+0x2b600], R50 ;  /* 0x02b6003222007988 */ /* 0x000fe8000800044c */
[----:B------:R-:W4:Y:S04]  /*359a0*/  LDL.LU R63, [R1+0x147c] ;  /* 0x00147c00013f7983 */ /* 0x000f280000300800 */
[----:B------:R1:W-:Y:S04]  /*359b0*/  STS.U16 [R34+UR76+0x33600], R5 ;  /* 0x0336000522007988 */ /* 0x0003e8000800044c */
[----:B0-----:R-:W4:Y:S04]  /*359c0*/  LDL.LU R62, [R1+0x1478] ;  /* 0x00147800013e7983 */ /* 0x001f280000300800 */
[----:B-1----:R-:W4:Y:S04]  /*359d0*/  LDL.LU R4, [R1+0x1414] ;  /* 0x0014140001047983 */ /* 0x002f280000300800 */
[----:B------:R-:W4:Y:S04]  /*359e0*/  LDL.LU R5, [R1+0x1410] ;  /* 0x0014100001057983 */ /* 0x000f280000300800 */
[----:B--2---:R-:W-:Y:S04]  /*359f0*/  STS.U16 [R34+UR76+0x3b600], R9 ;  /* 0x03b6000922007988 */ /* 0x004fe8000800044c */
        /* <DEDUP_REMOVED lines=8> */
[----:B--2---:R-:W2:Y:S04]  /*35a80*/  LDL.LU R25, [R1+0x1f24] ;  /* 0x001f240001197983 */ /* 0x004ea80000300800 */
[----:B------:R-:W2:Y:S04]  /*35a90*/  LDL.LU R24, [R1+0x1f20] ;  /* 0x001f200001187983 */ /* 0x000ea80000300800 */
[----:B------:R-:W2:Y:S04]  /*35aa0*/  LDL.LU R3, [R1+0x13a4] ;  /* 0x0013a40001037983 */ /* 0x000ea80000300800 */
[----:B------:R-:W2:Y:S04]  /*35ab0*/  LDL.LU R9, [R1+0x13a0] ;  /* 0x0013a00001097983 */ /* 0x000ea80000300800 */
[----:B------:R0:W-:Y:S04]  /*35ac0*/  STS.U16 [R34+UR76+0x23e00], R2 ;  /* 0x023e000222007988 */ /* 0x0001e8000800044c */
[----:B------:R-:W-:Y:S04]  /*35ad0*/  STS.U16 [R34+UR76+0x2be00], R35 ;  /* 0x02be002322007988 */ /* 0x000fe8000800044c */
[----:B------:R1:W-:Y:S04]  /*35ae0*/  STS.U16 [R34+UR76+0x33e00], R7 ;  /* 0x033e000722007988 */ /* 0x0003e8000800044c */
[----:B------:R1:W-:Y:S04]  /*35af0*/  STS.U16 [R34+UR76+0x3be00], R12 ;  /* 0x03be000c22007988 */ /* 0x0003e8000800044c */
[----:B------:R-:W2:Y:S04]  /*35b00*/  LDL.LU R61, [R1+0x139c] ;  /* 0x00139c00013d7983 */ /* 0x000ea80000300800 */
[----:B------:R-:W2:Y:S01]  /*35b10*/  LDL.LU R60, [R1+0x1398] ;  /* 0x00139800013c7983 */ /* 0x000ea20000300800 */
[----:B0-----:R-:W-:-:S03]  /*35b20*/  LOP3.LUT R2, R0, 0x50, RZ, 0x3c, !PT ;  /* 0x0000005000027812 */ /* 0x001fc600078e3cff */
[----:B-1----:R-:W2:Y:S04]  /*35b30*/  LDL.LU R7, [R1+0x1344] ;  /* 0x0013440001077983 */ /* 0x002ea80000300800 */
        /* <DEDUP_REMOVED lines=8> */
[----:B----4-:R-:W-:Y:S04]  /*35bc0*/  STS.U16 [R2+UR76+0x20a80], R65 ;  /* 0x020a804102007988 */ /* 0x010fe8000800044c */
[----:B------:R-:W-:Y:S04]  /*35bd0*/  STS.U16 [R2+UR76+0x28a80], R64 ;  /* 0x028a804002007988 */ /* 0x000fe8000800044c */
[----:B------:R-:W-:Y:S04]  /*35be0*/  STS.U16 [R2+UR76+0x30a80], R63 ;  /* 0x030a803f02007988 */ /* 0x000fe8000800044c */
[----:B------:R-:W-:Y:S04]  /*35bf0*/  STS.U16 [R2+UR76+0x38a80], R62 ;  /* 0x038a803e02007988 */ /* 0x000fe8000800044c */
[----:B------:R0:W-:Y:S04]  /*35c00*/  STS.U16 [R2+UR76+0x20e80], R4 ;  /* 0x020e800402007988 */ /* 0x0001e8000800044c */
[----:B------:R-:W3:Y:S04]  /*35c10*/  LDL.LU R34, [R1+0x1340] ;  /* 0x0013400001227983 */ /* 0x000ee80000300800 */
[----:B------:R1:W-:Y:S04]  /*35c20*/  STS.U16 [R2+UR76+0x28e80], R5 ;  /* 0x028e800502007988 */ /* 0x0003e8000800044c */
[----:B0-----:R-:W4:Y:S04]  /*35c30*/  LDL.LU R4, [R1+0x133c] ;  /* 0x00133c0001047983 */ /* 0x001f280000300800 */
[----:B-1----:R-:W4:Y:S04]  /*35c40*/  LDL.LU R5, [R1+0x1338] ;  /* 0x0013380001057983 */ /* 0x002f280000300800 */
[----:B------:R0:W-:Y:S04]  /*35c50*/  STS.U16 [R2+UR76+0x30e80], R51 ;  /* 0x030e803302007988 */ /* 0x0001e8000800044c */
[----:B------:R1:W-:Y:S04]  /*35c60*/  STS.U16 [R2+UR76+0x38e80], R50 ;  /* 0x038e803202007988 */ /* 0x0003e8000800044c */
[----:B--2---:R-:W-:Y:S04]  /*35c70*/  STS.U16 [R2+UR76+0x21280], R3 ;  /* 0x0212800302007988 */ /* 0x004fe8000800044c */
        /* <DEDUP_REMOVED lines=21> */
[----:B------:R1:W-:Y:S04]  /*35dd0*/  STS.U16 [R2+UR76+0x21680], R7 ;  /* 0x0216800702007988 */ /* 0x0003e8000800044c */
[----:B---3--:R-:W-:Y:S04]  /*35de0*/  STS.U16 [R2+UR76+0x29680], R34 ;  /* 0x0296802202007988 */ /* 0x008fe8000800044c */
[----:B0-----:R-:W3:Y:S04]  /*35df0*/  LDL.LU R61, [R1+0x115c] ;  /* 0x00115c00013d7983 */ /* 0x001ee80000300800 */
[----:B-1----:R-:W3:Y:S04]  /*35e00*/  LDL.LU R60, [R1+0x1158] ;  /* 0x00115800013c7983 */ /* 0x002ee80000300800 */
[----:B------:R-:W3:Y:S04]  /*35e10*/  LDL.LU R7, [R1+0x1104] ;  /* 0x0011040001077983 */ /* 0x000ee80000300800 */
[----:B----4-:R0:W-:Y:S04]  /*35e20*/  STS.U16 [R2+UR76+0x31680], R4 ;  /* 0x0316800402007988 */ /* 0x0101e8000800044c */
[----:B------:R1:W-:Y:S04]  /*35e30*/  STS.U16 [R2+UR76+0x39680], R5 ;  /* 0x0396800502007988 */ /* 0x0003e8000800044c */
[----:B0-----:R-:W4:Y:S04]  /*35e40*/  LDL.LU R4, [R1+0x1100] ;  /* 0x0011000001047983 */ /* 0x001f280000300800 */
[----:B-1----:R-:W4:Y:S04]  /*35e50*/  LDL.LU R5, [R1+0x10fc] ;  /* 0x0010fc0001057983 */ /* 0x002f280000300800 */
[----:B------:R0:W-:Y:S04]  /*35e60*/  STS.U16 [R2+UR76+0x21a80], R51 ;  /* 0x021a803302007988 */ /* 0x0001e8000800044c */
[----:B------:R1:W-:Y:S04]  /*35e70*/  STS.U16 [R2+UR76+0x29a80], R50 ;  /* 0x029a803202007988 */ /* 0x0003e8000800044c */
[----:B------:R-:W-:Y:S04]  /*35e80*/  STS.U16 [R2+UR76+0x31a80], R75 ;  /* 0x031a804b02007988 */ /* 0x000fe8000800044c */
[----:B------:R0:W-:Y:S04]  /*35e90*/  STS.U16 [R2+UR76+0x39a80], R63 ;  /* 0x039a803f02007988 */ /* 0x0001e8000800044c */
[----:B--2---:R2:W-:Y:S04]  /*35ea0*/  STS.U16 [R2+UR76+0x21e80], R9 ;  /* 0x021e800902007988 */ /* 0x0045e8000800044c */
[----:B------:R2:W-:Y:S04]  /*35eb0*/  STS.U16 [R2+UR76+0x29e80], R62 ;  /* 0x029e803e02007988 */ /* 0x0005e8000800044c */
[----:B0-----:R-:W4:Y:S04]  /*35ec0*/  LDL.LU R51, [R1+0x10f8] ;  /* 0x0010f80001337983 */ /* 0x001f280000300800 */
[----:B-1----:R-:W4:Y:S04]  /*35ed0*/  LDL.LU R50, [R1+0x10a4] ;  /* 0x0010a40001327983 */ /* 0x002f280000300800 */
[----:B------:R-:W4:Y:S04]  /*35ee0*/  LDL.LU R63, [R1+0x10a0] ;  /* 0x0010a000013f7983 */ /* 0x000f280000300800 */
[----:B--2---:R-:W2:Y:S04]  /*35ef0*/  LDL.LU R9, [R1+0x109c] ;  /* 0x00109c0001097983 */ /* 0x004ea80000300800 */
[----:B------:R-:W2:Y:S04]  /*35f00*/  LDL.LU R62, [R1+0x1098] ;  /* 0x00109800013e7983 */ /* 0x000ea80000300800 */
        /* <DEDUP_REMOVED lines=12> */
[----:B---3--:R1:W-:Y:S04]  /*35fd0*/  STS.U16 [R2+UR76+0x32a80], R61 ;  /* 0x032a803d02007988 */ /* 0x0083e8000800044c */
[----:B------:R-:W-:Y:S04]  /*35fe0*/  STS.U16 [R2+UR76+0x3aa80], R60 ;  /* 0x03aa803c02007988 */ /* 0x000fe8000800044c */
[----:B------:R3:W-:Y:S04]  /*35ff0*/  STS.U16 [R2+UR76+0x22e80], R7 ;  /* 0x022e800702007988 */ /* 0x0007e8000800044c */
[----:B0-----:R-:W2:Y:S04]  /*36000*/  LDL.LU R3, [R1+0x1554] ;  /* 0x0015540001037983 */ /* 0x001ea80000300800 */
[----:B-1----:R-:W2:Y:S04]  /*36010*/  LDL.LU R61, [R1+0x1550] ;  /* 0x00155000013d7983 */ /* 0x002ea80000300800 */
[----:B---3--:R-:W3:Y:S04]  /*36020*/  LDL.LU R7, [R1+0x154c] ;  /* 0x00154c0001077983 */ /* 0x008ee80000300800 */
[----:B----4-:R0:W-:Y:S04]  /*36030*/  STS.U16 [R2+UR76+0x2ae80], R4 ;  /* 0x02ae800402007988 */ /* 0x0101e8000800044c */
[----:B------:R1:W-:Y:S04]  /*36040*/  STS.U16 [R2+UR76+0x32e80], R5 ;  /* 0x032e800502007988 */ /* 0x0003e8000800044c */
[----:B0-----:R-:W4:Y:S04]  /*36050*/  LDL.LU R4, [R1+0x1548] ;  /* 0x0015480001047983 */ /* 0x001f280000300800 */
[----:B-1----:R-:W3:Y:S04]  /*36060*/  LDL.LU R5, [R1+0x14e4] ;  /* 0x0014e40001057983 */ /* 0x002ee80000300800 */
[----:B------:R-:W3:Y:S04]  /*36070*/  LDL.LU R60, [R1+0x14e0] ;  /* 0x0014e000013c7983 */ /* 0x000ee80000300800 */
[----:B------:R0:W-:Y:S04]  /*36080*/  STS.U16 [R2+UR76+0x3ae80], R51 ;  /* 0x03ae803302007988 */ /* 0x0001e8000800044c */
[----:B------:R1:W-:Y:S04]  /*36090*/  STS.U16 [R2+UR76+0x23280], R50 ;  /* 0x0232803202007988 */ /* 0x0003e8000800044c */
[----:B------:R-:W-:Y:S04]  /*360a0*/  STS.U16 [R2+UR76+0x2b280], R63 ;  /* 0x02b2803f02007988 */ /* 0x000fe8000800044c */
[----:B--2---:R2:W-:Y:S04]  /*360b0*/  STS.U16 [R2+UR76+0x33280], R9 ;  /* 0x0332800902007988 */ /* 0x0045e8000800044c */
[----:B------:R-:W-:Y:S04]  /*360c0*/  STS.U16 [R2+UR76+0x3b280], R62 ;  /* 0x03b2803e02007988 */ /* 0x000fe8000800044c */
[----:B------:R2:W-:Y:S04]  /*360d0*/  STS.U16 [R2+UR76+0x23680], R32 ;  /* 0x0236802002007988 */ /* 0x0005e8000800044c */
[----:B0-----:R-:W4:Y:S04]  /*360e0*/  LDL.LU R51, [R1+0x14dc] ;  /* 0x0014dc0001337983 */ /* 0x001f280000300800 */
[----:B-1----:R-:W4:Y:S04]  /*360f0*/  LDL.LU R50, [R1+0x14d8] ;  /* 0x0014d80001327983 */ /* 0x002f280000300800 */
[----:B------:R0:W-:Y:S04]  /*36100*/  STS.U16 [R2+UR76+0x2b680], R33 ;  /* 0x02b6802102007988 */ /* 0x0001e8000800044c */
[----:B------:R1:W-:Y:S04]  /*36110*/  STS.U16 [R2+UR76+0x33680], R30 ;  /* 0x0336801e02007988 */ /* 0x0003e8000800044c */
[----:B--2---:R-:W2:Y:S04]  /*36120*/  LDL.LU R9, [R1+0x1474] ;  /* 0x0014740001097983 */ /* 0x004ea80000300800 */
[----:B------:R-:W2:Y:S04]  /*36130*/  LDL.LU R32, [R1+0x1f1c] ;  /* 0x001f1c0001207983 */ /* 0x000ea80000300800 */
[----:B------:R0:W-:Y:S04]  /*36140*/  STS.U16 [R2+UR76+0x3b680], R31 ;  /* 0x03b6801f02007988 */ /* 0x0001e8000800044c */
[----:B------:R1:W-:Y:S04]  /*36150*/  STS.U16 [R2+UR76+0x23a80], R28 ;  /* 0x023a801c02007988 */ /* 0x0003e8000800044c */
[----:B------:R1:W-:Y:S04]  /*36160*/  STS.U16 [R2+UR76+0x2ba80], R29 ;  /* 0x02ba801d02007988 */ /* 0x0003e8000800044c */
[----:B0-----:R-:W2:Y:S04]  /*36170*/  LDL.LU R33, [R1+0x1f18] ;  /* 0x001f180001217983 */ /* 0x001ea80000300800 */
[----:B-1----:R-:W2:Y:S04]  /*36180*/  LDL.LU R30, [R1+0x1f14] ;  /* 0x001f1400011e7983 */ /* 0x002ea80000300800 */
[----:B------:R0:W-:Y:S04]  /*36190*/  STS.U16 [R2+UR76+0x33a80], R26 ;  /* 0x033a801a02007988 */ /* 0x0001e8000800044c */
[----:B------:R-:W2:Y:S04]  /*361a0*/  LDL.LU R31, [R1+0x1f10] ;  /* 0x001f1000011f7983 */ /* 0x000ea80000300800 */
[----:B------:R-:W2:Y:S04]  /*361b0*/  LDL.LU R28, [R1+0x1f0c] ;  /* 0x001f0c00011c7983 */ /* 0x000ea80000300800 */
[----:B------:R-:W2:Y:S04]  /*361c0*/  LDL.LU R29, [R1+0x1f08] ;  /* 0x001f0800011d7983 */ /* 0x000ea80000300800 */
[----:B------:R1:W-:Y:S04]  /*361d0*/  STS.U16 [R2+UR76+0x3ba80], R27 ;  /* 0x03ba801b02007988 */ /* 0x0003e8000800044c */
[----:B0-----:R-:W2:Y:S04]  /*361e0*/  LDL.LU R26, [R1+0x1f04] ;  /* 0x001f0400011a7983 */ /* 0x001ea80000300800 */
[----:B-1----:R-:W2:Y:S04]  /*361f0*/  LDL.LU R27, [R1+0x1f00] ;  /* 0x001f0000011b7983 */ /* 0x002ea80000300800 */
[----:B------:R0:W-:Y:S01]  /*36200*/  STS.U16 [R2+UR76+0x23e80], R8 ;  /* 0x023e800802007988 */ /* 0x0001e2000800044c */
[----:B------:R-:W-:-:S03]  /*36210*/  LOP3.LUT R35, R0, 0x60, RZ, 0x3c, !PT ;  /* 0x0000006000237812 */ /* 0x000fc600078e3cff */
[----:B------:R1:W-:Y:S04]  /*36220*/  STS.U16 [R2+UR76+0x2be80], R6 ;  /* 0x02be800602007988 */ /* 0x0003e8000800044c */
[----:B------:R-:W-:Y:S04]  /*36230*/  STS.U16 [R2+UR76+0x33e80], R93 ;  /* 0x033e805d02007988 */ /* 0x000fe8000800044c */
[----:B------:R-:W-:Y:S04]  /*36240*/  STS.U16 [R2+UR76+0x3be80], R92 ;  /* 0x03be805c02007988 */ /* 0x000fe8000800044c */
[----:B------:R-:W-:Y:S04]  /*36250*/  STS.U16 [R35+UR76+0x20300], R3 ;  /* 0x0203000323007988 */ /* 0x000fe8000800044c */
[----:B------:R-:W-:Y:S04]  /*36260*/  STS.U16 [R35+UR76+0x28300], R61 ;  /* 0x0283003d23007988 */ /* 0x000fe8000800044c */
[----:B------:R-:W2:Y:S04]  /*36270*/  LDL R36, [R1+0x1014] ;  /* 0x0010140001247983 */ /* 0x000ea80000100800 */
[----:B0-----:R-:W2:Y:S04]  /*36280*/  LDL R8, [R1+0x100c] ;  /* 0x00100c0001087983 */ /* 0x001ea80000100800 */
[----:B------:R-:W2:Y:S04]  /*36290*/  LDL R34, [R1+0x1054] ;  /* 0x0010540001227983 */ /* 0x000ea80000100800 */
[----:B-1----:R-:W2:Y:S04]  /*362a0*/  LDL R6, [R1+0x1010] ;  /* 0x0010100001067983 */ /* 0x002ea80000100800 */
[----:B---3--:R0:W-:Y:S04]  /*362b0*/  STS.U16 [R35+UR76+0x30300], R7 ;  /* 0x0303000723007988 */ /* 0x0081e8000800044c */
[----:B----4-:R-:W-:Y:S04]  /*362c0*/  STS.U16 [R35+UR76+0x38300], R4 ;  /* 0x0383000423007988 */ /* 0x010fe8000800044c */
[----:B------:R1:W-:Y:S04]  /*362d0*/  STS.U16 [R35+UR76+0x20700], R5 ;  /* 0x0207000523007988 */ /* 0x0003e8000800044c */
[----:B------:R-:W3:Y:S04]  /*362e0*/  LDL R12, [R1+0x1058] ;  /* 0x00105800010c7983 */ /* 0x000ee80000100800 */
[----:B------:R-:W4:Y:S04]  /*362f0*/  LDL R11, [R1+0x101c] ;  /* 0x00101c00010b7983 */ /* 0x000f280000100800 */
[----:B------:R-:W3:Y:S04]  /*36300*/  LDL R10, [R1+0x1020] ;  /* 0x00102000010a7983 */ /* 0x000ee80000100800 */
[----:B0-----:R-:W3:Y:S04]  /*36310*/  LDL R7, [R1+0x1018] ;  /* 0x0010180001077983 */ /* 0x001ee80000100800 */
[----:B-1----:R-:W3:Y:S04]  /*36320*/  LDL R5, [R1+0x104c] ;  /* 0x00104c0001057983 */ /* 0x002ee80000100800 */
[----:B------:R-:W3:Y:S04]  /*36330*/  LDL R4, [R1+0x1050] ;  /* 0x0010500001047983 */ /* 0x000ee80000100800 */
[----:B------:R-:W-:Y:S04]  /*36340*/  STS.U16 [R35+UR76+0x28700], R60 ;  /* 0x0287003c23007988 */ /* 0x000fe8000800044c */
[----:B------:R-:W-:Y:S04]  /*36350*/  STS.U16 [R35+UR76+0x30700], R51 ;  /* 0x0307003323007988 */ /* 0x000fe8000800044c */
[----:B------:R-:W-:Y:S04]  /*36360*/  STS.U16 [R35+UR76+0x38700], R50 ;  /* 0x0387003223007988 */ /* 0x000fe8000800044c */
[----:B--2---:R-:W-:Y:S04]  /*36370*/  STS.U16 [R35+UR76+0x20b00], R9 ;  /* 0x020b000923007988 */ /* 0x004fe8000800044c */
[----:B------:R0:W-:Y:S04]  /*36380*/  STS.U16 [R35+UR76+0x28b00], R27 ;  /* 0x028b001b23007988 */ /* 0x0001e8000800044c */
[----:B0-----:R-:W2:Y:S04]  /*36390*/  LDL.LU R27, [R1+0x1efc] ;  /* 0x001efc00011b7983 */ /* 0x001ea80000300800 */
[----:B------:R-:W2:Y:S04]  /*363a0*/  LDL R2, [R1+0x1060] ;  /* 0x0010600001027983 */ /* 0x000ea80000100800 */
[----:B------:R-:W2:Y:S04]  /*363b0*/  LDL R3, [R1+0x105c] ;  /* 0x00105c0001037983 */ /* 0x000ea80000100800 */
[----:B------:R0:W-:Y:S01]  /*363c0*/  STS.U16 [R35+UR76+0x30b00], R26 ;  /* 0x030b001a23007988 */ /* 0x0001e2000800044c */
[----:B------:R-:W-:-:S03]  /*363d0*/  PRMT R21, RZ, 0x7610, R21 ;  /* 0x00007610ff157816 */ /* 0x000fc60000000015 */
[----:B------:R1:W-:Y:S01]  /*363e0*/  STS.U16 [R35+UR76+0x38b00], R29 ;  /* 0x038b001d23007988 */ /* 0x0003e2000800044c */
[----:B------:R-:W-:Y:S01]  /*363f0*/  @!P5 MOV R92, R6 ;  /* 0x00000006005cd202 */ /* 0x000fe20000000f00 */
[----:B------:R-:W-:Y:S02]  /*36400*/  @!P5 IMAD.MOV.U32 R93, RZ, RZ, R8 ;  /* 0x000000ffff5dd224 */ /* 0x000fe400078e0008 */
[----:B------:R0:W-:Y:S04]  /*36410*/  STS.U16 [R35+UR76+0x20f00], R28 ;  /* 0x020f001c23007988 */ /* 0x0001e8000800044c */
[----:B------:R1:W-:Y:S04]  /*36420*/  STS.U16 [R35+UR76+0x28f00], R31 ;  /* 0x028f001f23007988 */ /* 0x0003e8000800044c */
[----:B------:R3:W-:Y:S04]  /*36430*/  STS.U16 [R35+UR76+0x30f00], R30 ;  /* 0x030f001e23007988 */ /* 0x0007e8000800044c */
[----:B0-----:R-:W2:Y:S04]  /*36440*/  LDL.LU R26, [R1+0x1ef8] ;  /* 0x001ef800011a7983 */ /* 0x001ea80000300800 */
[----:B-1----:R-:W2:Y:S04]  /*36450*/  LDL.LU R29, [R1+0x1ef4] ;  /* 0x001ef400011d7983 */ /* 0x002ea80000300800 */
[----:B------:R0:W-:Y:S01]  /*36460*/  STS.U16 [R35+UR76+0x38f00], R33 ;  /* 0x038f002123007988 */ /* 0x0001e2000800044c */
[----:B------:R-:W-:-:S03]  /*36470*/  PRMT R18, RZ, 0x7610, R18 ;  /* 0x00007610ff127816 */ /* 0x000fc60000000012 */
[----:B------:R1:W2:Y:S04]  /*36480*/  @!P5 LDG.E.U16 R21, desc[UR6][R92.64] ;  /* 0x000000065c15d981 */ /* 0x0002a8000c1e1500 */
[----:B------:R-:W2:Y:S04]  /*36490*/  LDL.LU R28, [R1+0x1ef0] ;  /* 0x001ef000011c7983 */ /* 0x000ea80000300800 */
[----:B------:R-:W2:Y:S04]  /*364a0*/  LDL.LU R31, [R1+0x1eec] ;  /* 0x001eec00011f7983 */ /* 0x000ea80000300800 */
[----:B---3--:R-:W3:Y:S04]  /*364b0*/  LDL.LU R30, [R1+0x1ee8] ;  /* 0x001ee800011e7983 */ /* 0x008ee80000300800 */
[----:B------:R4:W-:Y:S04]  /*364c0*/  STS.U16 [R35+UR76+0x21300], R32 ;  /* 0x0213002023007988 */ /* 0x0009e8000800044c */
[----:B0-----:R-:W3:Y:S01]  /*364d0*/  LDL.LU R33, [R1+0x1ee4] ;  /* 0x001ee40001217983 */ /* 0x001ee20000300800 */
[----:B-1----:R-:W-:-:S02]  /*364e0*/  @!P5 IMAD.MOV.U32 R92, RZ, RZ, R7 ;  /* 0x000000ffff5cd224 */ /* 0x002fc400078e0007 */
[----:B------:R-:W-:Y:S01]  /*364f0*/  @!P5 IMAD.MOV.U32 R93, RZ, RZ, R36 ;  /* 0x000000ffff5dd224 */ /* 0x000fe200078e0024 */
[----:B----4-:R-:W4:Y:S04]  /*36500*/  LDL.LU R32, [R1+0x1ee0] ;  /* 0x001ee00001207983 */ /* 0x010f280000300800 */
[----:B------:R-:W3:Y:S04]  /*36510*/  LDL R9, [R1+0x1024] ;  /* 0x0010240001097983 */ /* 0x000ee80000100800 */
[----:B------:R-:W4:Y:S01]  /*36520*/  LDL R8, [R1+0x1028] ;  /* 0x0010280001087983 */ /* 0x000f220000100800 */
[----:B------:R-:W-:-:S03]  /*36530*/  PRMT R17, RZ, 0x7610, R17 ;  /* 0x00007610ff117816 */ /* 0x000fc60000000011 */
[----:B------:R0:W4:Y:S04]  /*36540*/  @!P5 LDG.E.U16 R18, desc[UR6][R92.64] ;  /* 0x000000065c12d981 */ /* 0x000128000c1e1500 */
[----:B------:R-:W4:Y:S04]  /*36550*/  LDL R6, [R1+0x1068] ;  /* 0x0010680001067983 */ /* 0x000f280000100800 */
[----:B------:R-:W4:Y:S01]  /*36560*/  LDL R7, [R1+0x1064] ;  /* 0x0010640001077983 */ /* 0x000f220000100800 */
[----:B------:R-:W-:Y:S02]  /*36570*/  PRMT R20, RZ, 0x7610, R20 ;  /* 0x00007610ff147816 */ /* 0x000fe40000000014 */
[----:B------:R-:W-:-:S02]  /*36580*/  PRMT R25, RZ, 0x7610, R25 ;  /* 0x00007610ff197816 */ /* 0x000fc40000000019 */
[----:B------:R-:W-:Y:S02]  /*36590*/  PRMT R22, RZ, 0x7610, R22 ;  /* 0x00007610ff167816 */ /* 0x000fe40000000016 */
[----:B------:R-:W-:Y:S01]  /*365a0*/  PRMT R23, RZ, 0x7610, R23 ;  /* 0x00007610ff177816 */ /* 0x000fe20000000017 */
[----:B------:R-:W4:Y:S04]  /*365b0*/  LDL R63, [R1+0x1034] ;  /* 0x00103400013f7983 */ /* 0x000f280000100800 */
[----:B------:R-:W4:Y:S04]  /*365c0*/  LDL R62, [R1+0x1038] ;  /* 0x00103800013e7983 */ /* 0x000f280000100800 */
[----:B------:R-:W4:Y:S01]  /*365d0*/  LDL R60, [R1+0x1078] ;  /* 0x00107800013c7983 */ /* 0x000f220000100800 */
[----:B0-----:R-:W-:-:S02]  /*365e0*/  @!P5 IMAD.MOV.U32 R92, RZ, RZ, R4 ;  /* 0x000000ffff5cd224 */ /* 0x001fc400078e0004 */
[----:B------:R-:W-:Y:S01]  /*365f0*/  @!P5 IMAD.MOV.U32 R93, RZ, RZ, R5 ;  /* 0x000000ffff5dd224 */ /* 0x000fe200078e0005 */
[----:B------:R-:W4:Y:S04]  /*36600*/  LDL R4, [R1+0x1030] ;  /* 0x0010300001047983 */ /* 0x000f280000100800 */
[----:B------:R-:W4:Y:S04]  /*36610*/  LDL R5, [R1+0x102c] ;  /* 0x00102c0001057983 */ /* 0x000f280000100800 */
[----:B------:R0:W4:Y:S04]  /*36620*/  @!P5 LDG.E.U16 R17, desc[UR6][R92.64] ;  /* 0x000000065c11d981 */ /* 0x000128000c1e1500 */
[----:B------:R-:W4:Y:S04]  /*36630*/  LDL R61, [R1+0x1074] ;  /* 0x00107400013d7983 */ /* 0x000f280000100800 */
[----:B------:R-:W4:Y:S04]  /*36640*/  LDL R37, [R1+0x103c] ;  /* 0x00103c0001257983 */ /* 0x000f280000100800 */
[----:B------:R-:W4:Y:S01]  /*36650*/  LDL R36, [R1+0x1040] ;  /* 0x0010400001247983 */ /* 0x000f220000100800 */
[----:B0-----:R-:W-:-:S02]  /*36660*/  @!P5 IMAD.MOV.U32 R92, RZ, RZ, R12 ;  /* 0x000000ffff5cd224 */ /* 0x001fc400078e000c */
[----:B------:R-:W-:Y:S01]  /*36670*/  @!P5 IMAD.MOV.U32 R93, RZ, RZ, R34 ;  /* 0x000000ffff5dd224 */ /* 0x000fe200078e0022 */
[----:B------:R-:W4:Y:S04]  /*36680*/  LDL R12, [R1+0x1080] ;  /* 0x00108000010c7983 */ /* 0x000f280000100800 */
[----:B------:R0:W4:Y:S02]  /*36690*/  @!P5 LDG.E.U16 R20, desc[UR6][R92.64] ;  /* 0x000000065c14d981 */ /* 0x000124000c1e1500 */
[----:B0-----:R-:W-:Y:S02]  /*366a0*/  @!P5 IMAD.MOV.U32 R92, RZ, RZ, R10 ;  /* 0x000000ffff5cd224 */ /* 0x001fe400078e000a */
[----:B------:R-:W-:-:S05]  /*366b0*/  @!P5 IMAD.MOV.U32 R93, RZ, RZ, R11 ;  /* 0x000000ffff5dd224 */ /* 0x000fca00078e000b */
[----:B------:R2:W4:Y:S02]  /*366c0*/  @!P5 LDG.E.U16 R25, desc[UR6][R92.64] ;  /* 0x000000065c19d981 */ /* 0x000524000c1e1500 */
[----:B--2---:R-:W-:Y:S02]  /*366d0*/  @!P5 IMAD.MOV.U32 R92, RZ, RZ, R2 ;  /* 0x000000ffff5cd224 */ /* 0x004fe400078e0002 */
[----:B------:R-:W2:Y:S01]  /*366e0*/  LDL R2, [R1+0x1070] ;  /* 0x0010700001027983 */ /* 0x000ea20000100800 */
[----:B------:R-:W-:-:S03]  /*366f0*/  @!P5 IMAD.MOV.U32 R93, RZ, RZ, R3 ;  /* 0x000000ffff5dd224 */ /* 0x000fc600078e0003 */
[----:B------:R-:W2:Y:S04]  /*36700*/  LDL R3, [R1+0x106c] ;  /* 0x00106c0001037983 */ /* 0x000ea80000100800 */
[----:B------:R3:W2:Y:S01]  /*36710*/  @!P5 LDG.E.U16 R22, desc[UR6][R92.64] ;  /* 0x000000065c16d981 */ /* 0x0006a2000c1e1500 */
[----:B------:R-:W-:Y:S01]  /*36720*/  PRMT R28, RZ, 0x7610, R28 ;  /* 0x00007610ff1c7816 */ /* 0x000fe2000000001c */
[----:B---3--:R-:W-:Y:S02]  /*36730*/  @!P5 IMAD.MOV.U32 R93, RZ, RZ, R9 ;  /* 0x000000ffff5dd224 */ /* 0x008fe400078e0009 */
[----:B----4-:R-:W-:-:S05]  /*36740*/  @!P5 IMAD.MOV.U32 R92, RZ, RZ, R8 ;  /* 0x000000ffff5cd224 */ /* 0x010fca00078e0008 */
[----:B------:R0:W3:Y:S02]  /*36750*/  @!P5 LDG.E.U16 R23, desc[UR6][R92.64] ;  /* 0x000000065c17d981 */ /* 0x0000e4000c1e1500 */
[----:B0-----:R-:W-:Y:S02]  /*36760*/  @!P5 IMAD.MOV.U32 R92, RZ, RZ, R6 ;  /* 0x000000ffff5cd224 */ /* 0x001fe400078e0006 */
[----:B------:R-:W-:-:S05]  /*36770*/  @!P5 IMAD.MOV.U32 R93, RZ, RZ, R7 ;  /* 0x000000ffff5dd224 */ /* 0x000fca00078e0007 */
[----:B------:R0:W4:Y:S01]  /*36780*/  @!P5 LDG.E.U16 R28, desc[UR6][R92.64] ;  /* 0x000000065c1cd981 */ /* 0x000122000c1e1500 */
[----:B------:R-:W-:Y:S01]  /*36790*/  PRMT R24, RZ, 0x7610, R24 ;  /* 0x00007610ff187816 */ /* 0x000fe20000000018 */
[----:B0-----:R-:W-:Y:S02]  /*367a0*/  @!P5 IMAD.MOV.U32 R92, RZ, RZ, R4 ;  /* 0x000000ffff5cd224 */ /* 0x001fe400078e0004 */
[----:B------:R-:W3:Y:S04]  /*367b0*/  LDL.LU R4, [R1+0x16dc] ;  /* 0x0016dc0001047983 */ /* 0x000ee80000300800 */
[----:B------:R-:W3:Y:S01]  /*367c0*/  LDL.LU R51, [R1+0x16d8] ;  /* 0x0016d80001337983 */ /* 0x000ee20000300800 */
[----:B------:R-:W-:-:S03]  /*367d0*/  @!P5 IMAD.MOV.U32 R93, RZ, RZ, R5 ;  /* 0x000000ffff5dd224 */ /* 0x000fc600078e0005 */
[----:B------:R-:W3:Y:S04]  /*367e0*/  LDL.LU R50, [R1+0x16d4] ;  /* 0x0016d40001327983 */ /* 0x000ee80000300800 */
[----:B------:R-:W3:Y:S04]  /*367f0*/  LDL.LU R5, [R1+0x16c0] ;  /* 0x0016c00001057983 */ /* 0x000ee80000300800 */
[----:B------:R-:W3:Y:S04]  /*36800*/  LDL.LU R7, [R1+0x16bc] ;  /* 0x0016bc0001077983 */ /* 0x000ee80000300800 */
[----:B------:R-:W3:Y:S04]  /*36810*/  LDL.LU R8, [R1+0x16b8] ;  /* 0x0016b80001087983 */ /* 0x000ee80000300800 */
[----:B------:R-:W3:Y:S04]  /*36820*/  LDL R34, [R1+0x107c] ;  /* 0x00107c0001227983 */ /* 0x000ee80000100800 */
[----:B------:R2:W4:Y:S04]  /*36830*/  @!P5 LDG.E.U16 R24, desc[UR6][R92.64] ;  /* 0x000000065c18d981 */ /* 0x000528000c1e1500 */
[----:B------:R-:W4:Y:S04]  /*36840*/  LDL R11, [R1+0x1044] ;  /* 0x00104400010b7983 */ /* 0x000f280000100800 */
[----:B------:R-:W4:Y:S01]  /*36850*/  LDL R10, [R1+0x1084] ;  /* 0x00108400010a7983 */ /* 0x000f220000100800 */
[----:B--2---:R-:W-:-:S03]  /*36860*/  @!P5 IMAD.MOV.U32 R92, RZ, RZ, R2 ;  /* 0x000000ffff5cd224 */ /* 0x004fc600078e0002 */
[----:B------:R-:W2:Y:S01]  /*36870*/  LDL R2, [R1+0x1048] ;  /* 0x0010480001027983 */ /* 0x000ea20000100800 */
[----:B------:R-:W-:-:S03]  /*36880*/  @!P5 IMAD.MOV.U32 R93, RZ, RZ, R3 ;  /* 0x000000ffff5dd224 */ /* 0x000fc600078e0003 */
[----:B------:R-:W2:Y:S01]  /*36890*/  LDL R3, [R1+0x1088] ;  /* 0x0010880001037983 */ /* 0x000ea20000100800 */
[----:B------:R-:W-:Y:S02]  /*368a0*/  PRMT R26, RZ, 0x7610, R26 ;  /* 0x00007610ff1a7816 */ /* 0x000fe4000000001a */
[----:B------:R-:W-:Y:S02]  /*368b0*/  PRMT R27, RZ, 0x7610, R27 ;  /* 0x00007610ff1b7816 */ /* 0x000fe4000000001b */
[----:B------:R-:W-:Y:S02]  /*368c0*/  PRMT R29, RZ, 0x7610, R29 ;  /* 0x00007610ff1d7816 */ /* 0x000fe4000000001d */
[----:B------:R-:W-:Y:S02]  /*368d0*/  PRMT R30, RZ, 0x7610, R30 ;  /* 0x00007610ff1e7816 */ /* 0x000fe4000000001e */
[----:B------:R-:W-:Y:S02]  /*368e0*/  PRMT R31, RZ, 0x7610, R31 ;  /* 0x00007610ff1f7816 */ /* 0x000fe4000000001f */
[----:B------:R-:W-:Y:S01]  /*368f0*/  PRMT R32, RZ, 0x7610, R32 ;  /* 0x00007610ff207816 */ /* 0x000fe20000000020 */
[----:B------:R0:W2:Y:S01]  /*36900*/  @!P5 LDG.E.U16 R26, desc[UR6][R92.64] ;  /* 0x000000065c1ad981 */ /* 0x0000a2000c1e1500 */
[----:B------:R-:W-:-:S03]  /*36910*/  PRMT R33, RZ, 0x7610, R33 ;  /* 0x00007610ff217816 */ /* 0x000fc60000000021 */
[----:B------:R-:W2:Y:S04]  /*36920*/  LDL.LU R6, [R1+0x16b4] ;  /* 0x0016b40001067983 */ /* 0x000ea80000300800 */
[----:B------:R-:W2:Y:S01]  /*36930*/  LDL.LU R9, [R1+0x16a0] ;  /* 0x0016a00001097983 */ /* 0x000ea20000300800 */
[----:B0-----:R-:W-:Y:S02]  /*36940*/  @!P5 IMAD.MOV.U32 R92, RZ, RZ, R62 ;  /* 0x000000ffff5cd224 */ /* 0x001fe400078e003e */
[----:B------:R-:W-:-:S05]  /*36950*/  @!P5 IMAD.MOV.U32 R93, RZ, RZ, R63 ;  /* 0x000000ffff5dd224 */ /* 0x000fca00078e003f */
[----:B------:R0:W2:Y:S02]  /*36960*/  @!P5 LDG.E.U16 R27, desc[UR6][R92.64] ;  /* 0x000000065c1bd981 */ /* 0x0000a4000c1e1500 */
[----:B0-----:R-:W-:Y:S02]  /*36970*/  @!P5 IMAD.MOV.U32 R92, RZ, RZ, R60 ;  /* 0x000000ffff5cd224 */ /* 0x001fe400078e003c */
[----:B------:R-:W-:-:S05]  /*36980*/  @!P5 IMAD.MOV.U32 R93, RZ, RZ, R61 ;  /* 0x000000ffff5dd224 */ /* 0x000fca00078e003d */
[----:B------:R0:W2:Y:S02]  /*36990*/  @!P5 LDG.E.U16 R29, desc[UR6][R92.64] ;  /* 0x000000065c1dd981 */ /* 0x0000a4000c1e1500 */
[----:B0-----:R-:W-:Y:S02]  /*369a0*/  @!P5 IMAD.MOV.U32 R92, RZ, RZ, R36 ;  /* 0x000000ffff5cd224 */ /* 0x001fe400078e0024 */
[----:B------:R-:W-:-:S05]  /*369b0*/  @!P5 IMAD.MOV.U32 R93, RZ, RZ, R37 ;  /* 0x000000ffff5dd224 */ /* 0x000fca00078e0025 */
[----:B------:R0:W2:Y:S02]  /*369c0*/  @!P5 LDG.E.U16 R30, desc[UR6][R92.64] ;  /* 0x000000065c1ed981 */ /* 0x0000a4000c1e1500 */
[----:B0-----:R-:W-:Y:S02]  /*369d0*/  @!P5 IMAD.MOV.U32 R92, RZ, RZ, R12 ;  /* 0x000000ffff5cd224 */ /* 0x001fe400078e000c */
[----:B---3--:R-:W-:-:S05]  /*369e0*/  @!P5 IMAD.MOV.U32 R93, RZ, RZ, R34 ;  /* 0x000000ffff5dd224 */ /* 0x008fca00078e0022 */
[----:B------:R4:W3:Y:S04]  /*369f0*/  @!P5 LDG.E.U16 R31, desc[UR6][R92.64] ;  /* 0x000000065c1fd981 */ /* 0x0008e8000c1e1500 */
[----:B------:R-:W-:Y:S04]  /*36a00*/  STS.U16 [R35+UR76+0x29300], R4 ;  /* 0x0293000423007988 */ /* 0x000fe8000800044c */
[----:B------:R-:W-:Y:S01]  /*36a10*/  STS.U16 [R35+UR76+0x31300], R51 ;  /* 0x0313003323007988 */ /* 0x000fe2000800044c */
[----:B----4-:R-:W-:-:S03]  /*36a20*/  @!P5 MOV R93, R11 ;  /* 0x0000000b005dd202 */ /* 0x010fc60000000f00 */
[----:B------:R-:W-:Y:S04]  /*36a30*/  STS.U16 [R35+UR76+0x39300], R50 ;  /* 0x0393003223007988 */ /* 0x000fe8000800044c */
[----:B------:R-:W-:Y:S04]  /*36a40*/  STS.U16 [R35+UR76+0x21700], R5 ;  /* 0x0217000523007988 */ /* 0x000fe8000800044c */
[----:B------:R-:W-:Y:S04]  /*36a50*/  STS.U16 [R35+UR76+0x29700], R7 ;  /* 0x0297000723007988 */ /* 0x000fe8000800044c */
[----:B------:R0:W-:Y:S04]  /*36a60*/  STS.U16 [R35+UR76+0x31700], R8 ;  /* 0x0317000823007988 */ /* 0x0001e8000800044c */
[----:B0-----:R-:W4:Y:S04]  /*36a70*/  LDL.LU R8, [R1+0x169c] ;  /* 0x00169c0001087983 */ /* 0x001f280000300800 */
[----:B------:R-:W3:Y:S04]  /*36a80*/  LDL.LU R36, [R1+0x1698] ;  /* 0x0016980001247983 */ /* 0x000ee80000300800 */
[----:B------:R-:W3:Y:S04]  /*36a90*/  LDL.LU R37, [R1+0x1694] ;  /* 0x0016940001257983 */ /* 0x000ee80000300800 */
[----:B------:R-:W3:Y:S01]  /*36aa0*/  LDL.LU R34, [R1+0x1680] ;  /* 0x0016800001227983 */ /* 0x000ee20000300800 */
[----:B--2---:R-:W-:-:S02]  /*36ab0*/  @!P5 IMAD.MOV.U32 R92, RZ, RZ, R2 ;  /* 0x000000ffff5cd224 */ /* 0x004fc400078e0002 */
[----:B------:R-:W0:Y:S03]  /*36ac0*/  S2R R2, SR_TID.X ;  /* 0x0000000000027919 */ /* 0x000e260000002100 */
[----:B------:R1:W2:Y:S02]  /*36ad0*/  @!P5 LDG.E.U16 R32, desc[UR6][R92.64] ;  /* 0x000000065c20d981 */ /* 0x0002a4000c1e1500 */
[----:B-1----:R-:W-:Y:S02]  /*36ae0*/  @!P5 IMAD.MOV.U32 R92, RZ, RZ, R3 ;  /* 0x000000ffff5cd224 */ /* 0x002fe400078e0003 */
[----:B------:R-:W-:-:S05]  /*36af0*/  @!P5 IMAD.MOV.U32 R93, RZ, RZ, R10 ;  /* 0x000000ffff5dd224 */ /* 0x000fca00078e000a */
[----:B------:R0:W2:Y:S02]  /*36b00*/  @!P5 LDG.E.U16 R33, desc[UR6][R92.64] ;  /* 0x000000065c21d981 */ /* 0x0000a4000c1e1500 */
[C---:B0-----:R-:W-:Y:S01]  /*36b10*/  IMAD.SHL.U32 R92, R2.reuse, 0x2, RZ ;  /* 0x00000002025c7824 */ /* 0x041fe200078e00ff */
[----:B------:R-:W-:Y:S02]  /*36b20*/  LOP3.LUT R93, R2, 0x40, RZ, 0xc0, !PT ;  /* 0x00000040025d7812 */ /* 0x000fe400078ec0ff */
[----:B------:R-:W2:Y:S04]  /*36b30*/  LDL.LU R2, [R1+0x167c] ;  /* 0x00167c0001027983 */ /* 0x000ea80000300800 */
[----:B------:R-:W2:Y:S01]  /*36b40*/  LDL.LU R3, [R1+0x1678] ;  /* 0x0016780001037983 */ /* 0x000ea20000300800 */
[----:B------:R-:W-:-:S03]  /*36b50*/  LOP3.LUT R92, R92, 0x7e, RZ, 0xc0, !PT ;  /* 0x0000007e5c5c7812 */ /* 0x000fc600078ec0ff */
[----:B------:R-:W2:Y:S02]  /*36b60*/  LDL.LU R4, [R1+0x1674] ;  /* 0x0016740001047983 */ /* 0x000ea40000300800 */
[----:B------:R-:W-:Y:S02]  /*36b70*/  IMAD R92, R93, 0x20, R92 ;  /* 0x000000205d5c7824 */ /* 0x000fe400078e025c */
        /* <DEDUP_REMOVED lines=24> */
[----:B-1----:R-:W2:Y:S04]  /*36d00*/  LDL.LU R9, [R1+0x1000] ;  /* 0x0010000001097983 */ /* 0x002ea80000300800 */
[----:B----4-:R0:W-:Y:S04]  /*36d10*/  STS.U16 [R35+UR76+0x29b00], R8 ;  /* 0x029b000823007988 */ /* 0x0101e8000800044c */
[----:B---3--:R1:W-:Y:S04]  /*36d20*/  STS.U16 [R35+UR76+0x31b00], R36 ;  /* 0x031b002423007988 */ /* 0x0083e8000800044c */
[----:B------:R3:W-:Y:S04]  /*36d30*/  STS.U16 [R35+UR76+0x39b00], R37 ;  /* 0x039b002523007988 */ /* 0x0007e8000800044c */
[----:B------:R4:W-:Y:S04]  /*36d40*/  STS.U16 [R35+UR76+0x21f00], R34 ;  /* 0x021f002223007988 */ /* 0x0009e8000800044c */
[----:B0-----:R-:W2:Y:S04]  /*36d50*/  LDL.LU R8, [R1+0xffc] ;  /* 0x000ffc0001087983 */ /* 0x001ea80000300800 */
[----:B-1----:R0:W5:Y:S04]  /*36d60*/  LDL.LU R36, [R1+0x1edc] ;  /* 0x001edc0001247983 */ /* 0x0021680000300800 */
[----:B---3--:R0:W5:Y:S04]  /*36d70*/  LDL.LU R37, [R1+0x1ed8] ;  /* 0x001ed80001257983 */ /* 0x0081680000300800 */
[----:B----4-:R0:W5:Y:S04]  /*36d80*/  LDL.LU R34, [R1+0x1ed4] ;  /* 0x001ed40001227983 */ /* 0x0101680000300800 */
[----:B--2---:R1:W-:Y:S04]  /*36d90*/  STS.U16 [R35+UR76+0x29f00], R2 ;  /* 0x029f000223007988 */ /* 0x0043e8000800044c */
[----:B------:R2:W-:Y:S04]  /*36da0*/  STS.U16 [R35+UR76+0x31f00], R3 ;  /* 0x031f000323007988 */ /* 0x0005e8000800044c */
[----:B------:R3:W-:Y:S04]  /*36db0*/  STS.U16 [R35+UR76+0x39f00], R4 ;  /* 0x039f000423007988 */ /* 0x0007e8000800044c */
[----:B-1----:R-:W4:Y:S04]  /*36dc0*/  LDL.LU R2, [R1+0x1ed0] ;  /* 0x001ed00001027983 */ /* 0x002f280000300800 */
[----:B--2---:R-:W2:Y:S04]  /*36dd0*/  LDL.LU R3, [R1+0x1ecc] ;  /* 0x001ecc0001037983 */ /* 0x004ea80000300800 */
[----:B---3--:R-:W3:Y:S04]  /*36de0*/  LDL.LU R4, [R1+0x1ec8] ;  /* 0x001ec80001047983 */ /* 0x008ee80000300800 */
[----:B------:R-:W-:Y:S04]  /*36df0*/  STS.U16 [R35+UR76+0x22300], R93 ;  /* 0x0223005d23007988 */ /* 0x000fe8000800044c */
[----:B------:R1:W-:Y:S04]  /*36e00*/  STS.U16 [R35+UR76+0x2a300], R75 ;  /* 0x02a3004b23007988 */ /* 0x0003e8000800044c */
[----:B------:R0:W-:Y:S04]  /*36e10*/  STS.U16 [R35+UR76+0x32300], R12 ;  /* 0x0323000c23007988 */ /* 0x0001e8000800044c */
[----:B------:R0:W-:Y:S04]  /*36e20*/  STS.U16 [R35+UR76+0x3a300], R71 ;  /* 0x03a3004723007988 */ /* 0x0001e8000800044c */
[----:B-1----:R-:W4:Y:S04]  /*36e30*/  LDL.LU R75, [R1+0xfdc] ;  /* 0x000fdc00014b7983 */ /* 0x002f280000300800 */
[----:B0-----:R-:W4:Y:S04]  /*36e40*/  LDL.LU R12, [R1+0x171c] ;  /* 0x00171c00010c7983 */ /* 0x001f280000300800 */
[----:B------:R0:W-:Y:S04]  /*36e50*/  STS.U16 [R35+UR76+0x22700], R70 ;  /* 0x0227004623007988 */ /* 0x0001e8000800044c */
[----:B------:R-:W4:Y:S04]  /*36e60*/  LDL.LU R71, [R1+0x1718] ;  /* 0x0017180001477983 */ /* 0x000f280000300800 */
        /* <DEDUP_REMOVED lines=20> */
[----:B------:R0:W-:Y:S04]  /*36fb0*/  STS.U16 [R35+UR76+0x33300], R50 ;  /* 0x0333003223007988 */ /* 0x0001e8000800044c */
[----:B------:R-:W4:Y:S04]  /*36fc0*/  LDL.LU R65, [R1+0x16f8] ;  /* 0x0016f80001417983 */ /* 0x000f280000300800 */
[----:B------:R-:W-:Y:S04]  /*36fd0*/  STS.U16 [R35+UR76+0x3b300], R5 ;  /* 0x03b3000523007988 */ /* 0x000fe8000800044c */
[----:B------:R-:W4:Y:S04]  /*36fe0*/  LDL.LU R64, [R1+0x16f4] ;  /* 0x0016f40001407983 */ /* 0x000f280000300800 */
[----:B------:R-:W-:Y:S04]  /*36ff0*/  STS.U16 [R35+UR76+0x23700], R7 ;  /* 0x0237000723007988 */ /* 0x000fe8000800044c */
[----:B------:R-:W4:Y:S04]  /*37000*/  LDL.LU R63, [R1+0x16f0] ;  /* 0x0016f000013f7983 */ /* 0x000f280000300800 */
[----:B------:R-:W-:Y:S04]  /*37010*/  STS.U16 [R35+UR76+0x2b700], R6 ;  /* 0x02b7000623007988 */ /* 0x000fe8000800044c */
[----:B------:R-:W4:Y:S04]  /*37020*/  LDL.LU R62, [R1+0x16ec] ;  /* 0x0016ec00013e7983 */ /* 0x000f280000300800 */
[----:B------:R-:W-:Y:S04]  /*37030*/  STS.U16 [R35+UR76+0x33700], R9 ;  /* 0x0337000923007988 */ /* 0x000fe8000800044c */
[----:B------:R-:W4:Y:S04]  /*37040*/  LDL.LU R61, [R1+0x16e8] ;  /* 0x0016e800013d7983 */ /* 0x000f280000300800 */
[----:B------:R-:W4:Y:S04]  /*37050*/  LDL.LU R60, [R1+0x16e4] ;  /* 0x0016e400013c7983 */ /* 0x000f280000300800 */
[----:B------:R-:W4:Y:S04]  /*37060*/  LDL.LU R51, [R1+0x16e0] ;  /* 0x0016e00001337983 */ /* 0x000f280000300800 */
[----:B0-----:R-:W4:Y:S04]  /*37070*/  LDL.LU R50, [R1+0x16d0] ;  /* 0x0016d00001327983 */ /* 0x001f280000300800 */
[----:B------:R-:W-:Y:S01]  /*37080*/  STS.U16 [R35+UR76+0x3b700], R8 ;  /* 0x03b7000823007988 */ /* 0x000fe2000800044c */
[----:B------:R-:W-:-:S03]  /*37090*/  LOP3.LUT R93, R0, 0x70, RZ, 0x3c, !PT ;  /* 0x00000070005d7812 */ /* 0x000fc600078e3cff */
[----:B---3--:R-:W-:Y:S04]  /*370a0*/  STS.U16 [R35+UR76+0x23b00], R4 ;  /* 0x023b000423007988 */ /* 0x008fe8000800044c */
[----:B--2---:R0:W-:Y:S04]  /*370b0*/  STS.U16 [R35+UR76+0x2bb00], R3 ;  /* 0x02bb000323007988 */ /* 0x0041e8000800044c */
[----:B----4-:R1:W-:Y:S04]  /*370c0*/  STS.U16 [R35+UR76+0x33b00], R2 ;  /* 0x033b000223007988 */ /* 0x0103e8000800044c */
[----:B0-----:R-:W2:Y:S04]  /*370d0*/  LDL.LU R3, [R1+0x16cc] ;  /* 0x0016cc0001037983 */ /* 0x001ea80000300800 */
[----:B-1----:R-:W3:Y:S04]  /*370e0*/  LDL.LU R2, [R1+0x16c8] ;  /* 0x0016c80001027983 */ /* 0x002ee80000300800 */
[----:B------:R-:W4:Y:S04]  /*370f0*/  LDL.LU R5, [R1+0x16c4] ;  /* 0x0016c40001057983 */ /* 0x000f280000300800 */
[----:B------:R-:W4:Y:S04]  /*37100*/  LDL.LU R4, [R1+0x16b0] ;  /* 0x0016b00001047983 */ /* 0x000f280000300800 */
        /* <DEDUP_REMOVED lines=8> */
[----:B------:R0:W-:Y:S04]  /*37190*/  STS.U16 [R35+UR76+0x3bf00], R13 ;  /* 0x03bf000d23007988 */ /* 0x0001e8000800044c */
[----:B------:R1:W-:Y:S04]  /*371a0*/  STS.U16 [R93+UR76+0x20380], R12 ;  /* 0x0203800c5d007988 */ /* 0x0003e8000800044c */
[----:B------:R-:W-:Y:S04]  /*371b0*/  STS.U16 [R93+UR76+0x28380], R71 ;  /* 0x028380475d007988 */ /* 0x000fe8000800044c */
[----:B------:R-:W-:Y:S04]  /*371c0*/  STS.U16 [R93+UR76+0x30380], R70 ;  /* 0x030380465d007988 */ /* 0x000fe8000800044c */
[----:B------:R1:W-:Y:S04]  /*371d0*/  STS.U16 [R93+UR76+0x38380], R11 ;  /* 0x0383800b5d007988 */ /* 0x0003e8000800044c */
[----:B0-----:R-:W4:Y:S04]  /*371e0*/  LDL.LU R35, [R1+0x168c] ;  /* 0x00168c0001237983 */ /* 0x001f280000300800 */
[----:B------:R-:W4:Y:S04]  /*371f0*/  LDL.LU R13, [R1+0x1688] ;  /* 0x00168800010d7983 */ /* 0x000f280000300800 */
[----:B------:R-:W4:Y:S04]  /*37200*/  LDL.LU R74, [R1+0x1684] ;  /* 0x00168400014a7983 */ /* 0x000f280000300800 */
[----:B------:R-:W4:Y:S04]  /*37210*/  LDL.LU R75, [R1+0x1670] ;  /* 0x00167000014b7983 */ /* 0x000f280000300800 */
[----:B-1----:R-:W4:Y:S04]  /*37220*/  LDL.LU R12, [R1+0x166c] ;  /* 0x00166c00010c7983 */ /* 0x002f280000300800 */
[----:B------:R-:W4:Y:S04]  /*37230*/  LDL.LU R72, [R1+0x1668] ;  /* 0x0016680001487983 */ /* 0x000f280000300800 */
[----:B------:R-:W4:Y:S04]  /*37240*/  LDL.LU R73, [R1+0x1664] ;  /* 0x0016640001497983 */ /* 0x000f280000300800 */
[----:B------:R-:W-:Y:S04]  /*37250*/  STS.U16 [R93+UR76+0x20780], R69 ;  /* 0x020780455d007988 */ /* 0x000fe8000800044c */
[----:B------:R-:W4:Y:S04]  /*37260*/  LDL.LU R11, [R1+0x1650] ;  /* 0x00165000010b7983 */ /* 0x000f280000300800 */
[----:B------:R-:W-:Y:S04]  /*37270*/  STS.U16 [R93+UR76+0x28780], R68 ;  /* 0x028780445d007988 */ /* 0x000fe8000800044c */
[----:B------:R-:W4:Y:S04]  /*37280*/  LDL.LU R70, [R1+0x164c] ;  /* 0x00164c0001467983 */ /* 0x000f280000300800 */
[----:B------:R0:W-:Y:S04]  /*37290*/  STS.U16 [R93+UR76+0x30780], R10 ;  /* 0x0307800a5d007988 */ /* 0x0001e8000800044c */
[----:B------:R-:W4:Y:S04]  /*372a0*/  LDL.LU R71, [R1+0x1648] ;  /* 0x0016480001477983 */ /* 0x000f280000300800 */
[----:B0-----:R-:W4:Y:S04]  /*372b0*/  LDL.LU R10, [R1+0x1644] ;  /* 0x00164400010a7983 */ /* 0x001f280000300800 */
[----:B------:R-:W-:Y:S04]  /*372c0*/  STS.U16 [R93+UR76+0x38780], R67 ;  /* 0x038780435d007988 */ /* 0x000fe8000800044c */
[----:B------:R-:W4:Y:S04]  /*372d0*/  LDL.LU R68, [R1+0x1630] ;  /* 0x0016300001447983 */ /* 0x000f280000300800 */
[----:B------:R0:W-:Y:S04]  /*372e0*/  STS.U16 [R93+UR76+0x20b80], R66 ;  /* 0x020b80425d007988 */ /* 0x0001e8000800044c */
[----:B------:R-:W4:Y:S04]  /*372f0*/  LDL.LU R69, [R1+0x162c] ;  /* 0x00162c0001457983 */ /* 0x000f280000300800 */
[----:B------:R-:W-:Y:S04]  /*37300*/  STS.U16 [R93+UR76+0x28b80], R65 ;  /* 0x028b80415d007988 */ /* 0x000fe8000800044c */
[----:B------:R1:W-:Y:S04]  /*37310*/  STS.U16 [R93+UR76+0x30b80], R64 ;  /* 0x030b80405d007988 */ /* 0x0003e8000800044c */
[----:B------:R-:W-:Y:S04]  /*37320*/  STS.U16 [R93+UR76+0x38b80], R63 ;  /* 0x038b803f5d007988 */ /* 0x000fe8000800044c */
[----:B------:R1:W-:Y:S04]  /*37330*/  STS.U16 [R93+UR76+0x20f80], R62 ;  /* 0x020f803e5d007988 */ /* 0x0003e8000800044c */
[----:B------:R-:W-:Y:S04]  /*37340*/  STS.U16 [R93+UR76+0x28f80], R61 ;  /* 0x028f803d5d007988 */ /* 0x000fe8000800044c */
[----:B0-----:R-:W4:Y:S04]  /*37350*/  LDL.LU R66, [R1+0x1628] ;  /* 0x0016280001427983 */ /* 0x001f280000300800 */
[----:B------:R-:W4:Y:S04]  /*37360*/  LDL.LU R67, [R1+0x1624] ;  /* 0x0016240001437983 */ /* 0x000f280000300800 */
[----:B-1----:R-:W4:Y:S04]  /*37370*/  LDL.LU R64, [R1+0x1610] ;  /* 0x0016100001407983 */ /* 0x002f280000300800 */
[----:B------:R-:W4:Y:S04]  /*37380*/  LDL.LU R65, [R1+0x160c] ;  /* 0x00160c0001417983 */ /* 0x000f280000300800 */
[----:B------:R0:W-:Y:S04]  /*37390*/  STS.U16 [R93+UR76+0x30f80], R60 ;  /* 0x030f803c5d007988 */ /* 0x0001e8000800044c */
[----:B------:R-:W4:Y:S04]  /*373a0*/  LDL.LU R62, [R1+0x1608] ;  /* 0x00160800013e7983 */ /* 0x000f280000300800 */
[----:B------:R-:W4:Y:S04]  /*373b0*/  LDL.LU R63, [R1+0x1604] ;  /* 0x00160400013f7983 */ /* 0x000f280000300800 */
[----:B------:R-:W-:Y:S04]  /*373c0*/  STS.U16 [R93+UR76+0x38f80], R51 ;  /* 0x038f80335d007988 */ /* 0x000fe8000800044c */
[----:B------:R1:W-:Y:S04]  /*373d0*/  STS.U16 [R93+UR76+0x21380], R50 ;  /* 0x021380325d007988 */ /* 0x0003e8000800044c */
[----:B0-----:R-:W4:Y:S04]  /*373e0*/  LDL.LU R60, [R1+0x15f0] ;  /* 0x0015f000013c7983 */ /* 0x001f280000300800 */
[----:B------:R-:W4:Y:S04]  /*373f0*/  LDL.LU R61, [R1+0x15ec] ;  /* 0x0015ec00013d7983 */ /* 0x000f280000300800 */
[----:B-1----:R-:W4:Y:S04]  /*37400*/  LDL.LU R50, [R1+0x15e8] ;  /* 0x0015e80001327983 */ /* 0x002f280000300800 */
[----:B------:R-:W4:Y:S04]  /*37410*/  LDL.LU R51, [R1+0x15e4] ;  /* 0x0015e40001337983 */ /* 0x000f280000300800 */
[----:B--2---:R-:W-:Y:S04]  /*37420*/  STS.U16 [R93+UR76+0x29380], R3 ;  /* 0x029380035d007988 */ /* 0x004fe8000800044c */
[----:B---3--:R0:W-:Y:S04]  /*37430*/  STS.U16 [R93+UR76+0x31380], R2 ;  /* 0x031380025d007988 */ /* 0x0081e8000800044c */
[----:B----4-:R-:W-:Y:S04]  /*37440*/  STS.U16 [R93+UR76+0x39380], R5 ;  /* 0x039380055d007988 */ /* 0x010fe8000800044c */
[----:B------:R1:W-:Y:S04]  /*37450*/  STS.U16 [R93+UR76+0x21780], R4 ;  /* 0x021780045d007988 */ /* 0x0003e8000800044c */
[----:B------:R-:W-:Y:S04]  /*37460*/  STS.U16 [R93+UR76+0x29780], R7 ;  /* 0x029780075d007988 */ /* 0x000fe8000800044c */
[----:B------:R2:W-:Y:S04]  /*37470*/  STS.U16 [R93+UR76+0x31780], R6 ;  /* 0x031780065d007988 */ /* 0x0005e8000800044c */
[----:B0-----:R-:W3:Y:S04]  /*37480*/  LDL.LU R2, [R1+0x15d0] ;  /* 0x0015d00001027983 */ /* 0x001ee80000300800 */
[----:B------:R-:W4:Y:S04]  /*37490*/  LDL.LU R3, [R1+0x15cc] ;  /* 0x0015cc0001037983 */ /* 0x000f280000300800 */
[----:B-1----:R-:W4:Y:S04]  /*374a0*/  LDL.LU R4, [R1+0x15c8] ;  /* 0x0015c80001047983 */ /* 0x002f280000300800 */
[----:B------:R-:W4:Y:S04]  /*374b0*/  LDL.LU R5, [R1+0x15c4] ;  /* 0x0015c40001057983 */ /* 0x000f280000300800 */
[----:B------:R-:W-:Y:S04]  /*374c0*/  STS.U16 [R93+UR76+0x39780], R9 ;  /* 0x039780095d007988 */ /* 0x000fe8000800044c */
[----:B--2---:R-:W2:Y:S04]  /*374d0*/  LDL.LU R6, [R1+0xff8] ;  /* 0x000ff80001067983 */ /* 0x004ea80000300800 */
[----:B------:R0:W-:Y:S04]  /*374e0*/  STS.U16 [R93+UR76+0x21b80], R8 ;  /* 0x021b80085d007988 */ /* 0x0001e8000800044c */
[----:B------:R-:W2:Y:S04]  /*374f0*/  LDL.LU R7, [R1+0xff4] ;  /* 0x000ff40001077983 */ /* 0x000ea80000300800 */
[----:B------:R1:W-:Y:S04]  /*37500*/  STS.U16 [R93+UR76+0x29b80], R35 ;  /* 0x029b80235d007988 */ /* 0x0003e8000800044c */
[----:B------:R1:W-:Y:S04]  /*37510*/  STS.U16 [R93+UR76+0x31b80], R13 ;  /* 0x031b800d5d007988 */ /* 0x0003e8000800044c */
[----:B------:R1:W-:Y:S04]  /*37520*/  STS.U16 [R93+UR76+0x39b80], R74 ;  /* 0x039b804a5d007988 */ /* 0x0003e8000800044c */
[----:B0-----:R-:W2:Y:S04]  /*37530*/  LDL.LU R8, [R1+0xff0] ;  /* 0x000ff00001087983 */ /* 0x001ea80000300800 */
[----:B------:R-:W2:Y:S04]  /*37540*/  LDL.LU R9, [R1+0xfec] ;  /* 0x000fec0001097983 */ /* 0x000ea80000300800 */
[----:B------:R0:W-:Y:S04]  /*37550*/  STS.U16 [R93+UR76+0x21f80], R75 ;  /* 0x021f804b5d007988 */ /* 0x0001e8000800044c */
[----:B-1----:R1:W5:Y:S04]  /*37560*/  LDL.LU R35, [R1+0x1ec4] ;  /* 0x001ec40001237983 */ /* 0x0023680000300800 */
[----:B------:R-:W2:Y:S04]  /*37570*/  LDL.LU R13, [R1+0x1ec0] ;  /* 0x001ec000010d7983 */ /* 0x000ea80000300800 */
[----:B------:R1:W5:Y:S04]  /*37580*/  LDL.LU R74, [R1+0x1ebc] ;  /* 0x001ebc00014a7983 */ /* 0x0003680000300800 */
[----:B------:R1:W-:Y:S04]  /*37590*/  STS.U16 [R93+UR76+0x29f80], R12 ;  /* 0x029f800c5d007988 */ /* 0x0003e8000800044c */
[----:B------:R1:W-:Y:S04]  /*375a0*/  STS.U16 [R93+UR76+0x31f80], R72 ;  /* 0x031f80485d007988 */ /* 0x0003e8000800044c */
[----:B0-----:R0:W5:Y:S04]  /*375b0*/  LDL.LU R75, [R1+0x1eb8] ;  /* 0x001eb800014b7983 */ /* 0x0011680000300800 */
[----:B------:R0:W-:Y:S04]  /*375c0*/  STS.U16 [R93+UR76+0x39f80], R73 ;  /* 0x039f80495d007988 */ /* 0x0001e8000800044c */
[----:B------:R0:W-:Y:S04]  /*375d0*/  STS.U16 [R93+UR76+0x22380], R11 ;  /* 0x0223800b5d007988 */ /* 0x0001e8000800044c */
[----:B------:R0:W-:Y:S04]  /*375e0*/  STS.U16 [R93+UR76+0x2a380], R70 ;  /* 0x02a380465d007988 */ /* 0x0001e8000800044c */
[----:B------:R0:W-:Y:S04]  /*375f0*/  STS.U16 [R93+UR76+0x32380], R71 ;  /* 0x032380475d007988 */ /* 0x0001e8000800044c */
[----:B-1----:R-:W2:Y:S04]  /*37600*/  LDL.LU R12, [R1+0x1eb4] ;  /* 0x001eb400010c7983 */ /* 0x002ea80000300800 */
[----:B------:R1:W5:Y:S04]  /*37610*/  LDL.LU R72, [R1+0x1eb0] ;  /* 0x001eb00001487983 */ /* 0x0003680000300800 */
[----:B0-----:R1:W5:Y:S04]  /*37620*/  LDL.LU R73, [R1+0x1eac] ;  /* 0x001eac0001497983 */ /* 0x0013680000300800 */
[----:B------:R-:W2:Y:S04]  /*37630*/  LDL.LU R11, [R1+0x1ea8] ;  /* 0x001ea800010b7983 */ /* 0x000ea80000300800 */
[----:B------:R1:W5:Y:S04]  /*37640*/  LDL.LU R70, [R1+0x1ea4] ;  /* 0x001ea40001467983 */ /* 0x0003680000300800 */
[----:B------:R1:W5:Y:S04]  /*37650*/  LDL.LU R71, [R1+0x1ea0] ;  /* 0x001ea00001477983 */ /* 0x0003680000300800 */
[----:B------:R0:W-:Y:S04]  /*37660*/  STS.U16 [R93+UR76+0x3a380], R10 ;  /* 0x03a3800a5d007988 */ /* 0x0001e8000800044c */
[----:B0-----:R-:W2:Y:S04]  /*37670*/  LDL.LU R10, [R1+0x1e9c] ;  /* 0x001e9c00010a7983 */ /* 0x001ea80000300800 */
        /* <DEDUP_REMOVED lines=9> */
[----:B0-----:R0:W5:Y:S04]  /*37710*/  LDL.LU R68, [R1+0x1e98] ;  /* 0x001e980001447983 */ /* 0x0011680000300800 */
[----:B------:R0:W5:Y:S04]  /*37720*/  LDL.LU R69, [R1+0x1e94] ;  /* 0x001e940001457983 */ /* 0x0001680000300800 */
[----:B------:R0:W5:Y:S04]  /*37730*/  LDL.LU R66, [R1+0x1e90] ;  /* 0x001e900001427983 */ /* 0x0001680000300800 */
[----:B------:R0:W-:Y:S04]  /*37740*/  STS.U16 [R93+UR76+0x2af80], R61 ;  /* 0x02af803d5d007988 */ /* 0x0001e8000800044c */
[----:B------:R0:W5:Y:S04]  /*37750*/  LDL.LU R67, [R1+0x1e8c] ;  /* 0x001e8c0001437983 */ /* 0x0001680000300800 */
[----:B------:R0:W-:Y:S04]  /*37760*/  STS.U16 [R93+UR76+0x32f80], R50 ;  /* 0x032f80325d007988 */ /* 0x0001e8000800044c */
[----:B------:R0:W5:Y:S04]  /*37770*/  LDL.LU R64, [R1+0x1e88] ;  /* 0x001e880001407983 */ /* 0x0001680000300800 */
[----:B------:R0:W-:Y:S04]  /*37780*/  STS.U16 [R93+UR76+0x3af80], R51 ;  /* 0x03af80335d007988 */ /* 0x0001e8000800044c */
[----:B------:R0:W5:Y:S04]  /*37790*/  LDL.LU R65, [R1+0x1e84] ;  /* 0x001e840001417983 */ /* 0x0001680000300800 */
[----:B------:R0:W5:Y:S04]  /*377a0*/  LDL.LU R62, [R1+0x1e80] ;  /* 0x001e8000013e7983 */ /* 0x0001680000300800 */
[----:B-1----:R1:W5:Y:S04]  /*377b0*/  LDL.LU R63, [R1+0x1e7c] ;  /* 0x001e7c00013f7983 */ /* 0x0023680000300800 */
[----:B------:R1:W5:Y:S04]  /*377c0*/  LDL.LU R60, [R1+0x1e78] ;  /* 0x001e7800013c7983 */ /* 0x0003680000300800 */
[----:B0-----:R1:W5:Y:S04]  /*377d0*/  LDL.LU R61, [R1+0x1e74] ;  /* 0x001e7400013d7983 */ /* 0x0013680000300800 */
[----:B------:R1:W5:Y:S04]  /*377e0*/  LDL.LU R50, [R1+0x1e70] ;  /* 0x001e700001327983 */ /* 0x0003680000300800 */
[----:B------:R1:W5:Y:S04]  /*377f0*/  LDL.LU R51, [R1+0x1e6c] ;  /* 0x001e6c0001337983 */ /* 0x0003680000300800 */
[----:B---3--:R0:W-:Y:S04]  /*37800*/  STS.U16 [R93+UR76+0x23380], R2 ;  /* 0x023380025d007988 */ /* 0x0081e8000800044c */
[----:B----4-:R3:W-:Y:S04]  /*37810*/  STS.U16 [R93+UR76+0x2b380], R3 ;  /* 0x02b380035d007988 */ /* 0x0107e8000800044c */
[----:B------:R4:W-:Y:S04]  /*37820*/  STS.U16 [R93+UR76+0x33380], R4 ;  /* 0x033380045d007988 */ /* 0x0009e8000800044c */
[----:B------:R0:W-:Y:S04]  /*37830*/  STS.U16 [R93+UR76+0x3b380], R5 ;  /* 0x03b380055d007988 */ /* 0x0001e8000800044c */
[----:B--2---:R2:W-:Y:S04]  /*37840*/  STS.U16 [R93+UR76+0x23780], R6 ;  /* 0x023780065d007988 */ /* 0x0045e8000800044c */
[----:B------:R1:W-:Y:S04]  /*37850*/  STS.U16 [R93+UR76+0x2b780], R7 ;  /* 0x02b780075d007988 */ /* 0x0003e8000800044c */
[----:B0-----:R0:W5:Y:S04]  /*37860*/  LDL.LU R2, [R1+0x1e68] ;  /* 0x001e680001027983 */ /* 0x0011680000300800 */
[----:B---3--:R0:W5:Y:S04]  /*37870*/  LDL.LU R3, [R1+0x1e64] ;  /* 0x001e640001037983 */ /* 0x0081680000300800 */
[----:B----4-:R0:W5:Y:S04]  /*37880*/  LDL.LU R4, [R1+0x1e60] ;  /* 0x001e600001047983 */ /* 0x0101680000300800 */
[----:B------:R0:W5:Y:S04]  /*37890*/  LDL.LU R5, [R1+0x1e5c] ;  /* 0x001e5c0001057983 */ /* 0x0001680000300800 */
[----:B--2---:R0:W5:Y:S04]  /*378a0*/  LDL.LU R6, [R1+0x1e58] ;  /* 0x001e580001067983 */ /* 0x0041680000300800 */
[----:B------:R2:W-:Y:S04]  /*378b0*/  STS.U16 [R93+UR76+0x33780], R8 ;  /* 0x033780085d007988 */ /* 0x0005e8000800044c */
[----:B------:R3:W-:Y:S04]  /*378c0*/  STS.U16 [R93+UR76+0x3b780], R9 ;  /* 0x03b780095d007988 */ /* 0x0007e8000800044c */
[----:B-1----:R0:W5:Y:S04]  /*378d0*/  LDL.LU R7, [R1+0x1e54] ;  /* 0x001e540001077983 */ /* 0x0021680000300800 */
[----:B--2---:R0:W5:Y:S04]  /*378e0*/  LDL.LU R8, [R1+0x1e50] ;  /* 0x001e500001087983 */ /* 0x0041680000300800 */
[----:B---3--:R0:W5:Y:S04]  /*378f0*/  LDL.LU R9, [R1+0x1e4c] ;  /* 0x001e4c0001097983 */ /* 0x0081680000300800 */
        /* <DEDUP_REMOVED lines=9> */
[----:B-1----:R1:W5:Y:S04]  /*37990*/  LDL.LU R10, [R1+0x1e48] ;  /* 0x001e4800010a7983 */ /* 0x0023680000300800 */
[----:B--2---:R1:W5:Y:S04]  /*379a0*/  LDL.LU R11, [R1+0x1e44] ;  /* 0x001e4400010b7983 */ /* 0x0043680000300800 */
[----:B---3--:R1:W5:Y:S04]  /*379b0*/  LDL.LU R12, [R1+0x1e40] ;  /* 0x001e4000010c7983 */ /* 0x0083680000300800 */
[----:B------:R2:W-:Y:S04]  /*379c0*/  STS.U16 [R92+UR76+0x41400], R17 ;  /* 0x041400115c007988 */ /* 0x0005e8000800044c */
[----:B----4-:R1:W5:Y:S04]  /*379d0*/  LDL.LU R13, [R1+0x1e3c] ;  /* 0x001e3c00010d7983 */ /* 0x0103680000300800 */
[----:B0-----:R1:W5:Y:S04]  /*379e0*/  LDL.LU R14, [R1+0x1e38] ;  /* 0x001e3800010e7983 */ /* 0x0013680000300800 */
[----:B------:R1:W5:Y:S01]  /*379f0*/  LDL.LU R15, [R1+0x1e34] ;  /* 0x001e3400010f7983 */ /* 0x0003620000300800 */
[----:B------:R-:W-:-:S02]  /*37a00*/  LOP3.LUT R19, R92, 0x10, RZ, 0x3c, !PT ;  /* 0x000000105c137812 */ /* 0x000fc400078e3cff */
[C---:B------:R-:W-:Y:S02]  /*37a10*/  LOP3.LUT R93, R92.reuse, 0x30, RZ, 0x3c, !PT ;  /* 0x000000305c5d7812 */ /* 0x040fe400078e3cff */
[C---:B------:R-:W-:Y:S01]  /*37a20*/  LOP3.LUT R21, R92.reuse, 0x20, RZ, 0x3c, !PT ;  /* 0x000000205c157812 */ /* 0x040fe200078e3cff */
[----:B------:R1:W5:Y:S04]  /*37a30*/  LDL.LU R16, [R1+0x1e30] ;  /* 0x001e300001107983 */ /* 0x0003680000300800 */
[----:B------:R0:W-:Y:S04]  /*37a40*/  STS.U16 [R19+UR76+0x41080], R18 ;  /* 0x0410801213007988 */ /* 0x0001e8000800044c */
[----:B------:R3:W-:Y:S04]  /*37a50*/  STS.U16 [R19+UR76+0x41480], R20 ;  /* 0x0414801413007988 */ /* 0x0007e8000800044c */
[----:B--2---:R1:W5:Y:S04]  /*37a60*/  LDL.LU R17, [R1+0x1e2c] ;  /* 0x001e2c0001117983 */ /* 0x0043680000300800 */
[----:B------:R2:W-:Y:S04]  /*37a70*/  STS.U16 [R21+UR76+0x41100], R25 ;  /* 0x0411001915007988 */ /* 0x0005e8000800044c */
[----:B------:R4:W-:Y:S04]  /*37a80*/  STS.U16 [R21+UR76+0x41500], R22 ;  /* 0x0415001615007988 */ /* 0x0009e8000800044c */
[----:B------:R1:W-:Y:S04]  /*37a90*/  STS.U16 [R93+UR76+0x41580], R28 ;  /* 0x0415801c5d007988 */ /* 0x0003e8000800044c */
[----:B------:R1:W-:Y:S04]  /*37aa0*/  STS.U16 [R93+UR76+0x41180], R23 ;  /* 0x041180175d007988 */ /* 0x0003e8000800044c */
[----:B0-----:R0:W5:Y:S04]  /*37ab0*/  LDL.LU R18, [R1+0x1e28] ;  /* 0x001e280001127983 */ /* 0x0011680000300800 */
[----:B---3--:R0:W5:Y:S04]  /*37ac0*/  LDL.LU R19, [R1+0x1e24] ;  /* 0x001e240001137983 */ /* 0x0081680000300800 */
[----:B------:R0:W5:Y:S01]  /*37ad0*/  LDL.LU R20, [R1+0x1e20] ;  /* 0x001e200001147983 */ /* 0x0001620000300800 */
[----:B--2---:R-:W-:-:S03]  /*37ae0*/  LOP3.LUT R25, R92, 0x40, RZ, 0x3c, !PT ;  /* 0x000000405c197812 */ /* 0x004fc600078e3cff */
[----:B----4-:R0:W5:Y:S01]  /*37af0*/  LDL.LU R21, [R1+0x1e1c] ;  /* 0x001e1c0001157983 */ /* 0x0101620000300800 */
[----:B-1----:R-:W-:-:S03]  /*37b00*/  LOP3.LUT R28, R92, 0x50, RZ, 0x3c, !PT ;  /* 0x000000505c1c7812 */ /* 0x002fc600078e3cff */
[----:B------:R0:W5:Y:S04]  /*37b10*/  LDL.LU R22, [R1+0x1e18] ;  /* 0x001e180001167983 */ /* 0x0001680000300800 */
[----:B------:R0:W5:Y:S04]  /*37b20*/  LDL.LU R23, [R1+0x1e14] ;  /* 0x001e140001177983 */ /* 0x0001680000300800 */
[----:B------:R1:W-:Y:S01]  /*37b30*/  STS.U16 [R25+UR76+0x41200], R24 ;  /* 0x0412001819007988 */ /* 0x0003e2000800044c */
[----:B------:R-:W-:-:S03]  /*37b40*/  LOP3.LUT R93, R92, 0x60, RZ, 0x3c, !PT ;  /* 0x000000605c5d7812 */ /* 0x000fc600078e3cff */
[----:B------:R2:W-:Y:S01]  /*37b50*/  STS.U16 [R25+UR76+0x41600], R26 ;  /* 0x0416001a19007988 */ /* 0x0005e2000800044c */
[----:B------:R-:W-:-:S03]  /*37b60*/  LOP3.LUT R92, R92, 0x70, RZ, 0x3c, !PT ;  /* 0x000000705c5c7812 */ /* 0x000fc600078e3cff */
[----:B------:R3:W-:Y:S04]  /*37b70*/  STS.U16 [R28+UR76+0x41280], R27 ;  /* 0x0412801b1c007988 */ /* 0x0007e8000800044c */
[----:B------:R4:W-:Y:S04]  /*37b80*/  STS.U16 [R28+UR76+0x41680], R29 ;  /* 0x0416801d1c007988 */ /* 0x0009e8000800044c */
[----:B-1----:R0:W5:Y:S04]  /*37b90*/  LDL.LU R24, [R1+0x1e10] ;  /* 0x001e100001187983 */ /* 0x0021680000300800 */
[----:B--2---:R0:W5:Y:S04]  /*37ba0*/  LDL.LU R25, [R1+0x1e0c] ;  /* 0x001e0c0001197983 */ /* 0x0041680000300800 */
[----:B------:R0:W5:Y:S04]  /*37bb0*/  LDL.LU R26, [R1+0x1e08] ;  /* 0x001e0800011a7983 */ /* 0x0001680000300800 */
[----:B---3--:R0:W5:Y:S04]  /*37bc0*/  LDL.LU R27, [R1+0x1e04] ;  /* 0x001e0400011b7983 */ /* 0x0081680000300800 */
[----:B----4-:R0:W5:Y:S04]  /*37bd0*/  LDL.LU R28, [R1+0x1e00] ;  /* 0x001e0000011c7983 */ /* 0x0101680000300800 */
[----:B------:R0:W5:Y:S04]  /*37be0*/  LDL.LU R29, [R1+0x1dfc] ;  /* 0x001dfc00011d7983 */ /* 0x0001680000300800 */
[----:B------:R1:W-:Y:S04]  /*37bf0*/  STS.U16 [R93+UR76+0x41300], R30 ;  /* 0x0413001e5d007988 */ /* 0x0003e8000800044c */
[----:B------:R2:W-:Y:S04]  /*37c00*/  STS.U16 [R93+UR76+0x41700], R31 ;  /* 0x0417001f5d007988 */ /* 0x0005e8000800044c */
[----:B------:R3:W-:Y:S04]  /*37c10*/  STS.U16 [R92+UR76+0x41380], R32 ;  /* 0x041380205c007988 */ /* 0x0007e8000800044c */
[----:B------:R4:W-:Y:S01]  /*37c20*/  STS.U16 [R92+UR76+0x41780], R33 ;  /* 0x041780215c007988 */ /* 0x0009e2000800044c */
[----:B------:R0:W-:Y:S06]  /*37c30*/  MEMBAR.ALL.CTA ;  /* 0x0000000000007992 */ /* 0x0001ec0000008000 */
[----:B0-----:R-:W0:Y:S04]  /*37c40*/  FENCE.VIEW.ASYNC.S ;  /* 0x00000000000073c6 */ /* 0x001e280000000000 */
[----:B-1----:R1:W5:Y:S04]  /*37c50*/  LDL.LU R30, [R1+0x1df8] ;  /* 0x001df800011e7983 */ /* 0x0023680000300800 */
[----:B--2---:R1:W5:Y:S04]  /*37c60*/  LDL.LU R31, [R1+0x1df4] ;  /* 0x001df400011f7983 */ /* 0x0043680000300800 */
[----:B---3--:R1:W5:Y:S04]  /*37c70*/  LDL.LU R32, [R1+0x1df0] ;  /* 0x001df00001207983 */ /* 0x0083680000300800 */
[----:B----4-:R1:W5:Y:S04]  /*37c80*/  LDL.LU R33, [R1+0x1dec] ;  /* 0x001dec0001217983 */ /* 0x0103680000300800 */
[----:B------:R-:W2:Y:S01]  /*37c90*/  LDL R92, [R1+0x13b0] ;  /* 0x0013b000015c7983 */ /* 0x000ea20000100800 */
[----:B0-----:R-:W-:Y:S01]  /*37ca0*/  BAR.SYNC.DEFER_BLOCKING 0x0 ;  /* 0x0000000000007b1d */ /* 0x001fe20000010000 */
[----:B--2---:R-:W-:-:S05]  /*37cb0*/  LEA R92, R92, UR76, 0x3 ;  /* 0x0000004c5c5c7c11 */ /* 0x004fca000f8e18ff */
[----:B------:R-:W-:-:S05]  /*37cc0*/  VIADD R92, R92, 0x42000 ;  /* 0x000420005c5c7836 */ /* 0x000fca0000000000 */
[----:B------:R-:W-:Y:S01]  /*37cd0*/  R2UR UR4, R92 ;  /* 0x000000005c0472ca */ /* 0x000fe200000e0000 */
[----:B-1----:R-:W-:-:S14]  /*37ce0*/  @P0 BRA `(.L_x_9) ;  /* 0x0000000400880947 */ /* 0x002fdc0003800000 */
[----:B------:R-:W2:Y:S01]  /*37cf0*/  LDL R92, [R1+0x1dd8] ;  /* 0x001dd800015c7983 */ /* 0x000ea20000100800 */
[----:B------:R-:W-:-:S03]  /*37d00*/  ELECT P2, URZ, PT ;  /* 0x0000000000ff782f */ /* 0x000fc60003840000 */
[----:B-----5:R0:W-:Y:S04]  /*37d10*/  STL [R1+0x1df4], R3 ;  /* 0x001df40301007387 */ /* 0x0201e80000100800 */
[----:B------:R1:W-:Y:S04]  /*37d20*/  STL [R1+0x1df0], R2 ;  /* 0x001df00201007387 */ /* 0x0003e80000100800 */
[----:B------:R3:W-:Y:S02]  /*37d30*/  STL [R1+0x1dec], R0 ;  /* 0x001dec0001007387 */ /* 0x0007e40000100800 */
[----:B------:R-:W-:Y:S01]  /*37d40*/  @P2 IMAD.MOV.U32 R93, RZ, RZ, 0x40004040 ;  /* 0x40004040ff5d2424 */ /* 0x000fe200078e00ff */
[----:B0-----:R-:W-:-:S02]  /*37d50*/  MOV.SPILL R3, UR72 ;  /* 0x0000004800037c02 */ /* 0x001fc40009000f00 */
[----:B-1----:R-:W-:Y:S02]  /*37d60*/  MOV.SPILL R2, UR7 ;  /* 0x0000000700027c02 */ /* 0x002fe40009000f00 */
[----:B------:R-:W-:Y:S02]  /*37d70*/  @P2 R2UR UR75, R93 ;  /* 0x000000005d4b22ca */ /* 0x000fe400000e0000 */
[----:B---3--:R-:W-:-:S05]  /*37d80*/  MOV.SPILL R0, UR73 ;  /* 0x0000004900007c02 */ /* 0x008fca0009000f00 */
[----:B------:R0:W-:Y:S01]  /*37d90*/  STL [R1+0xea8], R0 ;  /* 0x000ea80001007387 */ /* 0x0001e20000100800 */
[----:B------:R-:W-:Y:S01]  /*37da0*/  UMOV UR72, 0x0 ;  /* 0x0000000000487882 */ /* 0x000fe20000000000 */
[----:B------:R-:W-:Y:S01]  /*37db0*/  UMOV UR73, 0x8048010 ;  /* 0x0804801000497882 */ /* 0x000fe20000000000 */
[----:B0-----:R-:W-:Y:S01]  /*37dc0*/  MOV.SPILL R0, UR6 ;  /* 0x0000000600007c02 */ /* 0x001fe20009000f00 */
[----:B------:R-:W-:Y:S02]  /*37dd0*/  UIADD3.64 UR6, UPT, UPT, UR8, 0x100, URZ ;  /* 0x0000010008067897 */ /* 0x000fe4000fffe0ff */
[----:B------:R-:W-:Y:S01]  /*37de0*/  UIADD3 UR77, UPT, UPT, UR5, 0x10, URZ ;  /* 0x00000010054d7890 */ /* 0x000fe2000fffe0ff */
[----:B--2---:R-:W-:-:S13]  /*37df0*/  R2UR UR74, R92 ;  /* 0x000000005c4a72ca */ /* 0x004fda00000e0000 */
[----:B------:R-:W-:-:S05]  /*37e00*/  IMAD.U32 R92, RZ, RZ, UR74 ;  /* 0x0000004aff5c7e24 */ /* 0x000fca000f8e00ff */
[----:B------:R-:W-:Y:S02]  /*37e10*/  @P2 R2UR UR74, R92 ;  /* 0x000000005c4a22ca */ /* 0x000fe400000e0000 */
[----:B------:R-:W2:Y:S11]  /*37e20*/  LDL.LU R92, [R1+0xea8] ;  /* 0x000ea800015c7983 */ /* 0x000eb60000300800 */
[----:B------:R0:W-:Y:S02]  /*37e30*/  UTCHMMA gdesc[UR74], gdesc[UR12], tmem[UR5], tmem[UR72], idesc[UR73], UPT ;  /* 0x00ff480c4a0075ea */ /* 0x0001e4000b800005 */
[----:B0-----:R-:W-:Y:S01]  /*37e40*/  UIADD3.64 UR72, UPT, UPT, UR8, 0x80, URZ ;  /* 0x0000008008487897 */ /* 0x001fe2000fffe0ff */
[----:B------:R-:W-:Y:S01]  /*37e50*/  UMOV UR74, 0x0 ;  /* 0x00000000004a7882 */ /* 0x000fe20000000000 */
[----:B------:R-:W-:-:S02]  /*37e60*/  UMOV UR75, 0x8048010 ;  /* 0x08048010004b7882 */ /* 0x000fc40000000000 */
[----:B------:R-:W-:Y:S05]  /*37e70*/  UTCHMMA gdesc[UR8], gdesc[UR10], tmem[UR5], tmem[UR74], idesc[UR75], UPT ;  /* 0x00ff4a0a080075ea */ /* 0x000fea000b800005 */
[----:B------:R0:W-:Y:S01]  /*37e80*/  UTCHMMA gdesc[UR72], gdesc[UR14], tmem[UR5], tmem[UR74], idesc[UR75], UPT ;  /* 0x00ff4a0e480075ea */ /* 0x0001e2000b800005 */
[----:B------:R1:W-:Y:S01]  /*37e90*/  UTCHMMA gdesc[UR6], gdesc[UR16], tmem[UR5], tmem[UR74], idesc[UR75], UPT ;  /* 0x00ff4a10060075ea */ /* 0x0003e2000b800005 */
[----:B0-----:R-:W-:Y:S02]  /*37ea0*/  UIADD3.64 UR72, UPT, UPT, UR8, 0x180, URZ ;  /* 0x0000018008487897 */ /* 0x001fe4000fffe0ff */
[----:B-1----:R-:W-:-:S07]  /*37eb0*/  UIADD3.64 UR6, UPT, UPT, UR8, 0x200, URZ ;  /* 0x0000020008067897 */ /* 0x002fce000fffe0ff */
[----:B------:R0:W-:Y:S02]  /*37ec0*/  UTCHMMA gdesc[UR72], gdesc[UR18], tmem[UR5], tmem[UR74], idesc[UR75], UPT ;  /* 0x00ff4a12480075ea */ /* 0x0001e4000b800005 */
[----:B------:R1:W-:Y:S01]  /*37ed0*/  UTCHMMA gdesc[UR6], gdesc[UR20], tmem[UR5], tmem[UR74], idesc[UR75], UPT ;  /* 0x00ff4a14060075ea */ /* 0x0003e2000b800005 */
[----:B0-----:R-:W-:Y:S02]  /*37ee0*/  UIADD3.64 UR72, UPT, UPT, UR8, 0x280, URZ ;  /* 0x0000028008487897 */ /* 0x001fe4000fffe0ff */
[----:B-1----:R-:W-:-:S07]  /*37ef0*/  UIADD3.64 UR6, UPT, UPT, UR8, 0x300, URZ ;  /* 0x0000030008067897 */ /* 0x002fce000fffe0ff */
[----:B------:R0:W-:Y:S02]  /*37f00*/  UTCHMMA gdesc[UR72], gdesc[UR22], tmem[UR5], tmem[UR74], idesc[UR75], UPT ;  /* 0x00ff4a16480075ea */ /* 0x0001e4000b800005 */
[----:B------:R1:W-:Y:S01]  /*37f10*/  UTCHMMA gdesc[UR6], gdesc[UR24], tmem[UR5], tmem[UR74], idesc[UR75], UPT ;  /* 0x00ff4a18060075ea */ /* 0x0003e2000b800005 */
[----:B0-----:R-:W-:Y:S01]  /*37f20*/  R2UR.FILL UR72, R3 ;  /* 0x00000000034872ca */ /* 0x001fe200004e0000 */
[----:B-1----:R-:W-:Y:S01]  /*37f30*/  UIADD3 UR74, UPT, UPT, UR5, 0x10, URZ ;  /* 0x00000010054a7890 */ /* 0x002fe2000fffe0ff */
[----:B------:R0:W5:Y:S01]  /*37f40*/  LDL.LU R3, [R1+0x1df4] ;  /* 0x001df40001037983 */ /* 0x0001620000300800 */
[----:B------:R-:W-:Y:S01]  /*37f50*/  UIADD3 UR75, UPT, UPT, UR5, 0x10, URZ ;  /* 0x00000010054b7890 */ /* 0x000fe2000fffe0ff */
[----:B------:R-:W-:Y:S01]  /*37f60*/  UMOV UR6, 0x0 ;  /* 0x0000000000067882 */ /* 0x000fe20000000000 */
[----:B------:R-:W-:-:S05]  /*37f70*/  UMOV UR7, 0x8048010 ;  /* 0x0804801000077882 */ /* 0x000fca0000000000 */
[----:B------:R1:W-:Y:S02]  /*37f80*/  UTCHMMA gdesc[UR26], gdesc[UR12], tmem[UR74], tmem[UR6], idesc[UR7], UPT ;  /* 0x00ff060c1a0075ea */ /* 0x0003e4000b80004a */
[----:B------:R3:W-:Y:S01]  /*37f90*/  UTCHMMA gdesc[UR28], gdesc[UR10], tmem[UR75], tmem[UR6], idesc[UR7], UPT ;  /* 0x00ff060a1c0075ea */ /* 0x0007e2000b80004b */
[----:B-1----:R-:W-:Y:S01]  /*37fa0*/  UMOV UR74, 0x0 ;  /* 0x00000000004a7882 */ /* 0x002fe20000000000 */
[----:B---3--:R-:W-:Y:S02]  /*37fb0*/  UMOV UR75, 0x8048010 ;  /* 0x08048010004b7882 */ /* 0x008fe40000000000 */
[----:B------:R1:W-:Y:S02]  /*37fc0*/  UTCHMMA gdesc[UR30], gdesc[UR14], tmem[UR77], tmem[UR74], idesc[UR75], UPT ;  /* 0x00ff4a0e1e0075ea */ /* 0x0003e4000b80004d */
[----:B-1----:R-:W-:Y:S02]  /*37fd0*/  UIADD3 UR74, UPT, UPT, UR5, 0x10, URZ ;  /* 0x00000010054a7890 */ /* 0x002fe4000fffe0ff */
[----:B------:R-:W-:-:S07]  /*37fe0*/  UIADD3 UR75, UPT, UPT, UR5, 0x10, URZ ;  /* 0x00000010054b7890 */ /* 0x000fce000fffe0ff */
[----:B------:R-:W-:Y:S02]  /*37ff0*/  UTCHMMA gdesc[UR32], gdesc[UR16], tmem[UR74], tmem[UR6], idesc[UR7], UPT ;  /* 0x00ff0610200075ea */ /* 0x000fe4000b80004a */
[----:B------:R-:W-:Y:S01]  /*38000*/  UTCHMMA gdesc[UR34], gdesc[UR18], tmem[UR75], tmem[UR6], idesc[UR7], UPT ;  /* 0x00ff0612220075ea */ /* 0x000fe2000b80004b */
[----:B------:R1:W-:Y:S01]  /*38010*/  UTCHMMA gdesc[UR36], gdesc[UR20], tmem[UR74], tmem[UR6], idesc[UR7], UPT ;  /* 0x00ff0614240075ea */ /* 0x0003e2000b80004a */
[----:B------:R3:W-:Y:S01]  /*38020*/  UTCHMMA gdesc[UR38], gdesc[UR22], tmem[UR75], tmem[UR6], idesc[UR7], UPT ;  /* 0x00ff0616260075ea */ /* 0x0007e2000b80004b */
[----:B-1----:R-:W-:Y:S01]  /*38030*/  UMOV UR74, 0x0 ;  /* 0x00000000004a7882 */ /* 0x002fe20000000000 */
[----:B---3--:R-:W-:Y:S02]  /*38040*/  UMOV UR75, 0x8048010 ;  /* 0x08048010004b7882 */ /* 0x008fe40000000000 */
[----:B------:R1:W-:Y:S02]  /*38050*/  UTCHMMA gdesc[UR40], gdesc[UR24], tmem[UR77], tmem[UR74], idesc[UR75], UPT ;  /* 0x00ff4a18280075ea */ /* 0x0003e4000b80004d */
[----:B-1----:R-:W-:-:S02]  /*38060*/  UIADD3 UR74, UPT, UPT, UR5, 0x20, URZ ;  /* 0x00000020054a7890 */ /* 0x002fc4000fffe0ff */
[----:B------:R-:W-:Y:S02]  /*38070*/  UIADD3 UR75, UPT, UPT, UR5, 0x20, URZ ;  /* 0x00000020054b7890 */ /* 0x000fe4000fffe0ff */
[----:B------:R-:W-:-:S05]  /*38080*/  UIADD3 UR77, UPT, UPT, UR5, 0x20, URZ ;  /* 0x00000020054d7890 */ /* 0x000fca000fffe0ff */
        /* <DEDUP_REMOVED lines=11> */
[----:B------:R1:W-:Y:S01]  /*38140*/  UTCHMMA gdesc[UR54], gdesc[UR22], tmem[UR75], tmem[UR6], idesc[UR7], UPT ;  /* 0x00ff0616360075ea */ /* 0x0003e2000b80004b */
[----:B------:R3:W-:Y:S01]  /*38150*/  UTCHMMA gdesc[UR56], gdesc[UR24], tmem[UR74], tmem[UR6], idesc[UR7], UPT ;  /* 0x00ff0618380075ea */ /* 0x0007e2000b80004a */
[----:B-1----:R-:W-:Y:S01]  /*38160*/  UIADD3 UR75, UPT, UPT, UR5, 0x30, URZ ;  /* 0x00000030054b7890 */ /* 0x002fe2000fffe0ff */
[----:B---3--:R-:W-:-:S08]  /*38170*/  UMOV UR74, 0x0 ;  /* 0x00000000004a7882 */ /* 0x008fd00000000000 */
[----:B------:R1:W-:Y:S02]  /*38180*/  UTCHMMA gdesc[UR58], gdesc[UR12], tmem[UR75], tmem[UR6], idesc[UR7], UPT ;  /* 0x00ff060c3a0075ea */ /* 0x0003e4000b80004b */
[----:B-1----:R-:W-:Y:S02]  /*38190*/  UMOV UR75, 0x8048010 ;  /* 0x08048010004b7882 */ /* 0x002fe40000000000 */
        /* <DEDUP_REMOVED lines=10> */
[----:B-1----:R-:W-:Y:S01]  /*38240*/  UIADD3 UR74, UPT, UPT, UR5, 0x30, URZ ;  /* 0x00000030054a7890 */ /* 0x002fe2000fffe0ff */
[----:B--2---:R-:W-:-:S13]  /*38250*/  R2UR.FILL UR73, R92 ;  /* 0x000000005c4972ca */ /* 0x004fda00004e0000 */
[----:B------:R1:W-:Y:S02]  /*38260*/  UTCHMMA gdesc[UR72], gdesc[UR24], tmem[UR74], tmem[UR6], idesc[UR7], UPT ;  /* 0x00ff0618480075ea */ /* 0x0003e4000b80004a */
[----:B-1----:R-:W-:Y:S02]  /*38270*/  R2UR.FILL UR7, R2 ;  /* 0x00000000020772ca */ /* 0x002fe400004e0000 */
[----:B------:R0:W5:Y:S01]  /*38280*/  LDL.LU R2, [R1+0x1df0] ;  /* 0x001df00001027983 */ /* 0x0001620000300800 */
[----:B------:R-:W-:-:S03]  /*38290*/  R2UR.FILL UR6, R0 ;  /* 0x00000000000672ca */ /* 0x000fc600004e0000 */
[----:B------:R0:W5:Y:S01]  /*382a0*/  LDL.LU R0, [R1+0x1dec] ;  /* 0x001dec0001007983 */ /* 0x0001620000300800 */
[----:B------:R-:W-:Y:S02]  /*382b0*/  IMAD.U32 R92, RZ, RZ, UR4 ;  /* 0x00000004ff5c7e24 */ /* 0x000fe4000f8e00ff */
[----:B------:R-:W-:-:S05]  /*382c0*/  IMAD.MOV.U32 R93, RZ, RZ, RZ ;  /* 0x000000ffff5d7224 */ /* 0x000fca00078e00ff */
[----:B------:R-:W-:-:S04]  /*382d0*/  @P2 MOV R92, R92 ;  /* 0x0000005c005c2202 */ /* 0x000fc80000000f00 */
[----:B------:R-:W-:-:S13]  /*382e0*/  @P2 R2UR UR74, R92 ;  /* 0x000000005c4a22ca */ /* 0x000fda00000e0000 */
[----:B------:R0:W-:Y:S01]  /*382f0*/  UTCBAR [UR74], URZ ;  /* 0x000000ff4a0073e9 */ /* 0x0001e200080000ff */
[----:B------:R-:W-:Y:S01]  /*38300*/  NOP ;  /* 0x0000000000007918 */ /* 0x000fe20000000000 */
.L_x_9:
[----:B------:R-:W1:Y:S01]  /*38310*/  LDC R92, c[0x0][0x3a0] ;  /* 0x0000e800ff5c7b82 */ /* 0x000e620000000800 */
[----:B-----5:R2:W-:Y:S04]  /*38320*/  STL [R1+0x1df0], R2 ;  /* 0x001df00201007387 */ /* 0x0205e80000100800 */
[----:B--2---:R-:W2:Y:S04]  /*38330*/  LDL R2, [R1+0xfa8] ;  /* 0x000fa80001027983 */ /* 0x004ea80000100800 */
[----:B------:R3:W-:Y:S01]  /*38340*/  STL [R1+0x1dec], R0 ;  /* 0x001dec0001007387 */ /* 0x0007e20000100800 */
[----:B-1----:R-:W-:-:S03]  /*38350*/  VIADD R92, R92, 0x7f ;  /* 0x0000007f5c5c7836 */ /* 0x002fc60000000000 */
[----:B---3--:R-:W3:Y:S02]  /*38360*/  LDL.LU R0, [R1+0x15c0] ;  /* 0x0015c00001007983 */ /* 0x008ee40000300800 */
[----:B------:R-:W-:-:S04]  /*38370*/  SHF.R.S32.HI R93, RZ, 0x1f, R92 ;  /* 0x0000001fff5d7819 */ /* 0x000fc8000001145c */
[----:B------:R-:W-:-:S04]  /*38380*/  LEA.HI R92, R93, R92, RZ, 0x7 ;  /* 0x0000005c5d5c7211 */ /* 0x000fc800078f38ff */
[----:B------:R-:W-:-:S04]  /*38390*/  SHF.R.S32.HI R92, RZ, 0x7, R92 ;  /* 0x00000007ff5c7819 */ /* 0x000fc8000001145c */
[----:B------:R-:W-:Y:S02]  /*383a0*/  VIMNMX R93, PT, PT, R92, 0x1, !PT ;  /* 0x000000015c5d7848 */ /* 0x000fe40007fe0100 */
[----:B------:R-:W4:Y:S03]  /*383b0*/  LDL.LU R92, [R1+0x13b0] ;  /* 0x0013b000015c7983 */ /* 0x000f260000300800 */
[----:B------:R-:W-:-:S05]  /*383c0*/  VIADD R93, R93, 0xffffffff ;  /* 0xffffffff5d5d7836 */ /* 0x000fca0000000000 */
[----:B--2---:R-:W-:Y:S02]  /*383d0*/  ISETP.NE.U32.AND P4, PT, R2, R93, PT ;  /* 0x0000005d0200720c */ /* 0x004fe40003f85070 */
[----:B------:R1:W5:Y:S04]  /*383e0*/  LDL.LU R2, [R1+0x1df0] ;  /* 0x001df00001027983 */ /* 0x0003680000300800 */
[----:B---3--:R2:W-:Y:S01]  /*383f0*/  STL [R1+0xea8], R0 ;  /* 0x000ea80001007387 */ /* 0x0085e20000100800 */
[----:B----4-:R-:W-:-:S05]  /*38400*/  VIADD R92, R92, 0x1 ;  /* 0x000000015c5c7836 */ /* 0x010fca0000000000 */
[----:B------:R-:W-:-:S04]  /*38410*/  ISETP.GT.AND P2, PT, R92, 0x1, PT ;  /* 0x000000015c00780c */ /* 0x000fc80003f44270 */
[----:B------:R-:W-:Y:S02]  /*38420*/  SEL R93, RZ, 0x1, !P2 ;  /* 0x00000001ff5d7807 */ /* 0x000fe40005000000 */
[----:B------:R-:W-:Y:S02]  /*38430*/  SEL R92, R92, RZ, !P2 ;  /* 0x000000ff5c5c7207 */ /* 0x000fe40005000000 */
[----:B------:R-:W-:Y:S02]  /*38440*/  LOP3.LUT R93, R0, R93, RZ, 0x3c, !PT ;  /* 0x0000005d005d7212 */ /* 0x000fe400078e3cff */
[----:B--2---:R1:W5:Y:S04]  /*38450*/  LDL.LU R0, [R1+0x1dec] ;  /* 0x001dec0001007983 */ /* 0x0043680000300800 */
[----:B------:R1:W-:Y:S04]  /*38460*/  STL [R1+0x15c0], R93 ;  /* 0x0015c05d01007387 */ /* 0x0003e80000100800 */
[----:B------:R1:W-:Y:S01]  /*38470*/  STL [R1+0x13b0], R92 ;  /* 0x0013b05c01007387 */ /* 0x0003e20000100800 */
[----:B------:R-:W-:Y:S05]  /*38480*/  @P4 BRA `(.L_x_10) ;  /* 0xfffffdc000944947 */ /* 0x000fea000383ffff */
.L_x_7:
[----:B-----5:R-:W3:Y:S02]  /*38490*/  LDC R0, c[0x0][0x3a0] ;  /* 0x0000e800ff007b82 */ /* 0x020ee40000000800 */
[----:B---3--:R-:W-:-:S05]  /*384a0*/  VIADD R0, R0, 0x7f ;  /* 0x0000007f00007836 */ /* 0x008fca0000000000 */
[----:B------:R-:W-:-:S13]  /*384b0*/  ISETP.GE.AND P0, PT, R0, 0x80, PT ;  /* 0x000000800000780c */ /* 0x000fda0003f06270 */
[----:B------:R-:W-:Y:S05]  /*384c0*/  @!P0 BRA `(.L_x_11) ;  /* 0x0000000000108947 */ /* 0x000fea0003800000 */
[----:B-1----:R-:W3:Y:S02]  /*384d0*/  LDL.LU R92, [R1+0xea8] ;  /* 0x000ea800015c7983 */ /* 0x002ee40000300800 */
[----:B---3--:R-:W-:-:S04]  /*384e0*/  IMAD.U32 R0, R92, -0x80000000, RZ ;  /* 0x800000005c007824 */ /* 0x008fc800078e00ff */
[----:B------:R-:W1:Y:S02]  /*384f0*/  SYNCS.PHASECHK.TRANS64.TRYWAIT P0, [UR4], R0 ;  /* 0x00000000ff0075a7 */ /* 0x000e640008001104 */
[----:B-1----:R-:W-:Y:S05]  /*38500*/  @!P0 BRA `(.L_x_12) ;  /* 0x0000001400f08947 */ /* 0x002fea0003800000 */
.L_x_11:
[----:B------:R-:W3:Y:S01]  /*38510*/  LDL.LU R2, [R1+0x1de8] ;  /* 0x001de80001027983 */ /* 0x000ee20000300800 */
[----:B------:R-:W4:Y:S03]  /*38520*/  LDC R0, c[0x0][0x3b4] ;  /* 0x0000ed00ff007b82 */ /* 0x000f260000000800 */
[----:B------:R-:W5:Y:S04]  /*38530*/  LDL.LU R72, [R1+0x1ac0] ;  /* 0x001ac00001487983 */ /* 0x000f680000300800 */
[----:B------:R-:W4:Y:S04]  /*38540*/  LDL.LU R71, [R1+0x1dd4] ;  /* 0x001dd40001477983 */ /* 0x000f280000300800 */
[----:B--2---:R-:W2:Y:S04]  /*38550*/  LDL.LU R70, [R1+0x1de0] ;  /* 0x001de00001467983 */ /* 0x004ea80000300800 */
[----:B------:R-:W2:Y:S04]  /*38560*/  LDL.LU R69, [R1+0x1ddc] ;  /* 0x001ddc0001457983 */ /* 0x000ea80000300800 */
[----:B------:R-:W2:Y:S01]  /*38570*/  LDL.LU R68, [R1+0x1de4] ;  /* 0x001de40001447983 */ /* 0x000ea20000300800 */
[----:B------:R-:W-:Y:S06]  /*38580*/  BAR.SYNC.DEFER_BLOCKING 0x0 ;  /* 0x0000000000007b1d */ /* 0x000fec0000010000 */
[----:B------:R-:W0:Y:S02]  /*38590*/  @!P1 SYNCS.CCTL.IV [UR76+0x42000] ;  /* 0x04200000ff0099b1 */ /* 0x000e24000800004c */
[----:B0-----:R-:W-:Y:S06]  /*385a0*/  BAR.SYNC.DEFER_BLOCKING 0x0 ;  /* 0x0000000000007b1d */ /* 0x001fec0000010000 */
[----:B------:R-:W0:Y:S01]  /*385b0*/  @!P1 SYNCS.CCTL.IV [UR76+0x42008] ;  /* 0x04200800ff0099b1 */ /* 0x000e22000800004c */
[----:B---3--:R-:W-:-:S02]  /*385c0*/  R2UR UR4, R2 ;  /* 0x00000000020472ca */ /* 0x008fc400000e0000 */
[----:B------:R-:W3:Y:S11]  /*385d0*/  LDC.64 R2, c[0x0][0x390] ;  /* 0x0000e400ff027b82 */ /* 0x000ef60000000a00 */
[----:B------:R-:W1:Y:S01]  /*385e0*/  LDTM.x64 R4, tmem[UR4] ;  /* 0x00000004000479ee */ /* 0x000e620008340000 */
[----:B------:R-:W-:Y:S01]  /*385f0*/  NOP ;  /* 0x0000000000007918 */ /* 0x000fe20000000000 */
[----:B-1----:R-:W-:-:S02]  /*38600*/  F2FP.F16.F32.PACK_AB R54, R23, R54 ;  /* 0x000000361736723e */ /* 0x002fc400000000ff */
[----:B------:R-:W-:Y:S02]  /*38610*/  F2FP.F16.F32.PACK_AB R38, R38, R22 ;  /* 0x000000162626723e */ /* 0x000fe400000000ff */
[----:B------:R-:W1:Y:S01]  /*38620*/  LDC.64 R22, c[0x0][0x398] ;  /* 0x0000e600ff167b82 */ /* 0x000e620000000a00 */
[----:B------:R-:W-:Y:S02]  /*38630*/  F2FP.F16.F32.PACK_AB R24, R40, R24 ;  /* 0x000000182818723e */ /* 0x000fe400000000ff */
[----:B------:R-:W-:Y:S01]  /*38640*/  F2FP.F16.F32.PACK_AB R40, R21, R20 ;  /* 0x000000141528723e */ /* 0x000fe200000000ff */
[----:B----4-:R-:W-:Y:S01]  /*38650*/  IMAD R21, R71, R0, RZ ;  /* 0x0000000047157224 */ /* 0x010fe200078e02ff */
[----:B------:R-:W-:Y:S02]  /*38660*/  F2FP.F16.F32.PACK_AB R19, R19, R18 ;  /* 0x000000121313723e */ /* 0x000fe400000000ff */
[----:B------:R-:W-:Y:S01]  /*38670*/  F2FP.F16.F32.PACK_AB R14, R15, R14 ;  /* 0x0000000e0f0e723e */ /* 0x000fe200000000ff */
[----:B------:R-:W4:Y:S01]  /*38680*/  LDC R18, c[0x0][0x3b8] ;  /* 0x0000ee00ff127b82 */ /* 0x000f220000000800 */
[----:B------:R-:W-:Y:S01]  /*38690*/  IMAD R15, R0, 0x80, R21 ;  /* 0x00000080000f7824 */ /* 0x000fe200078e0215 */
[----:B------:R-:W-:-:S03]  /*386a0*/  F2FP.F16.F32.PACK_AB R16, R17, R16 ;  /* 0x000000101110723e */ /* 0x000fc600000000ff */
[C---:B------:R-:W-:Y:S01]  /*386b0*/  IMAD R17, R0.reuse, 0x80, R15 ;  /* 0x0000008000117824 */ /* 0x040fe200078e020f */
[----:B------:R-:W-:Y:S02]  /*386c0*/  F2FP.F16.F32.PACK_AB R12, R13, R12 ;  /* 0x0000000c0d0c723e */ /* 0x000fe400000000ff */
[----:B------:R-:W-:Y:S02]  /*386d0*/  F2FP.F16.F32.PACK_AB R13, R7, R6 ;  /* 0x00000006070d723e */ /* 0x000fe400000000ff */
[----:B---3--:R-:W-:Y:S01]  /*386e0*/  LEA R6, P4, R17, R2, 0x1 ;  /* 0x0000000211067211 */ /* 0x008fe200078808ff */
[----:B------:R-:W-:Y:S01]  /*386f0*/  IMAD R0, R0, 0x80, R17 ;  /* 0x0000008000007824 */ /* 0x000fe200078e0211 */
[----:B------:R-:W-:Y:S02]  /*38700*/  F2FP.F16.F32.PACK_AB R10, R11, R10 ;  /* 0x0000000a0b0a723e */ /* 0x000fe400000000ff */
[----:B------:R-:W-:Y:S02]  /*38710*/  F2FP.F16.F32.PACK_AB R11, R9, R8 ;  /* 0x00000008090b723e */ /* 0x000fe400000000ff */
[----:B------:R-:W-:-:S02]  /*38720*/  F2FP.F16.F32.PACK_AB R26, R42, R26 ;  /* 0x0000001a2a1a723e */ /* 0x000fc400000000ff */
[----:B------:R-:W-:Y:S02]  /*38730*/  LEA R8, P2, R15, R2, 0x1 ;  /* 0x000000020f087211 */ /* 0x000fe400078408ff */
[----:B------:R-:W-:Y:S02]  /*38740*/  LEA.HI.X.SX32 R7, R17, R3, 0x1, P4 ;  /* 0x0000000311077211 */ /* 0x000fe400020f0eff */
[----:B------:R-:W-:Y:S02]  /*38750*/  F2FP.F16.F32.PACK_AB R42, R52, R36 ;  /* 0x00000024342a723e */ /* 0x000fe400000000ff */
[----:B-1----:R-:W-:Y:S02]  /*38760*/  ISETP.GE.AND P4, PT, R71, R22, PT ;  /* 0x000000164700720c */ /* 0x002fe40003f86270 */
[----:B------:R-:W-:Y:S02]  /*38770*/  F2FP.F16.F32.PACK_AB R36, R5, R4 ;  /* 0x000000040524723e */ /* 0x000fe400000000ff */
[----:B------:R-:W-:-:S02]  /*38780*/  LEA R4, P0, R21, R2, 0x1 ;  /* 0x0000000215047211 */ /* 0x000fc400078008ff */
[----:B------:R-:W-:Y:S02]  /*38790*/  LEA R2, P5, R0, R2, 0x1 ;  /* 0x0000000200027211 */ /* 0x000fe400078a08ff */
[----:B------:R-:W-:Y:S02]  /*387a0*/  LEA.HI.X.SX32 R9, R15, R3, 0x1, P2 ;  /* 0x000000030f097211 */ /* 0x000fe400010f0eff */
[CC--:B-----5:R-:W-:Y:S02]  /*387b0*/  ISETP.GE.AND P2, PT, R72.reuse, R23.reuse, PT ;  /* 0x000000174800720c */ /* 0x0e0fe40003f46270 */
[C---:B------:R-:W-:Y:S02]  /*387c0*/  ISETP.LT.AND P4, PT, R72.reuse, R23, !P4 ;  /* 0x000000174800720c */ /* 0x040fe40006781270 */
[-C--:B------:R-:W-:Y:S01]  /*387d0*/  LEA.HI.X.SX32 R5, R21, R3.reuse, 0x1, P0 ;  /* 0x0000000315057211 */ /* 0x080fe200000f0eff */
[----:B----4-:R-:W-:Y:S01]  /*387e0*/  IMAD R15, R72, R18, RZ ;  /* 0x00000012480f7224 */ /* 0x010fe200078e02ff */
[----:B------:R-:W-:Y:S01]  /*387f0*/  LEA.HI.X.SX32 R3, R0, R3, 0x1, P5 ;  /* 0x0000000300037211 */ /* 0x000fe200028f0eff */
[----:B------:R-:W-:Y:S01]  /*38800*/  VIADD R20, R72, 0x1 ;  /* 0x0000000148147836 */ /* 0x000fe20000000000 */
[----:B--2---:R-:W-:-:S02]  /*38810*/  ISETP.LT.AND P5, PT, R70, R22, !P2 ;  /* 0x000000164600720c */ /* 0x004fc400057a1270 */
[----:B------:R-:W-:Y:S02]  /*38820*/  ISETP.LT.AND P6, PT, R69, R22, !P2 ;  /* 0x000000164500720c */ /* 0x000fe400057c1270 */
[----:B------:R-:W-:Y:S02]  /*38830*/  F2FP.F16.F32.PACK_AB R41, R57, R41 ;  /* 0x000000293929723e */ /* 0x000fe400000000ff */
[----:B------:R-:W-:Y:S01]  /*38840*/  F2FP.F16.F32.PACK_AB R25, R25, R56 ;  /* 0x000000381919723e */ /* 0x000fe200000000ff */
[----:B------:R-:W-:Y:S01]  /*38850*/  IMAD.WIDE R56, R15, 0x2, R4 ;  /* 0x000000020f387825 */ /* 0x000fe200078e0204 */
[----:B------:R-:W-:Y:S02]  /*38860*/  ISETP.GE.AND P0, PT, R20, R23, PT ;  /* 0x000000171400720c */ /* 0x000fe40003f06270 */
[----:B------:R-:W-:Y:S02]  /*38870*/  F2FP.F16.F32.PACK_AB R43, R59, R43 ;  /* 0x0000002b3b2b723e */ /* 0x000fe400000000ff */
[----:B------:R-:W-:Y:S01]  /*38880*/  F2FP.F16.F32.PACK_AB R27, R27, R58 ;  /* 0x0000003a1b1b723e */ /* 0x000fe200000000ff */
[----:B------:R-:W-:Y:S01]  /*38890*/  IMAD.WIDE R58, R15, 0x2, R8 ;  /* 0x000000020f3a7825 */ /* 0x000fe200078e0208 */
[----:B------:R-:W-:Y:S01]  /*388a0*/  F2FP.F16.F32.PACK_AB R45, R61, R45 ;  /* 0x0000002d3d2d723e */ /* 0x000fe200000000ff */
[----:B------:R1:W-:Y:S01]  /*388b0*/  @P4 STG.E.U16 desc[UR6][R56.64], R36 ;  /* 0x0000002438004986 */ /* 0x0003e2000c101506 */
[----:B------:R-:W-:Y:S01]  /*388c0*/  F2FP.F16.F32.PACK_AB R29, R29, R60 ;  /* 0x0000003c1d1d723e */ /* 0x000fe200000000ff */
[----:B------:R-:W-:Y:S01]  /*388d0*/  IMAD.WIDE R60, R15, 0x2, R6 ;  /* 0x000000020f3c7825 */ /* 0x000fe200078e0206 */
[----:B------:R-:W-:-:S02]  /*388e0*/  ISETP.LT.AND P2, PT, R68, R22, !P2 ;  /* 0x000000164400720c */ /* 0x000fc40005741270 */
[-C--:B------:R-:W-:Y:S01]  /*388f0*/  ISETP.LT.AND P4, PT, R71, R22.reuse, !P0 ;  /* 0x000000164700720c */ /* 0x080fe20004781270 */
[----:B------:R2:W-:Y:S01]  /*38900*/  @P5 STG.E.U16 desc[UR6][R58.64], R40 ;  /* 0x000000283a005986 */ /* 0x0005e2000c101506 */
[----:B------:R-:W-:Y:S01]  /*38910*/  IMAD.IADD R17, R15, 0x1, R18 ;  /* 0x000000010f117824 */ /* 0x000fe200078e0212 */
[-C--:B------:R-:W-:Y:S01]  /*38920*/  ISETP.LT.AND P5, PT, R70, R22.reuse, !P0 ;  /* 0x000000164600720c */ /* 0x080fe200047a1270 */
[----:B------:R-:W-:Y:S01]  /*38930*/  VIADD R0, R72, 0x2 ;  /* 0x0000000248007836 */ /* 0x000fe20000000000 */
[----:B------:R3:W-:Y:S01]  /*38940*/  @P6 STG.E.U16 desc[UR6][R60.64], R42 ;  /* 0x0000002a3c006986 */ /* 0x0007e2000c101506 */
[----:B------:R-:W-:Y:S02]  /*38950*/  ISETP.LT.AND P6, PT, R69, R22, !P0 ;  /* 0x000000164500720c */ /* 0x000fe400047c1270 */
[----:B-1----:R-:W-:Y:S01]  /*38960*/  PRMT R36, R42, 0x7632, R36 ;  /* 0x000076322a247816 */ /* 0x002fe20000000024 */
[----:B------:R-:W-:Y:S01]  /*38970*/  IMAD.WIDE R56, R15, 0x2, R2 ;  /* 0x000000020f387825 */ /* 0x000fe200078e0202 */
[----:B------:R-:W-:-:S03]  /*38980*/  ISETP.GE.AND P1, PT, R0, R23, PT ;  /* 0x000000170000720c */ /* 0x000fc60003f26270 */
[----:B------:R-:W-:Y:S01]  /*38990*/  IMAD.WIDE R20, R17, 0x2, R4 ;  /* 0x0000000211147825 */ /* 0x000fe200078e0204 */
[----:B--2---:R-:W-:Y:S01]  /*389a0*/  PRMT R40, R36, 0x7632, R40 ;  /* 0x0000763224287816 */ /* 0x004fe20000000028 */
[----:B------:R1:W-:Y:S01]  /*389b0*/  @P2 STG.E.U16 desc[UR6][R56.64], R36 ;  /* 0x0000002438002986 */ /* 0x0003e2000c101506 */
[----:B------:R-:W-:Y:S01]  /*389c0*/  F2FP.F16.F32.PACK_AB R37, R53, R37 ;  /* 0x000000253525723e */ /* 0x000fe200000000ff */
[C---:B------:R-:W-:Y:S01]  /*389d0*/  IMAD.WIDE R52, R17.reuse, 0x2, R8 ;  /* 0x0000000211347825 */ /* 0x040fe200078e0208 */
[----:B---3--:R-:W-:Y:S01]  /*389e0*/  PRMT R42, R40, 0x7632, R42 ;  /* 0x00007632282a7816 */ /* 0x008fe2000000002a */
[----:B------:R2:W-:Y:S01]  /*389f0*/  @P4 STG.E.U16 desc[UR6][R20.64], R40 ;  /* 0x0000002814004986 */ /* 0x0005e2000c101506 */
[-C--:B------:R-:W-:Y:S01]  /*38a00*/  ISETP.LT.AND P0, PT, R68, R22.reuse, !P0 ;  /* 0x000000164400720c */ /* 0x080fe20004701270 */
[----:B------:R-:W-:Y:S01]  /*38a10*/  IMAD.WIDE R58, R17, 0x2, R6 ;  /* 0x00000002113a7825 */ /* 0x000fe200078e0206 */
[-C--:B------:R-:W-:Y:S01]  /*38a20*/  ISETP.LT.AND P4, PT, R71, R22.reuse, !P1 ;  /* 0x000000164700720c */ /* 0x080fe20004f81270 */
[----:B------:R3:W-:Y:S01]  /*38a30*/  @P5 STG.E.U16 desc[UR6][R52.64], R42 ;  /* 0x0000002a34005986 */ /* 0x0007e2000c101506 */
[----:B------:R-:W-:Y:S01]  /*38a40*/  ISETP.LT.AND P5, PT, R70, R22, !P1 ;  /* 0x000000164600720c */ /* 0x000fe20004fa1270 */
[----:B------:R-:W-:-:S02]  /*38a50*/  IMAD.IADD R15, R17, 0x1, R18 ;  /* 0x00000001110f7824 */ /* 0x000fc400078e0212 */
[----:B------:R4:W-:Y:S01]  /*38a60*/  @P6 STG.E.U16 desc[UR6][R58.64], R37 ;  /* 0x000000253a006986 */ /* 0x0009e2000c101506 */
[----:B------:R-:W-:Y:S01]  /*38a70*/  VIADD R0, R72, 0x3 ;  /* 0x0000000348007836 */ /* 0x000fe20000000000 */
[----:B------:R-:W-:Y:S01]  /*38a80*/  ISETP.LT.AND P6, PT, R69, R22, !P1 ;  /* 0x000000164500720c */ /* 0x000fe20004fc1270 */
[----:B-1----:R-:W-:Y:S01]  /*38a90*/  IMAD.WIDE R56, R15, 0x2, R4 ;  /* 0x000000020f387825 */ /* 0x002fe200078e0204 */
[----:B--2---:R-:W-:-:S03]  /*38aa0*/  PRMT R40, R37, 0x7632, R40 ;  /* 0x0000763225287816 */ /* 0x004fc60000000028 */
[----:B------:R-:W-:Y:S01]  /*38ab0*/  IMAD.WIDE R20, R17, 0x2, R2 ;  /* 0x0000000211147825 */ /* 0x000fe200078e0202 */
[----:B------:R-:W-:Y:S02]  /*38ac0*/  ISETP.GE.AND P2, PT, R0, R23, PT ;  /* 0x000000170000720c */ /* 0x000fe40003f46270 */
[----:B---3--:R-:W-:Y:S01]  /*38ad0*/  PRMT R42, R38, 0x7632, R42 ;  /* 0x00007632262a7816 */ /* 0x008fe2000000002a */
[C---:B------:R-:W-:Y:S01]  /*38ae0*/  IMAD.WIDE R60, R15.reuse, 0x2, R8 ;  /* 0x000000020f3c7825 */ /* 0x040fe200078e0208 */
[----:B------:R-:W-:Y:S01]  /*38af0*/  @P0 STG.E.U16 desc[UR6][R20.64], R40 ;  /* 0x0000002814000986 */ /* 0x000fe2000c101506 */
[-C--:B------:R-:W-:Y:S02]  /*38b00*/  ISETP.LT.AND P1, PT, R68, R22.reuse, !P1 ;  /* 0x000000164400720c */ /* 0x080fe40004f21270 */
[----:B----4-:R-:W-:Y:S01]  /*38b10*/  IMAD.WIDE R36, R15, 0x2, R6 ;  /* 0x000000020f247825 */ /* 0x010fe200078e0206 */
[----:B------:R1:W-:Y:S01]  /*38b20*/  @P4 STG.E.U16 desc[UR6][R56.64], R13 ;  /* 0x0000000d38004986 */ /* 0x0003e2000c101506 */
[----:B------:R-:W-:-:S02]  /*38b30*/  ISETP.LT.AND P4, PT, R71, R22, !P2 ;  /* 0x000000164700720c */ /* 0x000fc40005781270 */
[----:B------:R-:W-:Y:S01]  /*38b40*/  IMAD.IADD R17, R15, 0x1, R18 ;  /* 0x000000010f117824 */ /* 0x000fe200078e0212 */
[----:B------:R2:W-:Y:S01]  /*38b50*/  @P5 STG.E.U16 desc[UR6][R60.64], R38 ;  /* 0x000000263c005986 */ /* 0x0005e2000c101506 */
[-C--:B------:R-:W-:Y:S01]  /*38b60*/  ISETP.LT.AND P5, PT, R70, R22.reuse, !P2 ;  /* 0x000000164600720c */ /* 0x080fe200057a1270 */
[----:B------:R-:W-:Y:S02]  /*38b70*/  VIADD R0, R72, 0x4 ;  /* 0x0000000448007836 */ /* 0x000fe40000000000 */
[----:B------:R3:W-:Y:S01]  /*38b80*/  @P6 STG.E.U16 desc[UR6][R36.64], R42 ;  /* 0x0000002a24006986 */ /* 0x0007e2000c101506 */
[----:B------:R-:W-:Y:S01]  /*38b90*/  ISETP.LT.AND P6, PT, R69, R22, !P2 ;  /* 0x000000164500720c */ /* 0x000fe200057c1270 */
[----:B------:R-:W-:Y:S01]  /*38ba0*/  IMAD.WIDE R52, R17, 0x2, R4 ;  /* 0x0000000211347825 */ /* 0x000fe200078e0204 */
[----:B------:R-:W-:-:S03]  /*38bb0*/  ISETP.GE.AND P0, PT, R0, R23, PT ;  /* 0x000000170000720c */ /* 0x000fc60003f06270 */
[----:B-1----:R-:W-:Y:S01]  /*38bc0*/  IMAD.WIDE R56, R15, 0x2, R2 ;  /* 0x000000020f387825 */ /* 0x002fe200078e0202 */
[----:B------:R-:W-:Y:S02]  /*38bd0*/  PRMT R15, R13, 0x7632, R15 ;  /* 0x000076320d0f7816 */ /* 0x000fe4000000000f */
[----:B--2---:R-:W-:Y:S01]  /*38be0*/  PRMT R38, R54, 0x7632, R38 ;  /* 0x0000763236267816 */ /* 0x004fe20000000026 */
[----:B------:R-:W-:Y:S01]  /*38bf0*/  IMAD.WIDE R20, R17, 0x2, R8 ;  /* 0x0000000211147825 */ /* 0x000fe200078e0208 */
[----:B------:R1:W-:Y:S01]  /*38c00*/  @P1 STG.E.U16 desc[UR6][R56.64], R54 ;  /* 0x0000003638001986 */ /* 0x0003e2000c101506 */
[----:B------:R-:W-:Y:S02]  /*38c10*/  F2FP.F16.F32.PACK_AB R39, R55, R39 ;  /* 0x000000273727723e */ /* 0x000fe400000000ff */
[----:B---3--:R-:W-:Y:S01]  /*38c20*/  IMAD.WIDE R36, R17, 0x2, R6 ;  /* 0x0000000211247825 */ /* 0x008fe200078e0206 */
[----:B------:R2:W-:Y:S01]  /*38c30*/  @P4 STG.E.U16 desc[UR6][R52.64], R15 ;  /* 0x0000000f34004986 */ /* 0x0005e2000c101506 */
[----:B------:R-:W-:-:S02]  /*38c40*/  ISETP.LT.AND P2, PT, R68, R22, !P2 ;  /* 0x000000164400720c */ /* 0x000fc40005741270 */
[-C--:B------:R-:W-:Y:S01]  /*38c50*/  ISETP.LT.AND P4, PT, R71, R22.reuse, !P0 ;  /* 0x000000164700720c */ /* 0x080fe20004781270 */
[----:B------:R-:W-:Y:S01]  /*38c60*/  @P5 STG.E.U16 desc[UR6][R20.64], R38 ;  /* 0x0000002614005986 */ /* 0x000fe2000c101506 */
[----:B------:R-:W-:Y:S01]  /*38c70*/  IMAD.IADD R13, R17, 0x1, R18 ;  /* 0x00000001110d7824 */ /* 0x000fe200078e0212 */
[-C--:B------:R-:W-:Y:S01]  /*38c80*/  ISETP.LT.AND P5, PT, R70, R22.reuse, !P0 ;  /* 0x000000164600720c */ /* 0x080fe200047a1270 */
[----:B------:R-:W-:Y:S01]  /*38c90*/  VIADD R0, R72, 0x5 ;  /* 0x0000000548007836 */ /* 0x000fe20000000000 */
[----:B------:R3:W-:Y:S01]  /*38ca0*/  @P6 STG.E.U16 desc[UR6][R36.64], R39 ;  /* 0x0000002724006986 */ /* 0x0007e2000c101506 */
[----:B------:R-:W-:Y:S01]  /*38cb0*/  ISETP.LT.AND P6, PT, R69, R22, !P0 ;  /* 0x000000164500720c */ /* 0x000fe200047c1270 */
[----:B-1----:R-:W-:-:S04]  /*38cc0*/  IMAD.WIDE R56, R13, 0x2, R4 ;  /* 0x000000020d387825 */ /* 0x002fc800078e0204 */
[----:B--2---:R-:W-:Y:S01]  /*38cd0*/  IMAD.WIDE R52, R17, 0x2, R2 ;  /* 0x0000000211347825 */ /* 0x004fe200078e0202 */
[----:B------:R-:W-:Y:S02]  /*38ce0*/  PRMT R17, R39, 0x7632, R17 ;  /* 0x0000763227117816 */ /* 0x000fe40000000011 */
[----:B------:R-:W-:Y:S01]  /*38cf0*/  ISETP.GE.AND P1, PT, R0, R23, PT ;  /* 0x000000170000720c */ /* 0x000fe20003f26270 */
[C---:B------:R-:W-:Y:S01]  /*38d00*/  IMAD.WIDE R54, R13.reuse, 0x2, R8 ;  /* 0x000000020d367825 */ /* 0x040fe200078e0208 */
[-C--:B------:R-:W-:Y:S01]  /*38d10*/  ISETP.LT.AND P0, PT, R68, R22.reuse, !P0 ;  /* 0x000000164400720c */ /* 0x080fe20004701270 */
[----:B------:R1:W-:Y:S01]  /*38d20*/  @P2 STG.E.U16 desc[UR6][R52.64], R17 ;  /* 0x0000001134002986 */ /* 0x0003e2000c101506 */
[----:B---3--:R-:W-:Y:S01]  /*38d30*/  PRMT R37, R24, 0x7632, R37 ;  /* 0x0000763218257816 */ /* 0x008fe20000000025 */
[----:B------:R-:W-:Y:S02]  /*38d40*/  IMAD.WIDE R20, R13, 0x2, R6 ;  /* 0x000000020d147825 */ /* 0x000fe400078e0206 */
[----:B------:R-:W-:Y:S01]  /*38d50*/  @P4 STG.E.U16 desc[UR6][R56.64], R11 ;  /* 0x0000000b38004986 */ /* 0x000fe2000c101506 */
[----:B------:R-:W-:Y:S01]  /*38d60*/  ISETP.LT.AND P4, PT, R71, R22, !P1 ;  /* 0x000000164700720c */ /* 0x000fe20004f81270 */
[----:B------:R-:W-:-:S02]  /*38d70*/  IMAD.IADD R15, R13, 0x1, R18 ;  /* 0x000000010d0f7824 */ /* 0x000fc400078e0212 */
[----:B------:R-:W-:Y:S01]  /*38d80*/  @P5 STG.E.U16 desc[UR6][R54.64], R24 ;  /* 0x0000001836005986 */ /* 0x000fe2000c101506 */
[-C--:B------:R-:W-:Y:S01]  /*38d90*/  ISETP.LT.AND P5, PT, R70, R22.reuse, !P1 ;  /* 0x000000164600720c */ /* 0x080fe20004fa1270 */
[----:B------:R-:W-:Y:S02]  /*38da0*/  VIADD R0, R72, 0x6 ;  /* 0x0000000648007836 */ /* 0x000fe40000000000 */
[----:B------:R2:W-:Y:S01]  /*38db0*/  @P6 STG.E.U16 desc[UR6][R20.64], R37 ;  /* 0x0000002514006986 */ /* 0x0005e2000c101506 */
[----:B------:R-:W-:Y:S01]  /*38dc0*/  ISETP.LT.AND P6, PT, R69, R22, !P1 ;  /* 0x000000164500720c */ /* 0x000fe20004fc1270 */
[----:B------:R-:W-:Y:S01]  /*38dd0*/  IMAD.WIDE R38, R15, 0x2, R4 ;  /* 0x000000020f267825 */ /* 0x000fe200078e0204 */
[----:B------:R-:W-:Y:S02]  /*38de0*/  ISETP.GE.AND P2, PT, R0, R23, PT ;  /* 0x000000170000720c */ /* 0x000fe40003f46270 */
[----:B-1----:R-:W-:Y:S01]  /*38df0*/  PRMT R17, R25, 0x7632, R17 ;  /* 0x0000763219117816 */ /* 0x002fe20000000011 */
[----:B------:R-:W-:-:S04]  /*38e00*/  IMAD.WIDE R52, R15, 0x2, R8 ;  /* 0x000000020f347825 */ /* 0x000fc800078e0208 */
[----:B--2---:R-:W-:Y:S01]  /*38e10*/  IMAD.WIDE R36, R13, 0x2, R2 ;  /* 0x000000020d247825 */ /* 0x004fe200078e0202 */
[----:B------:R-:W-:Y:S02]  /*38e20*/  PRMT R13, R11, 0x7632, R13 ;  /* 0x000076320b0d7816 */ /* 0x000fe4000000000d */
[-C--:B------:R-:W-:Y:S01]  /*38e30*/  ISETP.LT.AND P1, PT, R68, R22.reuse, !P1 ;  /* 0x000000164400720c */ /* 0x080fe20004f21270 */
[----:B------:R-:W-:Y:S01]  /*38e40*/  IMAD.WIDE R20, R15, 0x2, R6 ;  /* 0x000000020f147825 */ /* 0x000fe200078e0206 */
[----:B------:R1:W-:Y:S04]  /*38e50*/  @P0 STG.E.U16 desc[UR6][R36.64], R25 ;  /* 0x0000001924000986 */ /* 0x0003e8000c101506 */
[----:B------:R-:W-:Y:S01]  /*38e60*/  @P4 STG.E.U16 desc[UR6][R38.64], R13 ;  /* 0x0000000d26004986 */ /* 0x000fe2000c101506 */
[----:B------:R-:W-:Y:S01]  /*38e70*/  ISETP.LT.AND P4, PT, R71, R22, !P2 ;  /* 0x000000164700720c */ /* 0x000fe20005781270 */
[----:B------:R-:W-:-:S02]  /*38e80*/  IMAD.IADD R11, R15, 0x1, R18 ;  /* 0x000000010f0b7824 */ /* 0x000fc400078e0212 */
[----:B------:R2:W-:Y:S01]  /*38e90*/  @P5 STG.E.U16 desc[UR6][R52.64], R17 ;  /* 0x0000001134005986 */ /* 0x0005e2000c101506 */
[----:B------:R-:W-:-:S03]  /*38ea0*/  ISETP.LT.AND P5, PT, R70, R22, !P2 ;  /* 0x000000164600720c */ /* 0x000fc600057a1270 */
[----:B------:R3:W-:Y:S01]  /*38eb0*/  @P6 STG.E.U16 desc[UR6][R20.64], R41 ;  /* 0x0000002914006986 */ /* 0x0007e2000c101506 */
[-C--:B------:R-:W-:Y:S01]  /*38ec0*/  ISETP.LT.AND P6, PT, R69, R22.reuse, !P2 ;  /* 0x000000164500720c */ /* 0x080fe200057c1270 */
[----:B-1----:R-:W-:Y:S01]  /*38ed0*/  IMAD.WIDE R24, R15, 0x2, R2 ;  /* 0x000000020f187825 */ /* 0x002fe200078e0202 */
[----:B------:R-:W-:Y:S02]  /*38ee0*/  IADD3 R0, PT, PT, R72, 0x7, RZ ;  /* 0x0000000748007810 */ /* 0x000fe40007ffe0ff */
[----:B------:R-:W-:Y:S01]  /*38ef0*/  PRMT R15, R41, 0x7632, R15 ;  /* 0x00007632290f7816 */ /* 0x000fe2000000000f */
[C---:B------:R-:W-:Y:S01]  /*38f00*/  IMAD.WIDE R36, R11.reuse, 0x2, R4 ;  /* 0x000000020b247825 */ /* 0x040fe200078e0204 */
[----:B------:R-:W-:Y:S02]  /*38f10*/  ISETP.GE.AND P0, PT, R0, R23, PT ;  /* 0x000000170000720c */ /* 0x000fe40003f06270 */
[----:B--2---:R-:W-:Y:S01]  /*38f20*/  PRMT R17, R26, 0x7632, R17 ;  /* 0x000076321a117816 */ /* 0x004fe20000000011 */
[----:B------:R-:W-:Y:S01]  /*38f30*/  IMAD.WIDE R38, R11, 0x2, R8 ;  /* 0x000000020b267825 */ /* 0x000fe200078e0208 */
[----:B------:R1:W-:Y:S01]  /*38f40*/  @P1 STG.E.U16 desc[UR6][R24.64], R15 ;  /* 0x0000000f18001986 */ /* 0x0003e2000c101506 */
[----:B------:R-:W-:-:S02]  /*38f50*/  ISETP.LT.AND P2, PT, R68, R22, !P2 ;  /* 0x000000164400720c */ /* 0x000fc40005741270 */
[----:B---3--:R-:W-:Y:S01]  /*38f60*/  IMAD.WIDE R20, R11, 0x2, R6 ;  /* 0x000000020b147825 */ /* 0x008fe200078e0206 */
[----:B------:R2:W-:Y:S01]  /*38f70*/  @P4 STG.E.U16 desc[UR6][R36.64], R10 ;  /* 0x0000000a24004986 */ /* 0x0005e2000c101506 */
[-C--:B------:R-:W-:Y:S02]  /*38f80*/  ISETP.LT.AND P4, PT, R71, R22.reuse, !P0 ;  /* 0x000000164700720c */ /* 0x080fe40004781270 */
[----:B------:R-:W-:Y:S01]  /*38f90*/  IMAD.IADD R13, R11, 0x1, R18 ;  /* 0x000000010b0d7824 */ /* 0x000fe200078e0212 */
[----:B------:R-:W-:Y:S01]  /*38fa0*/  @P5 STG.E.U16 desc[UR6][R38.64], R26 ;  /* 0x0000001a26005986 */ /* 0x000fe2000c101506 */
[-C--:B------:R-:W-:Y:S01]  /*38fb0*/  ISETP.LT.AND P5, PT, R70, R22.reuse, !P0 ;  /* 0x000000164600720c */ /* 0x080fe200047a1270 */
[----:B------:R-:W-:Y:S02]  /*38fc0*/  VIADD R0, R72, 0x8 ;  /* 0x0000000848007836 */ /* 0x000fe40000000000 */
[----:B------:R3:W-:Y:S01]  /*38fd0*/  @P6 STG.E.U16 desc[UR6][R20.64], R17 ;  /* 0x0000001114006986 */ /* 0x0007e2000c101506 */
[----:B------:R-:W-:Y:S01]  /*38fe0*/  ISETP.LT.AND P6, PT, R69, R22, !P0 ;  /* 0x000000164500720c */ /* 0x000fe200047c1270 */
[----:B-1----:R-:W-:Y:S01]  /*38ff0*/  IMAD.WIDE R24, R11, 0x2, R2 ;  /* 0x000000020b187825 */ /* 0x002fe200078e0202 */
[----:B------:R-:W-:-:S03]  /*39000*/  PRMT R11, R10, 0x7632, R11 ;  /* 0x000076320a0b7816 */ /* 0x000fc6000000000b */
[C---:B------:R-:W-:Y:S01]  /*39010*/  IMAD.WIDE R40, R13.reuse, 0x2, R4 ;  /* 0x000000020d287825 */ /* 0x040fe200078e0204 */
[----:B------:R-:W-:Y:S01]  /*39020*/  ISETP.GE.AND P1, PT, R0, R23, PT ;  /* 0x000000170000720c */ /* 0x000fe20003f26270 */
[----:B------:R-:W-:Y:S01]  /*39030*/  @P2 STG.E.U16 desc[UR6][R24.64], R27 ;  /* 0x0000001b18002986 */ /* 0x000fe2000c101506 */
[-C--:B------:R-:W-:Y:S01]  /*39040*/  ISETP.LT.AND P0, PT, R68, R22.reuse, !P0 ;  /* 0x000000164400720c */ /* 0x080fe20004701270 */
[----:B--2---:R-:W-:Y:S01]  /*39050*/  IMAD.WIDE R36, R13, 0x2, R8 ;  /* 0x000000020d247825 */ /* 0x004fe200078e0208 */
[----:B---3--:R-:W-:Y:S01]  /*39060*/  PRMT R17, R27, 0x7632, R17 ;  /* 0x000076321b117816 */ /* 0x008fe20000000011 */
[----:B------:R1:W-:Y:S02]  /*39070*/  @P4 STG.E.U16 desc[UR6][R40.64], R11 ;  /* 0x0000000b28004986 */ /* 0x0003e4000c101506 */
[----:B------:R-:W-:Y:S01]  /*39080*/  IMAD.WIDE R20, R13, 0x2, R6 ;  /* 0x000000020d147825 */ /* 0x000fe200078e0206 */
[-C--:B------:R-:W-:Y:S01]  /*39090*/  ISETP.LT.AND P4, PT, R71, R22.reuse, !P1 ;  /* 0x000000164700720c */ /* 0x080fe20004f81270 */
[----:B------:R2:W-:Y:S02]  /*390a0*/  @P5 STG.E.U16 desc[UR6][R36.64], R17 ;  /* 0x0000001124005986 */ /* 0x0005e4000c101506 */
[----:B------:R-:W-:Y:S01]  /*390b0*/  IMAD.IADD R15, R13, 0x1, R18 ;  /* 0x000000010d0f7824 */ /* 0x000fe200078e0212 */
[-C--:B------:R-:W-:Y:S01]  /*390c0*/  ISETP.LT.AND P5, PT, R70, R22.reuse, !P1 ;  /* 0x000000164600720c */ /* 0x080fe20004fa1270 */
[----:B------:R3:W-:Y:S01]  /*390d0*/  @P6 STG.E.U16 desc[UR6][R20.64], R43 ;  /* 0x0000002b14006986 */ /* 0x0007e2000c101506 */
[----:B------:R-:W-:Y:S01]  /*390e0*/  ISETP.LT.AND P6, PT, R69, R22, !P1 ;  /* 0x000000164500720c */ /* 0x000fe20004fc1270 */
[----:B------:R-:W-:-:S02]  /*390f0*/  VIADD R0, R72, 0x9 ;  /* 0x0000000948007836 */ /* 0x000fc40000000000 */
[----:B-1----:R-:W-:Y:S01]  /*39100*/  IMAD.WIDE R10, R13, 0x2, R2 ;  /* 0x000000020d0a7825 */ /* 0x002fe200078e0202 */
[----:B------:R-:W-:Y:S02]  /*39110*/  PRMT R13, R43, 0x7632, R13 ;  /* 0x000076322b0d7816 */ /* 0x000fe4000000000d */
[----:B------:R-:W-:Y:S01]  /*39120*/  F2FP.F16.F32.PACK_AB R28, R44, R28 ;  /* 0x0000001c2c1c723e */ /* 0x000fe200000000ff */
[C---:B------:R-:W-:Y:S01]  /*39130*/  IMAD.WIDE R24, R15.reuse, 0x2, R4 ;  /* 0x000000020f187825 */ /* 0x040fe200078e0204 */
[----:B------:R-:W-:Y:S01]  /*39140*/  ISETP.GE.AND P2, PT, R0, R23, PT ;  /* 0x000000170000720c */ /* 0x000fe20003f46270 */
[----:B------:R1:W-:Y:S01]  /*39150*/  @P0 STG.E.U16 desc[UR6][R10.64], R13 ;  /* 0x0000000d0a000986 */ /* 0x0003e2000c101506 */
[----:B--2---:R-:W-:Y:S01]  /*39160*/  PRMT R36, R28, 0x7632, R36 ;  /* 0x000076321c247816 */ /* 0x004fe20000000024 */
[C---:B------:R-:W-:Y:S02]  /*39170*/  IMAD.WIDE R26, R15.reuse, 0x2, R8 ;  /* 0x000000020f1a7825 */ /* 0x040fe400078e0208 */
[----:B------:R-:W-:Y:S01]  /*39180*/  @P4 STG.E.U16 desc[UR6][R24.64], R12 ;  /* 0x0000000c18004986 */ /* 0x000fe2000c101506 */
[-C--:B------:R-:W-:Y:S01]  /*39190*/  ISETP.LT.AND P4, PT, R68, R22.reuse, !P1 ;  /* 0x000000164400720c */ /* 0x080fe20004f81270 */
[----:B---3--:R-:W-:Y:S01]  /*391a0*/  IMAD.WIDE R20, R15, 0x2, R6 ;  /* 0x000000020f147825 */ /* 0x008fe200078e0206 */
[-C--:B------:R-:W-:Y:S01]  /*391b0*/  ISETP.LT.AND P1, PT, R71, R22.reuse, !P2 ;  /* 0x000000164700720c */ /* 0x080fe20005721270 */
[----:B------:R2:W-:Y:S01]  /*391c0*/  @P5 STG.E.U16 desc[UR6][R26.64], R28 ;  /* 0x0000001c1a005986 */ /* 0x0005e2000c101506 */
[----:B------:R-:W-:Y:S01]  /*391d0*/  ISETP.LT.AND P5, PT, R70, R22, !P2 ;  /* 0x000000164600720c */ /* 0x000fe200057a1270 */
[----:B------:R-:W-:-:S02]  /*391e0*/  IMAD.IADD R17, R15, 0x1, R18 ;  /* 0x000000010f117824 */ /* 0x000fc400078e0212 */
[----:B------:R3:W-:Y:S01]  /*391f0*/  @P6 STG.E.U16 desc[UR6][R20.64], R36 ;  /* 0x0000002414006986 */ /* 0x0007e2000c101506 */
[----:B------:R-:W-:Y:S01]  /*39200*/  ISETP.LT.AND P6, PT, R69, R22, !P2 ;  /* 0x000000164500720c */ /* 0x000fe200057c1270 */
[----:B------:R-:W-:Y:S02]  /*39210*/  VIADD R0, R72, 0xa ;  /* 0x0000000a48007836 */ /* 0x000fe40000000000 */
[----:B-1----:R-:W-:Y:S01]  /*39220*/  IMAD.WIDE R10, R15, 0x2, R2 ;  /* 0x000000020f0a7825 */ /* 0x002fe200078e0202 */
[----:B--2---:R-:W-:-:S03]  /*39230*/  PRMT R27, R12, 0x7632, R27 ;  /* 0x000076320c1b7816 */ /* 0x004fc6000000001b */
[----:B------:R-:W-:Y:S01]  /*39240*/  IMAD.WIDE R12, R17, 0x2, R4 ;  /* 0x00000002110c7825 */ /* 0x000fe200078e0204 */
[----:B------:R-:W-:Y:S01]  /*39250*/  ISETP.GE.AND P0, PT, R0, R23, PT ;  /* 0x000000170000720c */ /* 0x000fe20003f06270 */
[----:B------:R1:W-:Y:S01]  /*39260*/  @P4 STG.E.U16 desc[UR6][R10.64], R29 ;  /* 0x0000001d0a004986 */ /* 0x0003e2000c101506 */
[----:B------:R-:W-:Y:S01]  /*39270*/  PRMT R26, R29, 0x7632, R26 ;  /* 0x000076321d1a7816 */ /* 0x000fe2000000001a */
[C---:B---3--:R-:W-:Y:S02]  /*39280*/  IMAD.WIDE R20, R17.reuse, 0x2, R8 ;  /* 0x0000000211147825 */ /* 0x048fe400078e0208 */
[----:B------:R2:W-:Y:S02]  /*39290*/  @P1 STG.E.U16 desc[UR6][R12.64], R27 ;  /* 0x0000001b0c001986 */ /* 0x0005e4000c101506 */
[----:B------:R-:W-:Y:S01]  /*392a0*/  IMAD.WIDE R24, R17, 0x2, R6 ;  /* 0x0000000211187825 */ /* 0x000fe200078e0206 */
[-C--:B------:R-:W-:Y:S01]  /*392b0*/  ISETP.LT.AND P1, PT, R68, R22.reuse, !P2 ;  /* 0x000000164400720c */ /* 0x080fe20005721270 */
[----:B------:R3:W-:Y:S01]  /*392c0*/  @P5 STG.E.U16 desc[UR6][R20.64], R26 ;  /* 0x0000001a14005986 */ /* 0x0007e2000c101506 */
[----:B------:R-:W-:-:S02]  /*392d0*/  ISETP.LT.AND P2, PT, R71, R22, !P0 ;  /* 0x000000164700720c */ /* 0x000fc40004741270 */
[-C--:B------:R-:W-:Y:S01]  /*392e0*/  ISETP.LT.AND P5, PT, R70, R22.reuse, !P0 ;  /* 0x000000164600720c */ /* 0x080fe200047a1270 */
[----:B------:R4:W-:Y:S01]  /*392f0*/  @P6 STG.E.U16 desc[UR6][R24.64], R45 ;  /* 0x0000002d18006986 */ /* 0x0009e2000c101506 */
[----:B------:R-:W-:Y:S01]  /*39300*/  ISETP.LT.AND P6, PT, R69, R22, !P0 ;  /* 0x000000164500720c */ /* 0x000fe200047c1270 */
[C---:B------:R-:W-:Y:S02]  /*39310*/  IMAD.IADD R15, R17.reuse, 0x1, R18 ;  /* 0x00000001110f7824 */ /* 0x040fe400078e0212 */
[----:B------:R-:W-:Y:S01]  /*39320*/  VIADD R0, R72, 0xb ;  /* 0x0000000b48007836 */ /* 0x000fe20000000000 */
[----:B------:R-:W-:Y:S01]  /*39330*/  F2FP.F16.F32.PACK_AB R30, R46, R30 ;  /* 0x0000001e2e1e723e */ /* 0x000fe200000000ff */
[----:B-1----:R-:W-:Y:S01]  /*39340*/  IMAD.WIDE R10, R17, 0x2, R2 ;  /* 0x00000002110a7825 */ /* 0x002fe200078e0202 */
[----:B------:R-:W-:-:S03]  /*39350*/  PRMT R28, R45, 0x7632, R28 ;  /* 0x000076322d1c7816 */ /* 0x000fc6000000001c */
[C---:B--2---:R-:W-:Y:S01]  /*39360*/  IMAD.WIDE R12, R15.reuse, 0x2, R4 ;  /* 0x000000020f0c7825 */ /* 0x044fe200078e0204 */
[----:B------:R-:W-:Y:S01]  /*39370*/  ISETP.GE.AND P4, PT, R0, R23, PT ;  /* 0x000000170000720c */ /* 0x000fe20003f86270 */
[----:B------:R1:W-:Y:S01]  /*39380*/  @P1 STG.E.U16 desc[UR6][R10.64], R28 ;  /* 0x0000001c0a001986 */ /* 0x0003e2000c101506 */
[----:B---3--:R-:W-:Y:S01]  /*39390*/  PRMT R26, R30, 0x7632, R26 ;  /* 0x000076321e1a7816 */ /* 0x008fe2000000001a */
[C---:B------:R-:W-:Y:S01]  /*393a0*/  IMAD.WIDE R20, R15.reuse, 0x2, R8 ;  /* 0x000000020f147825 */ /* 0x040fe200078e0208 */
[-C--:B------:R-:W-:Y:S01]  /*393b0*/  ISETP.LT.AND P0, PT, R68, R22.reuse, !P0 ;  /* 0x000000164400720c */ /* 0x080fe20004701270 */
[----:B------:R2:W-:Y:S02]  /*393c0*/  @P2 STG.E.U16 desc[UR6][R12.64], R14 ;  /* 0x0000000e0c002986 */ /* 0x0005e4000c101506 */
[----:B----4-:R-:W-:Y:S01]  /*393d0*/  IMAD.WIDE R24, R15, 0x2, R6 ;  /* 0x000000020f187825 */ /* 0x010fe200078e0206 */
[-C--:B------:R-:W-:Y:S01]  /*393e0*/  ISETP.LT.AND P2, PT, R71, R22.reuse, !P4 ;  /* 0x000000164700720c */ /* 0x080fe20006741270 */
[----:B------:R-:W-:Y:S01]  /*393f0*/  @P5 STG.E.U16 desc[UR6][R20.64], R30 ;  /* 0x0000001e14005986 */ /* 0x000fe2000c101506 */
[----:B------:R-:W-:Y:S01]  /*39400*/  ISETP.LT.AND P5, PT, R70, R22, !P4 ;  /* 0x000000164600720c */ /* 0x000fe200067a1270 */
[----:B------:R-:W-:-:S02]  /*39410*/  IMAD.IADD R17, R15, 0x1, R18 ;  /* 0x000000010f117824 */ /* 0x000fc400078e0212 */
[----:B------:R3:W-:Y:S01]  /*39420*/  @P6 STG.E.U16 desc[UR6][R24.64], R26 ;  /* 0x0000001a18006986 */ /* 0x0007e2000c101506 */
[----:B------:R-:W-:Y:S01]  /*39430*/  ISETP.LT.AND P6, PT, R69, R22, !P4 ;  /* 0x000000164500720c */ /* 0x000fe200067c1270 */
[----:B------:R-:W-:Y:S01]  /*39440*/  VIADD R0, R72, 0xc ;  /* 0x0000000c48007836 */ /* 0x000fe20000000000 */
[----:B------:R-:W-:Y:S01]  /*39450*/  F2FP.F16.F32.PACK_AB R31, R31, R62 ;  /* 0x0000003e1f1f723e */ /* 0x000fe200000000ff */
[----:B-1----:R-:W-:Y:S01]  /*39460*/  IMAD.WIDE R10, R15, 0x2, R2 ;  /* 0x000000020f0a7825 */ /* 0x002fe200078e0202 */
[----:B------:R-:W-:-:S03]  /*39470*/  F2FP.F16.F32.PACK_AB R47, R63, R47 ;  /* 0x0000002f3f2f723e */ /* 0x000fc600000000ff */
[----:B--2---:R-:W-:Y:S01]  /*39480*/  IMAD.WIDE R12, R17, 0x2, R4 ;  /* 0x00000002110c7825 */ /* 0x004fe200078e0204 */
[----:B------:R-:W-:Y:S02]  /*39490*/  PRMT R28, R31, 0x7632, R28 ;  /* 0x000076321f1c7816 */ /* 0x000fe4000000001c */
[----:B---3--:R-:W-:Y:S01]  /*394a0*/  PRMT R25, R14, 0x7632, R25 ;  /* 0x000076320e197816 */ /* 0x008fe20000000019 */
[C---:B------:R-:W-:Y:S01]  /*394b0*/  IMAD.WIDE R14, R17.reuse, 0x2, R8 ;  /* 0x00000002110e7825 */ /* 0x040fe200078e0208 */
[----:B------:R-:W-:Y:S01]  /*394c0*/  ISETP.GE.AND P1, PT, R0, R23, PT ;  /* 0x000000170000720c */ /* 0x000fe20003f26270 */
[----:B------:R1:W-:Y:S02]  /*394d0*/  @P0 STG.E.U16 desc[UR6][R10.64], R31 ;  /* 0x0000001f0a000986 */ /* 0x0003e4000c101506 */
[----:B------:R-:W-:Y:S02]  /*394e0*/  IMAD.WIDE R20, R17, 0x2, R6 ;  /* 0x0000000211147825 */ /* 0x000fe400078e0206 */
[----:B------:R2:W-:Y:S01]  /*394f0*/  @P2 STG.E.U16 desc[UR6][R12.64], R25 ;  /* 0x000000190c002986 */ /* 0x0005e2000c101506 */
[----:B------:R-:W-:-:S02]  /*39500*/  ISETP.LT.AND P2, PT, R68, R22, !P4 ;  /* 0x000000164400720c */ /* 0x000fc40006741270 */
[-C--:B------:R-:W-:Y:S01]  /*39510*/  ISETP.LT.AND P4, PT, R71, R22.reuse, !P1 ;  /* 0x000000164700720c */ /* 0x080fe20004f81270 */
[----:B------:R3:W-:Y:S01]  /*39520*/  @P5 STG.E.U16 desc[UR6][R14.64], R28 ;  /* 0x0000001c0e005986 */ /* 0x0007e2000c101506 */
[----:B------:R-:W-:-:S03]  /*39530*/  ISETP.LT.AND P5, PT, R70, R22, !P1 ;  /* 0x000000164600720c */ /* 0x000fc60004fa1270 */
[----:B------:R4:W-:Y:S01]  /*39540*/  @P6 STG.E.U16 desc[UR6][R20.64], R47 ;  /* 0x0000002f14006986 */ /* 0x0009e2000c101506 */
[----:B------:R-:W-:Y:S01]  /*39550*/  ISETP.LT.AND P6, PT, R69, R22, !P1 ;  /* 0x000000164500720c */ /* 0x000fe20004fc1270 */
[----:B------:R-:W-:Y:S01]  /*39560*/  IMAD.IADD R27, R17, 0x1, R18 ;  /* 0x00000001111b7824 */ /* 0x000fe200078e0212 */
[----:B------:R-:W-:Y:S01]  /*39570*/  F2FP.F16.F32.PACK_AB R32, R48, R32 ;  /* 0x000000203020723e */ /* 0x000fe200000000ff */
[----:B------:R-:W-:Y:S01]  /*39580*/  VIADD R0, R72, 0xd ;  /* 0x0000000d48007836 */ /* 0x000fe20000000000 */
[----:B------:R-:W-:Y:S01]  /*39590*/  PRMT R26, R47, 0x7632, R26 ;  /* 0x000076322f1a7816 */ /* 0x000fe2000000001a */
[----:B-1----:R-:W-:Y:S01]  /*395a0*/  IMAD.WIDE R10, R17, 0x2, R2 ;  /* 0x00000002110a7825 */ /* 0x002fe200078e0202 */
[----:B------:R-:W-:-:S03]  /*395b0*/  ISETP.LT.AND P1, PT, R68, R22, !P1 ;  /* 0x000000164400720c */ /* 0x000fc60004f21270 */
[----:B--2---:R-:W-:Y:S01]  /*395c0*/  IMAD.WIDE R12, R27, 0x2, R4 ;  /* 0x000000021b0c7825 */ /* 0x004fe200078e0204 */
[----:B------:R-:W-:-:S03]  /*395d0*/  PRMT R25, R32, 0x7632, R25 ;  /* 0x0000763220197816 */ /* 0x000fc60000000019 */
[C---:B---3--:R-:W-:Y:S01]  /*395e0*/  IMAD.WIDE R14, R27.reuse, 0x2, R8 ;  /* 0x000000021b0e7825 */ /* 0x048fe200078e0208 */
[----:B------:R-:W-:Y:S01]  /*395f0*/  ISETP.GE.AND P0, PT, R0, R23, PT ;  /* 0x000000170000720c */ /* 0x000fe20003f06270 */
[----:B------:R-:W-:Y:S02]  /*39600*/  @P2 STG.E.U16 desc[UR6][R10.64], R26 ;  /* 0x0000001a0a002986 */ /* 0x000fe4000c101506 */
[----:B----4-:R-:W-:Y:S02]  /*39610*/  IMAD.WIDE R20, R27, 0x2, R6 ;  /* 0x000000021b147825 */ /* 0x010fe400078e0206 */
[----:B------:R-:W-:Y:S02]  /*39620*/  @P4 STG.E.U16 desc[UR6][R12.64], R16 ;  /* 0x000000100c004986 */ /* 0x000fe4000c101506 */
[----:B------:R-:W-:Y:S02]  /*39630*/  VIADD R0, R72, 0xe ;  /* 0x0000000e48007836 */ /* 0x000fe40000000000 */
[----:B------:R-:W-:Y:S01]  /*39640*/  @P5 STG.E.U16 desc[UR6][R14.64], R32 ;  /* 0x000000200e005986 */ /* 0x000fe2000c101506 */
[----:B------:R-:W-:-:S03]  /*39650*/  F2FP.F16.F32.PACK_AB R33, R33, R64 ;  /* 0x000000402121723e */ /* 0x000fc600000000ff */
[----:B------:R1:W-:Y:S01]  /*39660*/  @P6 STG.E.U16 desc[UR6][R20.64], R25 ;  /* 0x0000001914006986 */ /* 0x0003e2000c101506 */
[-C--:B------:R-:W-:Y:S02]  /*39670*/  ISETP.LT.AND P6, PT, R71, R22.reuse, !P0 ;  /* 0x000000164700720c */ /* 0x080fe400047c1270 */
[----:B------:R-:W-:Y:S01]  /*39680*/  ISETP.GE.AND P2, PT, R0, R23, PT ;  /* 0x000000170000720c */ /* 0x000fe20003f46270 */
[----:B------:R-:W-:Y:S01]  /*39690*/  VIADD R0, R72, 0xf ;  /* 0x0000000f48007836 */ /* 0x000fe20000000000 */
[-C--:B------:R-:W-:Y:S01]  /*396a0*/  ISETP.LT.AND P5, PT, R70, R22.reuse, !P0 ;  /* 0x000000164600720c */ /* 0x080fe200047a1270 */
[----:B------:R-:W-:Y:S01]  /*396b0*/  IMAD.IADD R17, R27, 0x1, R18 ;  /* 0x000000011b117824 */ /* 0x000fe200078e0212 */
[----:B------:R-:W-:Y:S01]  /*396c0*/  ISETP.LT.AND P4, PT, R69, R22, !P0 ;  /* 0x000000164500720c */ /* 0x000fe20004781270 */
[----:B-1----:R-:W-:Y:S01]  /*396d0*/  IMAD.WIDE R24, R27, 0x2, R2 ;  /* 0x000000021b187825 */ /* 0x002fe200078e0202 */
[----:B------:R-:W-:-:S04]  /*396e0*/  PRMT R20, R33, 0x7632, R20 ;  /* 0x0000763221147816 */ /* 0x000fc80000000014 */
[----:B------:R-:W-:Y:S01]  /*396f0*/  @P1 STG.E.U16 desc[UR6][R24.64], R33 ;  /* 0x0000002118001986 */ /* 0x000fe2000c101506 */
[----:B------:R-:W-:Y:S01]  /*39700*/  ISETP.GE.AND P1, PT, R0, R23, PT ;  /* 0x000000170000720c */ /* 0x000fe20003f26270 */
[----:B------:R-:W-:Y:S01]  /*39710*/  IMAD.WIDE R10, R17, 0x2, R4 ;  /* 0x00000002110a7825 */ /* 0x000fe200078e0204 */
[----:B------:R-:W-:-:S03]  /*39720*/  PRMT R0, R16, 0x7632, R0 ;  /* 0x0000763210007816 */ /* 0x000fc60000000000 */
[----:B------:R-:W-:Y:S01]  /*39730*/  IMAD.WIDE R12, R17, 0x2, R8 ;  /* 0x00000002110c7825 */ /* 0x000fe200078e0208 */
[----:B------:R-:W-:Y:S01]  /*39740*/  F2FP.F16.F32.PACK_AB R49, R65, R49 ;  /* 0x000000314131723e */ /* 0x000fe200000000ff */
[----:B------:R1:W-:Y:S01]  /*39750*/  @P6 STG.E.U16 desc[UR6][R10.64], R0 ;  /* 0x000000000a006986 */ /* 0x0003e2000c101506 */
[-C--:B------:R-:W-:Y:S01]  /*39760*/  ISETP.LT.AND P0, PT, R68, R22.reuse, !P0 ;  /* 0x000000164400720c */ /* 0x080fe20004701270 */
[----:B------:R-:W-:Y:S02]  /*39770*/  IMAD.WIDE R14, R17, 0x2, R6 ;  /* 0x00000002110e7825 */ /* 0x000fe400078e0206 */
[----:B------:R-:W-:Y:S01]  /*39780*/  @P5 STG.E.U16 desc[UR6][R12.64], R20 ;  /* 0x000000140c005986 */ /* 0x000fe2000c101506 */
[-C--:B------:R-:W-:Y:S01]  /*39790*/  ISETP.LT.AND P5, PT, R71, R22.reuse, !P2 ;  /* 0x000000164700720c */ /* 0x080fe200057a1270 */
[C---:B------:R-:W-:Y:S02]  /*397a0*/  IMAD.IADD R21, R17.reuse, 0x1, R18 ;  /* 0x0000000111157824 */ /* 0x040fe400078e0212 */
[----:B------:R2:W-:Y:S01]  /*397b0*/  @P4 STG.E.U16 desc[UR6][R14.64], R49 ;  /* 0x000000310e004986 */ /* 0x0005e2000c101506 */
[----:B------:R-:W-:Y:S01]  /*397c0*/  ISETP.LT.AND P4, PT, R70, R22, !P2 ;  /* 0x000000164600720c */ /* 0x000fe20005781270 */
[----:B------:R-:W-:-:S04]  /*397d0*/  IMAD.WIDE R16, R17, 0x2, R2 ;  /* 0x0000000211107825 */ /* 0x000fc800078e0202 */
[----:B-1----:R-:W-:Y:S01]  /*397e0*/  IMAD.WIDE R10, R21, 0x2, R4 ;  /* 0x00000002150a7825 */ /* 0x002fe200078e0204 */
[----:B------:R-:W-:Y:S02]  /*397f0*/  F2FP.F16.F32.PACK_AB R34, R50, R34 ;  /* 0x000000223222723e */ /* 0x000fe400000000ff */
[----:B--2---:R-:W-:Y:S01]  /*39800*/  PRMT R15, R49, 0x7632, R15 ;  /* 0x00007632310f7816 */ /* 0x004fe2000000000f */
[----:B------:R-:W-:-:S04]  /*39810*/  IMAD.WIDE R12, R21, 0x2, R8 ;  /* 0x00000002150c7825 */ /* 0x000fc800078e0208 */
[----:B------:R1:W-:Y:S01]  /*39820*/  @P0 STG.E.U16 desc[UR6][R16.64], R15 ;  /* 0x0000000f10000986 */ /* 0x0003e2000c101506 */
[----:B------:R-:W-:-:S03]  /*39830*/  ISETP.LT.AND P6, PT, R71, R22, !P1 ;  /* 0x000000164700720c */ /* 0x000fc60004fc1270 */
[----:B------:R2:W-:Y:S01]  /*39840*/  @P5 STG.E.U16 desc[UR6][R10.64], R19 ;  /* 0x000000130a005986 */ /* 0x0005e2000c101506 */
[CC--:B------:R-:W-:Y:S02]  /*39850*/  ISETP.LT.AND P5, PT, R69.reuse, R22.reuse, !P2 ;  /* 0x000000164500720c */ /* 0x0c0fe400057a1270 */
[-C--:B------:R-:W-:Y:S01]  /*39860*/  ISETP.LT.AND P2, PT, R68, R22.reuse, !P2 ;  /* 0x000000164400720c */ /* 0x080fe20005741270 */
[----:B------:R3:W-:Y:S01]  /*39870*/  @P4 STG.E.U16 desc[UR6][R12.64], R34 ;  /* 0x000000220c004986 */ /* 0x0007e2000c101506 */
[-C--:B------:R-:W-:Y:S02]  /*39880*/  ISETP.LT.AND P0, PT, R70, R22.reuse, !P1 ;  /* 0x000000164600720c */ /* 0x080fe40004f01270 */
[-C--:B------:R-:W-:Y:S01]  /*39890*/  ISETP.LT.AND P4, PT, R69, R22.reuse, !P1 ;  /* 0x000000164500720c */ /* 0x080fe20004f81270 */
[C---:B------:R-:W-:Y:S01]  /*398a0*/  IMAD.IADD R23, R21.reuse, 0x1, R18 ;  /* 0x0000000115177824 */ /* 0x040fe200078e0212 */
[----:B------:R-:W-:Y:S01]  /*398b0*/  ISETP.LT.AND P1, PT, R68, R22, !P1 ;  /* 0x000000164400720c */ /* 0x000fe20004f21270 */
[----:B-1----:R-:W-:Y:S01]  /*398c0*/  IMAD.WIDE R14, R21, 0x2, R6 ;  /* 0x00000002150e7825 */ /* 0x002fe200078e0206 */
[----:B------:R-:W-:-:S02]  /*398d0*/  F2FP.F16.F32.PACK_AB R35, R35, R66 ;  /* 0x000000422323723e */ /* 0x000fc400000000ff */
[----:B------:R-:W-:Y:S01]  /*398e0*/  PRMT R0, R34, 0x7632, R0 ;  /* 0x0000763222007816 */ /* 0x000fe20000000000 */
[----:B------:R-:W-:Y:S01]  /*398f0*/  IMAD.WIDE R16, R21, 0x2, R2 ;  /* 0x0000000215107825 */ /* 0x000fe200078e0202 */
[----:B------:R-:W-:Y:S02]  /*39900*/  F2FP.F16.F32.PACK_AB R51, R67, R51 ;  /* 0x000000334333723e */ /* 0x000fe400000000ff */
[----:B--2---:R-:W-:Y:S01]  /*39910*/  PRMT R10, R19, 0x7632, R10 ;  /* 0x00007632130a7816 */ /* 0x004fe2000000000a */
[----:B------:R-:W-:Y:S01]  /*39920*/  IMAD.WIDE R4, R23, 0x2, R4 ;  /* 0x0000000217047825 */ /* 0x000fe200078e0204 */
[----:B------:R-:W-:Y:S01]  /*39930*/  PRMT R11, R35, 0x7632, R11 ;  /* 0x00007632230b7816 */ /* 0x000fe2000000000b */
[----:B------:R1:W-:Y:S02]  /*39940*/  @P5 STG.E.U16 desc[UR6][R14.64], R0 ;  /* 0x000000000e005986 */ /* 0x0003e4000c101506 */
[----:B------:R-:W-:Y:S01]  /*39950*/  IMAD.WIDE R8, R23, 0x2, R8 ;  /* 0x0000000217087825 */ /* 0x000fe200078e0208 */
[----:B---3--:R-:W-:Y:S01]  /*39960*/  PRMT R12, R51, 0x7632, R12 ;  /* 0x00007632330c7816 */ /* 0x008fe2000000000c */
[----:B------:R1:W-:Y:S02]  /*39970*/  @P2 STG.E.U16 desc[UR6][R16.64], R35 ;  /* 0x0000002310002986 */ /* 0x0003e4000c101506 */
[----:B------:R-:W-:-:S02]  /*39980*/  IMAD.WIDE R6, R23, 0x2, R6 ;  /* 0x0000000217067825 */ /* 0x000fc400078e0206 */
[----:B------:R1:W-:Y:S02]  /*39990*/  @P6 STG.E.U16 desc[UR6][R4.64], R10 ;  /* 0x0000000a04006986 */ /* 0x0003e4000c101506 */
[----:B------:R-:W-:Y:S02]  /*399a0*/  IMAD.WIDE R2, R23, 0x2, R2 ;  /* 0x0000000217027825 */ /* 0x000fe400078e0202 */
[----:B------:R1:W-:Y:S04]  /*399b0*/  @P0 STG.E.U16 desc[UR6][R8.64], R11 ;  /* 0x0000000b08000986 */ /* 0x0003e8000c101506 */
[----:B------:R1:W-:Y:S04]  /*399c0*/  @P4 STG.E.U16 desc[UR6][R6.64], R51 ;  /* 0x0000003306004986 */ /* 0x0003e8000c101506 */
[----:B------:R1:W-:Y:S01]  /*399d0*/  @P1 STG.E.U16 desc[UR6][R2.64], R12 ;  /* 0x0000000c02001986 */ /* 0x0003e2000c101506 */
[----:B0-----:R-:W-:Y:S06]  /*399e0*/  BAR.SYNC.DEFER_BLOCKING 0x0 ;  /* 0x0000000000007b1d */ /* 0x001fec0000010000 */
[----:B------:R-:W-:Y:S05]  /*399f0*/  @P3 BRA `(.L_x_13) ;  /* 0x0000000000a03947 */ /* 0x000fea0003800000 */
[----:B-1----:R-:W0:Y:S01]  /*39a00*/  S2R R3, SR_CgaCtaId ;  /* 0x0000000000037919 */ /* 0x002e220000008800 */
[----:B------:R-:W-:Y:S01]  /*39a10*/  NOP ;  /* 0x0000000000007918 */ /* 0x000fe20000000000 */
[----:B------:R-:W-:Y:S01]  /*39a20*/  MOV R0, 0x50 ;  /* 0x0000005000007802 */ /* 0x000fe20000000f00 */
[----:B------:R-:W-:-:S03]  /*39a30*/  IMAD.MOV.U32 R7, RZ, RZ, 0x1 ;  /* 0x00000001ff077424 */ /* 0x000fc600078e00ff */
[----:B0-----:R-:W-:Y:S01]  /*39a40*/  LEA R9, R3, R0, 0x18 ;  /* 0x0000000003097211 */ /* 0x001fe200078ec0ff */
[----:B------:R-:W-:Y:S02]  /*39a50*/  IMAD.U32 R0, RZ, RZ, UR5 ;  /* 0x00000005ff007e24 */ /* 0x000fe4000f8e00ff */
[----:B------:R-:W-:Y:S02]  /*39a60*/  IMAD.MOV.U32 R3, RZ, RZ, 0x3 ;  /* 0x00000003ff037424 */ /* 0x000fe400078e00ff */
[----:B------:R-:W0:Y:S01]  /*39a70*/  LDS R5, [R9] ;  /* 0x0000000009057984 */ /* 0x000e220000000800 */
[----:B------:R-:W-:-:S04]  /*39a80*/  LOP3.LUT R0, R0, 0xffff, RZ, 0xc0, !PT ;  /* 0x0000ffff00007812 */ /* 0x000fc800078ec0ff */
[----:B------:R-:W-:-:S05]  /*39a90*/  SHF.R.U32.HI R0, RZ, 0x5, R0 ;  /* 0x00000005ff007819 */ /* 0x000fca0000011600 */
[----:B------:R-:W-:Y:S01]  /*39aa0*/  VIADD R2, R0, 0x10 ;  /* 0x0000001000027836 */ /* 0x000fe20000000000 */
[----:B------:R-:W-:-:S04]  /*39ab0*/  SHF.L.U32 R0, R3, R0, RZ ;  /* 0x0000000003007219 */ /* 0x000fc800000006ff */
[----:B------:R-:W-:-:S04]  /*39ac0*/  SHF.L.U32 R3, R7, R2, RZ ;  /* 0x0000000207037219 */ /* 0x000fc800000006ff */
[----:B------:R-:W-:-:S04]  /*39ad0*/  LOP3.LUT R0, R3, R0, RZ, 0xfc, !PT ;  /* 0x0000000003007212 */ /* 0x000fc800078efcff */
[C---:B------:R-:W-:Y:S02]  /*39ae0*/  LOP3.LUT R2, R0.reuse, 0xffff, RZ, 0xc0, !PT ;  /* 0x0000ffff00027812 */ /* 0x040fe400078ec0ff */
[----:B0-----:R-:W-:-:S04]  /*39af0*/  LOP3.LUT R3, R0, 0xffff, R5, 0x80, !PT ;  /* 0x0000ffff00037812 */ /* 0x001fc800078e8005 */
[----:B------:R-:W-:-:S13]  /*39b00*/  ISETP.NE.AND P0, PT, R3, R2, PT ;  /* 0x000000020300720c */ /* 0x000fda0003f05270 */
[----:B------:R-:W-:Y:S05]  /*39b10*/  @P0 BRA `(.L_x_14) ;  /* 0x0000000000500947 */ /* 0x000fea0003800000 */
[----:B------:R-:W-:Y:S02]  /*39b20*/  SHF.R.U32.HI R5, RZ, 0x10, R5 ;  /* 0x00000010ff057819 */ /* 0x000fe40000011605 */
[----:B------:R-:W-:-:S04]  /*39b30*/  SHF.R.U32.HI R2, RZ, 0x10, R0 ;  /* 0x00000010ff027819 */ /* 0x000fc80000011600 */
[----:B------:R-:W-:-:S04]  /*39b40*/  LOP3.LUT R5, R5, R2, RZ, 0xc0, !PT ;  /* 0x0000000205057212 */ /* 0x000fc800078ec0ff */
[----:B------:R-:W-:-:S13]  /*39b50*/  ISETP.NE.AND P0, PT, R5, R2, PT ;  /* 0x000000020500720c */ /* 0x000fda0003f05270 */
[----:B------:R-:W-:Y:S05]  /*39b60*/  @P0 BRA `(.L_x_15) ;  /* 0x0000000000300947 */ /* 0x000fea0003800000 */
[----:B------:R-:W-:Y:S01]  /*39b70*/  R2UR UR4, R0 ;  /* 0x00000000000472ca */ /* 0x000fe200000e0000 */
[----:B------:R-:W0:Y:S01]  /*39b80*/  S2R R3, SR_LANEID ;  /* 0x0000000000037919 */ /* 0x000e220000000000 */
[----:B------:R-:W-:-:S06]  /*39b90*/  VOTE.ANY R2, PT, PT ;  /* 0x0000000000027806 */ /* 0x000fcc00038e0100 */
[----:B------:R-:W0:Y:S05]  /*39ba0*/  FLO.U32 R2, R2 ;  /* 0x0000000200027300 */ /* 0x000e2a00000e0000 */
[----:B------:R-:W-:-:S06]  /*39bb0*/  ULOP3.LUT UR4, URZ, UR4, URZ, 0x33, !UPT ;  /* 0x00000004ff047292 */ /* 0x000fcc000f8e33ff */
[----:B------:R-:W-:-:S04]  /*39bc0*/  IMAD.U32 R4, RZ, RZ, UR4 ;  /* 0x00000004ff047e24 */ /* 0x000fc8000f8e00ff */
[----:B------:R-:W1:Y:S02]  /*39bd0*/  REDUX UR5, R4 ;  /* 0x00000000040573c4 */ /* 0x000e640000000000 */
[----:B------:R2:W-:Y:S01]  /*39be0*/  UTCATOMSWS.AND URZ, UR4 ;  /* 0x0000000400ff79e3 */ /* 0x0005e20008000000 */
[----:B0-----:R-:W-:Y:S01]  /*39bf0*/  ISETP.EQ.U32.AND P0, PT, R2, R3, PT ;  /* 0x000000030200720c */ /* 0x001fe20003f02070 */
[----:B-1----:R-:W-:-:S12]  /*39c00*/  IMAD.U32 R0, RZ, RZ, UR5 ;  /* 0x00000005ff007e24 */ /* 0x002fd8000f8e00ff */
[----:B------:R2:W-:Y:S01]  /*39c10*/  @P0 ATOMS.AND RZ, [R9], R0 ;  /* 0x0000000009ff038c */ /* 0x0005e20002800000 */
[----:B------:R-:W-:Y:S05]  /*39c20*/  BRA `(.L_x_13) ;  /* 0x0000000000147947 */ /* 0x000fea0003800000 */
.L_x_15:
[----:B------:R-:W-:-:S07]  /*39c30*/  MOV R2, 0x39c50 ;  /* 0x00039c5000027802 */ /* 0x000fce0000000f00 */
[----:B------:R-:W-:Y:S05]  /*39c40*/  CALL.REL.NOINC `($__internal_0_$__cuda_sm10x_tcgen05_guardrail_trap_col_being_dealloced_not_returned_by_alloc) ;  /* 0x00000000002c7944 */ /* 0x000fea0003c00000 */
[----:B------:R-:W-:Y:S05]  /*39c50*/  BRA `(.L_x_13) ;  /* 0x0000000000087947 */ /* 0x000fea0003800000 */
.L_x_14:
[----:B------:R-:W-:-:S07]  /*39c60*/  MOV R2, 0x39c80 ;  /* 0x00039c8000027802 */ /* 0x000fce0000000f00 */
[----:B------:R-:W-:Y:S05]  /*39c70*/  CALL.REL.NOINC `($__internal_2_$__cuda_sm10x_tcgen05_guardrail_trap_unallocated_columns_being_dealloced) ;  /* 0x0000000000387944 */ /* 0x000fea0003c00000 */
.L_x_13:
[----:B------:R-:W-:Y:S01]  /*39c80*/  NOP ;  /* 0x0000000000007918 */ /* 0x000fe20000000000 */
[----:B--2---:R-:W-:Y:S05]  /*39c90*/  EXIT ;  /* 0x000000000000794d */ /* 0x004fea0003800000 */
.L_x_8:
[----:B------:R-:W0:Y:S02]  /*39ca0*/  SYNCS.PHASECHK.TRANS64.TRYWAIT P2, [UR4], R32 ;  /* 0x00000020ff0075a7 */ /* 0x000e240008041104 */
[----:B0-----:R-:W-:Y:S05]  /*39cb0*/  @!P2 BRA `(.L_x_8) ;  /* 0xfffffffc00f8a947 */ /* 0x001fea000383ffff */
[----:B------:R-:W-:Y:S05]  /*39cc0*/  BRA `(.L_x_16) ;  /* 0xfffffe4800a07947 */ /* 0x000fea000383ffff */
.L_x_12:
[----:B------:R-:W1:Y:S02]  /*39cd0*/  SYNCS.PHASECHK.TRANS64.TRYWAIT P0, [UR4], R0 ;  /* 0x00000000ff0075a7 */ /* 0x000e640008001104 */
[----:B-1----:R-:W-:Y:S05]  /*39ce0*/  @!P0 BRA `(.L_x_12) ;  /* 0xfffffffc00f88947 */ /* 0x002fea000383ffff */
[----:B------:R-:W-:Y:S05]  /*39cf0*/  BRA `(.L_x_11) ;  /* 0xffffffe800047947 */ /* 0x000fea000383ffff */
        .weak           $__internal_0_$__cuda_sm10x_tcgen05_guardrail_trap_col_being_dealloced_not_returned_by_alloc
        .type           $__internal_0_$__cuda_sm10x_tcgen05_guardrail_trap_col_being_dealloced_not_returned_by_alloc,@function
        .size           $__internal_0_$__cuda_sm10x_tcgen05_guardrail_trap_col_being_dealloced_not_returned_by_alloc,($__internal_1_$__cuda_sm10x_tcgen05_guardrail_trap_phase_invalid_during_alloc - $__internal_0_$__cuda_sm10x_tcgen05_guardrail_trap_col_being_dealloced_not_returned_by_alloc)
$__internal_0_$__cuda_sm10x_tcgen05_guardrail_trap_col_being_dealloced_not_returned_by_alloc:
[----:B------:R-:W-:Y:S05]  /*39d00*/  BPT.TRAP 0x1 ;  /* 0x000000040000795c */ /* 0x000fea0000300000 */
[----:B------:R-:W-:-:S04]  /*39d10*/  IMAD.MOV.U32 R3, RZ, RZ, 0x0 ;  /* 0x00000000ff037424 */ /* 0x000fc800078e00ff */
[----:B------:R-:W-:Y:S05]  /*39d20*/  RET.REL.NODEC R2 `(matmul_kernel) ;  /* 0xfffffc6002b47950 */ /* 0x000fea0003c3ffff */
        .weak           $__internal_1_$__cuda_sm10x_tcgen05_guardrail_trap_phase_invalid_during_alloc
        .type           $__internal_1_$__cuda_sm10x_tcgen05_guardrail_trap_phase_invalid_during_alloc,@function
        .size           $__internal_1_$__cuda_sm10x_tcgen05_guardrail_trap_phase_invalid_during_alloc,($__internal_2_$__cuda_sm10x_tcgen05_guardrail_trap_unallocated_columns_being_dealloced - $__internal_1_$__cuda_sm10x_tcgen05_guardrail_trap_phase_invalid_during_alloc)
$__internal_1_$__cuda_sm10x_tcgen05_guardrail_trap_phase_invalid_during_alloc:
[----:B------:R-:W-:Y:S05]  /*39d30*/  BPT.TRAP 0x1 ;  /* 0x000000040000795c */ /* 0x000fea0000300000 */
[----:B------:R-:W-:-:S04]  /*39d40*/  IMAD.MOV.U32 R3, RZ, RZ, 0x0 ;  /* 0x00000000ff037424 */ /* 0x000fc800078e00ff */
[----:B------:R-:W-:Y:S05]  /*39d50*/  RET.REL.NODEC R2 `(matmul_kernel) ;  /* 0xfffffc6002a87950 */ /* 0x000fea0003c3ffff */
        .weak           $__internal_2_$__cuda_sm10x_tcgen05_guardrail_trap_unallocated_columns_being_dealloced
        .type           $__internal_2_$__cuda_sm10x_tcgen05_guardrail_trap_unallocated_columns_being_dealloced,@function
        .size           $__internal_2_$__cuda_sm10x_tcgen05_guardrail_trap_unallocated_columns_being_dealloced,(.L_x_20 - $__internal_2_$__cuda_sm10x_tcgen05_guardrail_trap_unallocated_columns_being_dealloced)
$__internal_2_$__cuda_sm10x_tcgen05_guardrail_trap_unallocated_columns_being_dealloced:
[----:B------:R-:W-:Y:S05]  /*39d60*/  BPT.TRAP 0x1 ;  /* 0x000000040000795c */ /* 0x000fea0000300000 */
[----:B------:R-:W-:-:S04]  /*39d70*/  IMAD.MOV.U32 R3, RZ, RZ, 0x0 ;  /* 0x00000000ff037424 */ /* 0x000fc800078e00ff */
[----:B------:R-:W-:Y:S05]  /*39d80*/  RET.REL.NODEC R2 `(matmul_kernel) ;  /* 0xfffffc60029c7950 */ /* 0x000fea0003c3ffff */
.L_x_17:
[----:B------:R-:W-:-:S00]  /*39d90*/  BRA `(.L_x_17) ;  /* 0xfffffffc00fc7947 */ /* 0x000fc0000383ffff */
[----:B------:R-:W-:-:S00]  /*39da0*/  NOP ;  /* 0x0000000000007918 */ /* 0x000fc00000000000 */
        /* <DEDUP_REMOVED lines=13> */
.L_x_20:


//--------------------- .nv.shared.matmul_kernel  --------------------------
	.section	.nv.shared.matmul_kernel,"aw",@nobits
	.sectionflags	@""
	.align	16
	.zero		1024


//--------------------- .nv.shared.reserved.0     --------------------------
	.section	.nv.shared.reserved.0,"aw",@nobits
	.align	8
	.weak		__nv_reservedSMEM_offset_0_alias
	.size		__nv_reservedSMEM_offset_0_alias, 0, 64
	.other		__nv_reservedSMEM_offset_0_alias,@"STO_CUDA_RESERVED_SHARED STV_DEFAULT"
__nv_reservedSMEM_offset_0_alias:
	.zero		0
.nv.shared.reserved.0:
	.zero		64
	.weak		__nv_reservedSMEM_allocation_phase
	.type		__nv_reservedSMEM_allocation_phase,@object
	.size		__nv_reservedSMEM_allocation_phase,(.L_0 - __nv_reservedSMEM_allocation_phase)
__nv_reservedSMEM_allocation_phase:
	.zero		1
.L_0:
	.zero		7
	.weak		__nv_reservedSMEM_devtool_atexit_pc
	.type		__nv_reservedSMEM_devtool_atexit_pc,@object
	.size		__nv_reservedSMEM_devtool_atexit_pc,(__nv_reservedSMEM_allocation_mask - __nv_reservedSMEM_devtool_atexit_pc)
__nv_reservedSMEM_devtool_atexit_pc:
	.zero		8
	.weak		__nv_reservedSMEM_allocation_mask
	.type		__nv_reservedSMEM_allocation_mask,@object
	.size		__nv_reservedSMEM_allocation_mask,(.L_2 - __nv_reservedSMEM_allocation_mask)
__nv_reservedSMEM_allocation_mask:
	.zero		4
.L_2:


//--------------------- .nv.constant0.matmul_kernel --------------------------
	.section	.nv.constant0.matmul_kernel,"a",@progbits
	.sectionflags	@""
	.align	4
.nv.constant0.matmul_kernel:
	.zero		976


//--------------------- SYMBOLS --------------------------

	.type		.nv.reservedSmem.offset0,@object
	.size		.nv.reservedSmem.offset0,0x4
	.type		.nv.reservedSmem.cap,@object
	.size		.nv.reservedSmem.cap,0x4
